	.target	sm_80

	.elftype	@"ET_EXEC"


//--------------------- .note.nv.tkinfo           --------------------------
	.section	.note.nv.tkinfo,"",@"SHT_NOTE"
	.sectionflags	@"SHF_NOTE_NV_TKINFO"
	.tkinfo
        /*0018*/ 	.word	0x00000002
        /*0030*/ 	.string	""
        /*0030*/ 	.string	"ptxas"
        /*0030*/ 	.string	"Cuda compilation tools, release 13.0, V13.0.88"
        /*0030*/ 	.string	"Build cuda_13.0.r13.0/compiler.36424714_0"
        /*0030*/ 	.string	"-arch sm_80 -m 64 "



//--------------------- .note.nv.cuinfo           --------------------------
	.section	.note.nv.cuinfo,"",@"SHT_NOTE"
	.sectionflags	@"SHF_NOTE_NV_CUINFO"
        /*0018*/ 	.short	0x0002
        /*001a*/ 	.short	0x0050
        /*001c*/ 	.short	0x0082
	.zero		2


//--------------------- .nv.info                  --------------------------
	.section	.nv.info,"",@"SHT_CUDA_INFO"
	.align	4


	//----- nvinfo : EIATTR_REGCOUNT
	.align		4
        /*0000*/ 	.byte	0x04, 0x2f
        /*0002*/ 	.short	(.L_29 - .L_28)
	.align		4
.L_28:
        /*0004*/ 	.word	index@(_ZN2at6native14vol2col_kernelIdEEvlPKT_iiiiiiiiiiiiiiiiiiPS2_)
        /*0008*/ 	.word	0x00000033


	//----- nvinfo : EIATTR_FRAME_SIZE
	.align		4
.L_29:
        /*000c*/ 	.byte	0x04, 0x11
        /*000e*/ 	.short	(.L_31 - .L_30)
	.align		4
.L_30:
        /*0010*/ 	.word	index@($__internal_15_$__cuda_sm20_div_s64)
        /*0014*/ 	.word	0x00000000


	//----- nvinfo : EIATTR_FRAME_SIZE
	.align		4
.L_31:
        /*0018*/ 	.byte	0x04, 0x11
        /*001a*/ 	.short	(.L_33 - .L_32)
	.align		4
.L_32:
        /*001c*/ 	.word	index@(_ZN2at6native14vol2col_kernelIdEEvlPKT_iiiiiiiiiiiiiiiiiiPS2_)
        /*0020*/ 	.word	0x00000000


	//----- nvinfo : EIATTR_REGCOUNT
	.align		4
.L_33:
        /*0024*/ 	.byte	0x04, 0x2f
        /*0026*/ 	.short	(.L_35 - .L_34)
	.align		4
.L_34:
        /*0028*/ 	.word	index@(_ZN2at6native13im2col_kernelIdEEvlPKT_llllllllllllPS2_)
        /*002c*/ 	.word	0x0000003a


	//----- nvinfo : EIATTR_FRAME_SIZE
	.align		4
.L_35:
        /*0030*/ 	.byte	0x04, 0x11
        /*0032*/ 	.short	(.L_37 - .L_36)
	.align		4
.L_36:
        /*0034*/ 	.word	index@($__internal_14_$__cuda_sm20_div_s64)
        /*0038*/ 	.word	0x00000000


	//----- nvinfo : EIATTR_FRAME_SIZE
	.align		4
.L_37:
        /*003c*/ 	.byte	0x04, 0x11
        /*003e*/ 	.short	(.L_39 - .L_38)
	.align		4
.L_38:
        /*0040*/ 	.word	index@(_ZN2at6native13im2col_kernelIdEEvlPKT_llllllllllllPS2_)
        /*0044*/ 	.word	0x00000000


	//----- nvinfo : EIATTR_REGCOUNT
	.align		4
.L_39:
        /*0048*/ 	.byte	0x04, 0x2f
        /*004a*/ 	.short	(.L_41 - .L_40)
	.align		4
.L_40:
        /*004c*/ 	.word	index@(_ZN2at6native13vol2im_kernelIddEEvlPKT_jjjjjjjjjjjjjjjjjjjPS2_)
        /*0050*/ 	.word	0x0000002b


	//----- nvinfo : EIATTR_FRAME_SIZE
	.align		4
.L_41:
        /*0054*/ 	.byte	0x04, 0x11
        /*0056*/ 	.short	(.L_43 - .L_42)
	.align		4
.L_42:
        /*0058*/ 	.word	index@(_ZN2at6native13vol2im_kernelIddEEvlPKT_jjjjjjjjjjjjjjjjjjjPS2_)
        /*005c*/ 	.word	0x00000000


	//----- nvinfo : EIATTR_REGCOUNT
	.align		4
.L_43:
        /*0060*/ 	.byte	0x04, 0x2f
        /*0062*/ 	.short	(.L_45 - .L_44)
	.align		4
.L_44:
        /*0064*/ 	.word	index@(_ZN2at6native13col2im_kernelIddEEvlPKT_llllllllllllPS2_)
        /*0068*/ 	.word	0x00000040


	//----- nvinfo : EIATTR_FRAME_SIZE
	.align		4
.L_45:
        /*006c*/ 	.byte	0x04, 0x11
        /*006e*/ 	.short	(.L_47 - .L_46)
	.align		4
.L_46:
        /*0070*/ 	.word	index@($__internal_13_$__cuda_sm20_rem_s64)
        /*0074*/ 	.word	0x00000000


	//----- nvinfo : EIATTR_FRAME_SIZE
	.align		4
.L_47:
        /*0078*/ 	.byte	0x04, 0x11
        /*007a*/ 	.short	(.L_49 - .L_48)
	.align		4
.L_48:
        /*007c*/ 	.word	index@($__internal_12_$__cuda_sm20_div_s64)
        /*0080*/ 	.word	0x00000000


	//----- nvinfo : EIATTR_FRAME_SIZE
	.align		4
.L_49:
        /*0084*/ 	.byte	0x04, 0x11
        /*0086*/ 	.short	(.L_51 - .L_50)
	.align		4
.L_50:
        /*0088*/ 	.word	index@(_ZN2at6native13col2im_kernelIddEEvlPKT_llllllllllllPS2_)
        /*008c*/ 	.word	0x00000000


	//----- nvinfo : EIATTR_REGCOUNT
	.align		4
.L_51:
        /*0090*/ 	.byte	0x04, 0x2f
        /*0092*/ 	.short	(.L_53 - .L_52)
	.align		4
.L_52:
        /*0094*/ 	.word	index@(_ZN2at6native14vol2col_kernelIfEEvlPKT_iiiiiiiiiiiiiiiiiiPS2_)
        /*0098*/ 	.word	0x0000002f


	//----- nvinfo : EIATTR_FRAME_SIZE
	.align		4
.L_53:
        /*009c*/ 	.byte	0x04, 0x11
        /*009e*/ 	.short	(.L_55 - .L_54)
	.align		4
.L_54:
        /*00a0*/ 	.word	index@($__internal_11_$__cuda_sm20_div_s64)
        /*00a4*/ 	.word	0x00000000


	//----- nvinfo : EIATTR_FRAME_SIZE
	.align		4
.L_55:
        /*00a8*/ 	.byte	0x04, 0x11
        /*00aa*/ 	.short	(.L_57 - .L_56)
	.align		4
.L_56:
        /*00ac*/ 	.word	index@(_ZN2at6native14vol2col_kernelIfEEvlPKT_iiiiiiiiiiiiiiiiiiPS2_)
        /*00b0*/ 	.word	0x00000000


	//----- nvinfo : EIATTR_REGCOUNT
	.align		4
.L_57:
        /*00b4*/ 	.byte	0x04, 0x2f
        /*00b6*/ 	.short	(.L_59 - .L_58)
	.align		4
.L_58:
        /*00b8*/ 	.word	index@(_ZN2at6native13im2col_kernelIfEEvlPKT_llllllllllllPS2_)
        /*00bc*/ 	.word	0x00000038


	//----- nvinfo : EIATTR_FRAME_SIZE
	.align		4
.L_59:
        /*00c0*/ 	.byte	0x04, 0x11
        /*00c2*/ 	.short	(.L_61 - .L_60)
	.align		4
.L_60:
        /*00c4*/ 	.word	index@($__internal_10_$__cuda_sm20_div_s64)
        /*00c8*/ 	.word	0x00000000


	//----- nvinfo : EIATTR_FRAME_SIZE
	.align		4
.L_61:
        /*00cc*/ 	.byte	0x04, 0x11
        /*00ce*/ 	.short	(.L_63 - .L_62)
	.align		4
.L_62:
        /*00d0*/ 	.word	index@(_ZN2at6native13im2col_kernelIfEEvlPKT_llllllllllllPS2_)
        /*00d4*/ 	.word	0x00000000


	//----- nvinfo : EIATTR_REGCOUNT
	.align		4
.L_63:
        /*00d8*/ 	.byte	0x04, 0x2f
        /*00da*/ 	.short	(.L_65 - .L_64)
	.align		4
.L_64:
        /*00dc*/ 	.word	index@(_ZN2at6native13vol2im_kernelIffEEvlPKT_jjjjjjjjjjjjjjjjjjjPS2_)
        /*00e0*/ 	.word	0x00000028


	//----- nvinfo : EIATTR_FRAME_SIZE
	.align		4
.L_65:
        /*00e4*/ 	.byte	0x04, 0x11
        /*00e6*/ 	.short	(.L_67 - .L_66)
	.align		4
.L_66:
        /*00e8*/ 	.word	index@(_ZN2at6native13vol2im_kernelIffEEvlPKT_jjjjjjjjjjjjjjjjjjjPS2_)
        /*00ec*/ 	.word	0x00000000


	//----- nvinfo : EIATTR_REGCOUNT
	.align		4
.L_67:
        /*00f0*/ 	.byte	0x04, 0x2f
        /*00f2*/ 	.short	(.L_69 - .L_68)
	.align		4
.L_68:
        /*00f4*/ 	.word	index@(_ZN2at6native13col2im_kernelIffEEvlPKT_llllllllllllPS2_)
        /*00f8*/ 	.word	0x0000003e


	//----- nvinfo : EIATTR_FRAME_SIZE
	.align		4
.L_69:
        /*00fc*/ 	.byte	0x04, 0x11
        /*00fe*/ 	.short	(.L_71 - .L_70)
	.align		4
.L_70:
        /*0100*/ 	.word	index@($__internal_9_$__cuda_sm20_rem_s64)
        /*0104*/ 	.word	0x00000000


	//----- nvinfo : EIATTR_FRAME_SIZE
	.align		4
.L_71:
        /*0108*/ 	.byte	0x04, 0x11
        /*010a*/ 	.short	(.L_73 - .L_72)
	.align		4
.L_72:
        /*010c*/ 	.word	index@($__internal_8_$__cuda_sm20_div_s64)
        /*0110*/ 	.word	0x00000000


	//----- nvinfo : EIATTR_FRAME_SIZE
	.align		4
.L_73:
        /*0114*/ 	.byte	0x04, 0x11
        /*0116*/ 	.short	(.L_75 - .L_74)
	.align		4
.L_74:
        /*0118*/ 	.word	index@(_ZN2at6native13col2im_kernelIffEEvlPKT_llllllllllllPS2_)
        /*011c*/ 	.word	0x00000000


	//----- nvinfo : EIATTR_REGCOUNT
	.align		4
.L_75:
        /*0120*/ 	.byte	0x04, 0x2f
        /*0122*/ 	.short	(.L_77 - .L_76)
	.align		4
.L_76:
        /*0124*/ 	.word	index@(_ZN2at6native14vol2col_kernelIN3c104HalfEEEvlPKT_iiiiiiiiiiiiiiiiiiPS4_)
        /*0128*/ 	.word	0x00000038


	//----- nvinfo : EIATTR_FRAME_SIZE
	.align		4
.L_77:
        /*012c*/ 	.byte	0x04, 0x11
        /*012e*/ 	.short	(.L_79 - .L_78)
	.align		4
.L_78:
        /*0130*/ 	.word	index@($__internal_7_$__cuda_sm20_div_s64)
        /*0134*/ 	.word	0x00000000


	//----- nvinfo : EIATTR_FRAME_SIZE
	.align		4
.L_79:
        /*0138*/ 	.byte	0x04, 0x11
        /*013a*/ 	.short	(.L_81 - .L_80)
	.align		4
.L_80:
        /*013c*/ 	.word	index@(_ZN2at6native14vol2col_kernelIN3c104HalfEEEvlPKT_iiiiiiiiiiiiiiiiiiPS4_)
        /*0140*/ 	.word	0x00000000


	//----- nvinfo : EIATTR_REGCOUNT
	.align		4
.L_81:
        /*0144*/ 	.byte	0x04, 0x2f
        /*0146*/ 	.short	(.L_83 - .L_82)
	.align		4
.L_82:
        /*0148*/ 	.word	index@(_ZN2at6native13im2col_kernelIN3c104HalfEEEvlPKT_llllllllllllPS4_)
        /*014c*/ 	.word	0x0000002c


	//----- nvinfo : EIATTR_FRAME_SIZE
	.align		4
.L_83:
        /*0150*/ 	.byte	0x04, 0x11
        /*0152*/ 	.short	(.L_85 - .L_84)
	.align		4
.L_84:
        /*0154*/ 	.word	index@($__internal_6_$__cuda_sm20_div_s64)
        /*0158*/ 	.word	0x00000000


	//----- nvinfo : EIATTR_FRAME_SIZE
	.align		4
.L_85:
        /*015c*/ 	.byte	0x04, 0x11
        /*015e*/ 	.short	(.L_87 - .L_86)
	.align		4
.L_86:
        /*0160*/ 	.word	index@(_ZN2at6native13im2col_kernelIN3c104HalfEEEvlPKT_llllllllllllPS4_)
        /*0164*/ 	.word	0x00000000


	//----- nvinfo : EIATTR_REGCOUNT
	.align		4
.L_87:
        /*0168*/ 	.byte	0x04, 0x2f
        /*016a*/ 	.short	(.L_89 - .L_88)
	.align		4
.L_88:
        /*016c*/ 	.word	index@(_ZN2at6native13vol2im_kernelIN3c104HalfES3_EEvlPKT_jjjjjjjjjjjjjjjjjjjPS4_)
        /*0170*/ 	.word	0x00000028


	//----- nvinfo : EIATTR_FRAME_SIZE
	.align		4
.L_89:
        /*0174*/ 	.byte	0x04, 0x11
        /*0176*/ 	.short	(.L_91 - .L_90)
	.align		4
.L_90:
        /*0178*/ 	.word	index@(_ZN2at6native13vol2im_kernelIN3c104HalfES3_EEvlPKT_jjjjjjjjjjjjjjjjjjjPS4_)
        /*017c*/ 	.word	0x00000000


	//----- nvinfo : EIATTR_REGCOUNT
	.align		4
.L_91:
        /*0180*/ 	.byte	0x04, 0x2f
        /*0182*/ 	.short	(.L_93 - .L_92)
	.align		4
.L_92:
        /*0184*/ 	.word	index@(_ZN2at6native13col2im_kernelIN3c104HalfES3_EEvlPKT_llllllllllllPS4_)
        /*0188*/ 	.word	0x0000003e


	//----- nvinfo : EIATTR_FRAME_SIZE
	.align		4
.L_93:
        /*018c*/ 	.byte	0x04, 0x11
        /*018e*/ 	.short	(.L_95 - .L_94)
	.align		4
.L_94:
        /*0190*/ 	.word	index@($__internal_5_$__cuda_sm20_rem_s64)
        /*0194*/ 	.word	0x00000000


	//----- nvinfo : EIATTR_FRAME_SIZE
	.align		4
.L_95:
        /*0198*/ 	.byte	0x04, 0x11
        /*019a*/ 	.short	(.L_97 - .L_96)
	.align		4
.L_96:
        /*019c*/ 	.word	index@($__internal_4_$__cuda_sm20_div_s64)
        /*01a0*/ 	.word	0x00000000


	//----- nvinfo : EIATTR_FRAME_SIZE
	.align		4
.L_97:
        /*01a4*/ 	.byte	0x04, 0x11
        /*01a6*/ 	.short	(.L_99 - .L_98)
	.align		4
.L_98:
        /*01a8*/ 	.word	index@(_ZN2at6native13col2im_kernelIN3c104HalfES3_EEvlPKT_llllllllllllPS4_)
        /*01ac*/ 	.word	0x00000000


	//----- nvinfo : EIATTR_REGCOUNT
	.align		4
.L_99:
        /*01b0*/ 	.byte	0x04, 0x2f
        /*01b2*/ 	.short	(.L_101 - .L_100)
	.align		4
.L_100:
        /*01b4*/ 	.word	index@(_ZN2at6native14vol2col_kernelIN3c108BFloat16EEEvlPKT_iiiiiiiiiiiiiiiiiiPS4_)
        /*01b8*/ 	.word	0x00000038


	//----- nvinfo : EIATTR_FRAME_SIZE
	.align		4
.L_101:
        /*01bc*/ 	.byte	0x04, 0x11
        /*01be*/ 	.short	(.L_103 - .L_102)
	.align		4
.L_102:
        /*01c0*/ 	.word	index@($__internal_3_$__cuda_sm20_div_s64)
        /*01c4*/ 	.word	0x00000000


	//----- nvinfo : EIATTR_FRAME_SIZE
	.align		4
.L_103:
        /*01c8*/ 	.byte	0x04, 0x11
        /*01ca*/ 	.short	(.L_105 - .L_104)
	.align		4
.L_104:
        /*01cc*/ 	.word	index@(_ZN2at6native14vol2col_kernelIN3c108BFloat16EEEvlPKT_iiiiiiiiiiiiiiiiiiPS4_)
        /*01d0*/ 	.word	0x00000000


	//----- nvinfo : EIATTR_REGCOUNT
	.align		4
.L_105:
        /*01d4*/ 	.byte	0x04, 0x2f
        /*01d6*/ 	.short	(.L_107 - .L_106)
	.align		4
.L_106:
        /*01d8*/ 	.word	index@(_ZN2at6native13im2col_kernelIN3c108BFloat16EEEvlPKT_llllllllllllPS4_)
        /*01dc*/ 	.word	0x0000002c


	//----- nvinfo : EIATTR_FRAME_SIZE
	.align		4
.L_107:
        /*01e0*/ 	.byte	0x04, 0x11
        /*01e2*/ 	.short	(.L_109 - .L_108)
	.align		4
.L_108:
        /*01e4*/ 	.word	index@($__internal_2_$__cuda_sm20_div_s64)
        /*01e8*/ 	.word	0x00000000


	//----- nvinfo : EIATTR_FRAME_SIZE
	.align		4
.L_109:
        /*01ec*/ 	.byte	0x04, 0x11
        /*01ee*/ 	.short	(.L_111 - .L_110)
	.align		4
.L_110:
        /*01f0*/ 	.word	index@(_ZN2at6native13im2col_kernelIN3c108BFloat16EEEvlPKT_llllllllllllPS4_)
        /*01f4*/ 	.word	0x00000000


	//----- nvinfo : EIATTR_REGCOUNT
	.align		4
.L_111:
        /*01f8*/ 	.byte	0x04, 0x2f
        /*01fa*/ 	.short	(.L_113 - .L_112)
	.align		4
.L_112:
        /*01fc*/ 	.word	index@(_ZN2at6native13vol2im_kernelIN3c108BFloat16ES3_EEvlPKT_jjjjjjjjjjjjjjjjjjjPS4_)
        /*0200*/ 	.word	0x00000028


	//----- nvinfo : EIATTR_FRAME_SIZE
	.align		4
.L_113:
        /*0204*/ 	.byte	0x04, 0x11
        /*0206*/ 	.short	(.L_115 - .L_114)
	.align		4
.L_114:
        /*0208*/ 	.word	index@(_ZN2at6native13vol2im_kernelIN3c108BFloat16ES3_EEvlPKT_jjjjjjjjjjjjjjjjjjjPS4_)
        /*020c*/ 	.word	0x00000000


	//----- nvinfo : EIATTR_REGCOUNT
	.align		4
.L_115:
        /*0210*/ 	.byte	0x04, 0x2f
        /*0212*/ 	.short	(.L_117 - .L_116)
	.align		4
.L_116:
        /*0214*/ 	.word	index@(_ZN2at6native13col2im_kernelIN3c108BFloat16ES3_EEvlPKT_llllllllllllPS4_)
        /*0218*/ 	.word	0x0000003e


	//----- nvinfo : EIATTR_FRAME_SIZE
	.align		4
.L_117:
        /*021c*/ 	.byte	0x04, 0x11
        /*021e*/ 	.short	(.L_119 - .L_118)
	.align		4
.L_118:
        /*0220*/ 	.word	index@($__internal_1_$__cuda_sm20_rem_s64)
        /*0224*/ 	.word	0x00000000


	//----- nvinfo : EIATTR_FRAME_SIZE
	.align		4
.L_119:
        /*0228*/ 	.byte	0x04, 0x11
        /*022a*/ 	.short	(.L_121 - .L_120)
	.align		4
.L_120:
        /*022c*/ 	.word	index@($__internal_0_$__cuda_sm20_div_s64)
        /*0230*/ 	.word	0x00000000


	//----- nvinfo : EIATTR_FRAME_SIZE
	.align		4
.L_121:
        /*0234*/ 	.byte	0x04, 0x11
        /*0236*/ 	.short	(.L_123 - .L_122)
	.align		4
.L_122:
        /*0238*/ 	.word	index@(_ZN2at6native13col2im_kernelIN3c108BFloat16ES3_EEvlPKT_llllllllllllPS4_)
        /*023c*/ 	.word	0x00000000


	//----- nvinfo : EIATTR_MIN_STACK_SIZE
	.align		4
.L_123:
        /*0240*/ 	.byte	0x04, 0x12
        /*0242*/ 	.short	(.L_125 - .L_124)
	.align		4
.L_124:
        /*0244*/ 	.word	index@(_ZN2at6native13col2im_kernelIN3c108BFloat16ES3_EEvlPKT_llllllllllllPS4_)
        /*0248*/ 	.word	0x00000000


	//----- nvinfo : EIATTR_MIN_STACK_SIZE
	.align		4
.L_125:
        /*024c*/ 	.byte	0x04, 0x12
        /*024e*/ 	.short	(.L_127 - .L_126)
	.align		4
.L_126:
        /*0250*/ 	.word	index@(_ZN2at6native13vol2im_kernelIN3c108BFloat16ES3_EEvlPKT_jjjjjjjjjjjjjjjjjjjPS4_)
        /*0254*/ 	.word	0x00000000


	//----- nvinfo : EIATTR_MIN_STACK_SIZE
	.align		4
.L_127:
        /*0258*/ 	.byte	0x04, 0x12
        /*025a*/ 	.short	(.L_129 - .L_128)
	.align		4
.L_128:
        /*025c*/ 	.word	index@(_ZN2at6native13im2col_kernelIN3c108BFloat16EEEvlPKT_llllllllllllPS4_)
        /*0260*/ 	.word	0x00000000


	//----- nvinfo : EIATTR_MIN_STACK_SIZE
	.align		4
.L_129:
        /*0264*/ 	.byte	0x04, 0x12
        /*0266*/ 	.short	(.L_131 - .L_130)
	.align		4
.L_130:
        /*0268*/ 	.word	index@(_ZN2at6native14vol2col_kernelIN3c108BFloat16EEEvlPKT_iiiiiiiiiiiiiiiiiiPS4_)
        /*026c*/ 	.word	0x00000000


	//----- nvinfo : EIATTR_MIN_STACK_SIZE
	.align		4
.L_131:
        /*0270*/ 	.byte	0x04, 0x12
        /*0272*/ 	.short	(.L_133 - .L_132)
	.align		4
.L_132:
        /*0274*/ 	.word	index@(_ZN2at6native13col2im_kernelIN3c104HalfES3_EEvlPKT_llllllllllllPS4_)
        /*0278*/ 	.word	0x00000000


	//----- nvinfo : EIATTR_MIN_STACK_SIZE
	.align		4
.L_133:
        /*027c*/ 	.byte	0x04, 0x12
        /*027e*/ 	.short	(.L_135 - .L_134)
	.align		4
.L_134:
        /*0280*/ 	.word	index@(_ZN2at6native13vol2im_kernelIN3c104HalfES3_EEvlPKT_jjjjjjjjjjjjjjjjjjjPS4_)
        /*0284*/ 	.word	0x00000000


	//----- nvinfo : EIATTR_MIN_STACK_SIZE
	.align		4
.L_135:
        /*0288*/ 	.byte	0x04, 0x12
        /*028a*/ 	.short	(.L_137 - .L_136)
	.align		4
.L_136:
        /*028c*/ 	.word	index@(_ZN2at6native13im2col_kernelIN3c104HalfEEEvlPKT_llllllllllllPS4_)
        /*0290*/ 	.word	0x00000000


	//----- nvinfo : EIATTR_MIN_STACK_SIZE
	.align		4
.L_137:
        /*0294*/ 	.byte	0x04, 0x12
        /*0296*/ 	.short	(.L_139 - .L_138)
	.align		4
.L_138:
        /*0298*/ 	.word	index@(_ZN2at6native14vol2col_kernelIN3c104HalfEEEvlPKT_iiiiiiiiiiiiiiiiiiPS4_)
        /*029c*/ 	.word	0x00000000


	//----- nvinfo : EIATTR_MIN_STACK_SIZE
	.align		4
.L_139:
        /*02a0*/ 	.byte	0x04, 0x12
        /*02a2*/ 	.short	(.L_141 - .L_140)
	.align		4
.L_140:
        /*02a4*/ 	.word	index@(_ZN2at6native13col2im_kernelIffEEvlPKT_llllllllllllPS2_)
        /*02a8*/ 	.word	0x00000000


	//----- nvinfo : EIATTR_MIN_STACK_SIZE
	.align		4
.L_141:
        /*02ac*/ 	.byte	0x04, 0x12
        /*02ae*/ 	.short	(.L_143 - .L_142)
	.align		4
.L_142:
        /*02b0*/ 	.word	index@(_ZN2at6native13vol2im_kernelIffEEvlPKT_jjjjjjjjjjjjjjjjjjjPS2_)
        /*02b4*/ 	.word	0x00000000


	//----- nvinfo : EIATTR_MIN_STACK_SIZE
	.align		4
.L_143:
        /*02b8*/ 	.byte	0x04, 0x12
        /*02ba*/ 	.short	(.L_145 - .L_144)
	.align		4
.L_144:
        /*02bc*/ 	.word	index@(_ZN2at6native13im2col_kernelIfEEvlPKT_llllllllllllPS2_)
        /*02c0*/ 	.word	0x00000000


	//----- nvinfo : EIATTR_MIN_STACK_SIZE
	.align		4
.L_145:
        /*02c4*/ 	.byte	0x04, 0x12
        /*02c6*/ 	.short	(.L_147 - .L_146)
	.align		4
.L_146:
        /*02c8*/ 	.word	index@(_ZN2at6native14vol2col_kernelIfEEvlPKT_iiiiiiiiiiiiiiiiiiPS2_)
        /*02cc*/ 	.word	0x00000000


	//----- nvinfo : EIATTR_MIN_STACK_SIZE
	.align		4
.L_147:
        /*02d0*/ 	.byte	0x04, 0x12
        /*02d2*/ 	.short	(.L_149 - .L_148)
	.align		4
.L_148:
        /*02d4*/ 	.word	index@(_ZN2at6native13col2im_kernelIddEEvlPKT_llllllllllllPS2_)
        /*02d8*/ 	.word	0x00000000


	//----- nvinfo : EIATTR_MIN_STACK_SIZE
	.align		4
.L_149:
        /*02dc*/ 	.byte	0x04, 0x12
        /*02de*/ 	.short	(.L_151 - .L_150)
	.align		4
.L_150:
        /*02e0*/ 	.word	index@(_ZN2at6native13vol2im_kernelIddEEvlPKT_jjjjjjjjjjjjjjjjjjjPS2_)
        /*02e4*/ 	.word	0x00000000


	//----- nvinfo : EIATTR_MIN_STACK_SIZE
	.align		4
.L_151:
        /*02e8*/ 	.byte	0x04, 0x12
        /*02ea*/ 	.short	(.L_153 - .L_152)
	.align		4
.L_152:
        /*02ec*/ 	.word	index@(_ZN2at6native13im2col_kernelIdEEvlPKT_llllllllllllPS2_)
        /*02f0*/ 	.word	0x00000000


	//----- nvinfo : EIATTR_MIN_STACK_SIZE
	.align		4
.L_153:
        /*02f4*/ 	.byte	0x04, 0x12
        /*02f6*/ 	.short	(.L_155 - .L_154)
	.align		4
.L_154:
        /*02f8*/ 	.word	index@(_ZN2at6native14vol2col_kernelIdEEvlPKT_iiiiiiiiiiiiiiiiiiPS2_)
        /*02fc*/ 	.word	0x00000000
.L_155:


//--------------------- .nv.info._ZN2at6native13col2im_kernelIN3c108BFloat16ES3_EEvlPKT_llllllllllllPS4_ --------------------------
	.section	.nv.info._ZN2at6native13col2im_kernelIN3c108BFloat16ES3_EEvlPKT_llllllllllllPS4_,"",@"SHT_CUDA_INFO"
	.sectionflags	@""
	.align	4


	//----- nvinfo : EIATTR_CUDA_API_VERSION
	.align		4
        /*0000*/ 	.byte	0x04, 0x37
        /*0002*/ 	.short	(.L_157 - .L_156)
.L_156:
        /*0004*/ 	.word	0x00000082


	//----- nvinfo : EIATTR_SW2861232_WAR
	.align		4
.L_157:
        /*0008*/ 	.byte	0x01, 0x35
	.zero		2


	//----- nvinfo : EIATTR_PARAM_CBANK
	.align		4
        /*000c*/ 	.byte	0x04, 0x0a
        /*000e*/ 	.short	(.L_159 - .L_158)
	.align		4
.L_158:
        /*0010*/ 	.word	index@(.nv.constant0._ZN2at6native13col2im_kernelIN3c108BFloat16ES3_EEvlPKT_llllllllllllPS4_)
        /*0014*/ 	.short	0x0160
        /*0016*/ 	.short	0x0078


	//----- nvinfo : EIATTR_CBANK_PARAM_SIZE
	.align		4
.L_159:
        /*0018*/ 	.byte	0x03, 0x19
        /*001a*/ 	.short	0x0078


	//----- nvinfo : EIATTR_KPARAM_INFO
	.align		4
        /*001c*/ 	.byte	0x04, 0x17
        /*001e*/ 	.short	(.L_161 - .L_160)
.L_160:
        /*0020*/ 	.word	0x00000000
        /*0024*/ 	.short	0x000e
        /*0026*/ 	.short	0x0070
        /*0028*/ 	.byte	0x00, 0xf0, 0x21, 0x00


	//----- nvinfo : EIATTR_KPARAM_INFO
	.align		4
.L_161:
        /*002c*/ 	.byte	0x04, 0x17
        /*002e*/ 	.short	(.L_163 - .L_162)
.L_162:
        /*0030*/ 	.word	0x00000000
        /*0034*/ 	.short	0x000d
        /*0036*/ 	.short	0x0068
        /*0038*/ 	.byte	0x00, 0xf0, 0x21, 0x00


	//----- nvinfo : EIATTR_KPARAM_INFO
	.align		4
.L_163:
        /*003c*/ 	.byte	0x04, 0x17
        /*003e*/ 	.short	(.L_165 - .L_164)
.L_164:
        /*0040*/ 	.word	0x00000000
        /*0044*/ 	.short	0x000c
        /*0046*/ 	.short	0x0060
        /*0048*/ 	.byte	0x00, 0xf0, 0x21, 0x00


	//----- nvinfo : EIATTR_KPARAM_INFO
	.align		4
.L_165:
        /*004c*/ 	.byte	0x04, 0x17
        /*004e*/ 	.short	(.L_167 - .L_166)
.L_166:
        /*0050*/ 	.word	0x00000000
        /*0054*/ 	.short	0x000b
        /*0056*/ 	.short	0x0058
        /*0058*/ 	.byte	0x00, 0xf0, 0x21, 0x00


	//----- nvinfo : EIATTR_KPARAM_INFO
	.align		4
.L_167:
        /*005c*/ 	.byte	0x04, 0x17
        /*005e*/ 	.short	(.L_169 - .L_168)
.L_168:
        /*0060*/ 	.word	0x00000000
        /*0064*/ 	.short	0x000a
        /*0066*/ 	.short	0x0050
        /*0068*/ 	.byte	0x00, 0xf0, 0x21, 0x00


	//----- nvinfo : EIATTR_KPARAM_INFO
	.align		4
.L_169:
        /*006c*/ 	.byte	0x04, 0x17
        /*006e*/ 	.short	(.L_171 - .L_170)
.L_170:
        /*0070*/ 	.word	0x00000000
        /*0074*/ 	.short	0x0009
        /*0076*/ 	.short	0x0048
        /*0078*/ 	.byte	0x00, 0xf0, 0x21, 0x00


	//----- nvinfo : EIATTR_KPARAM_INFO
	.align		4
.L_171:
        /*007c*/ 	.byte	0x04, 0x17
        /*007e*/ 	.short	(.L_173 - .L_172)
.L_172:
        /*0080*/ 	.word	0x00000000
        /*0084*/ 	.short	0x0008
        /*0086*/ 	.short	0x0040
        /*0088*/ 	.byte	0x00, 0xf0, 0x21, 0x00


	//----- nvinfo : EIATTR_KPARAM_INFO
	.align		4
.L_173:
        /*008c*/ 	.byte	0x04, 0x17
        /*008e*/ 	.short	(.L_175 - .L_174)
.L_174:
        /*0090*/ 	.word	0x00000000
        /*0094*/ 	.short	0x0007
        /*0096*/ 	.short	0x0038
        /*0098*/ 	.byte	0x00, 0xf0, 0x21, 0x00


	//----- nvinfo : EIATTR_KPARAM_INFO
	.align		4
.L_175:
        /*009c*/ 	.byte	0x04, 0x17
        /*009e*/ 	.short	(.L_177 - .L_176)
.L_176:
        /*00a0*/ 	.word	0x00000000
        /*00a4*/ 	.short	0x0006
        /*00a6*/ 	.short	0x0030
        /*00a8*/ 	.byte	0x00, 0xf0, 0x21, 0x00


	//----- nvinfo : EIATTR_KPARAM_INFO
	.align		4
.L_177:
        /*00ac*/ 	.byte	0x04, 0x17
        /*00ae*/ 	.short	(.L_179 - .L_178)
.L_178:
        /*00b0*/ 	.word	0x00000000
        /*00b4*/ 	.short	0x0005
        /*00b6*/ 	.short	0x0028
        /*00b8*/ 	.byte	0x00, 0xf0, 0x21, 0x00


	//----- nvinfo : EIATTR_KPARAM_INFO
	.align		4
.L_179:
        /*00bc*/ 	.byte	0x04, 0x17
        /*00be*/ 	.short	(.L_181 - .L_180)
.L_180:
        /*00c0*/ 	.word	0x00000000
        /*00c4*/ 	.short	0x0004
        /*00c6*/ 	.short	0x0020
        /*00c8*/ 	.byte	0x00, 0xf0, 0x21, 0x00


	//----- nvinfo : EIATTR_KPARAM_INFO
	.align		4
.L_181:
        /*00cc*/ 	.byte	0x04, 0x17
        /*00ce*/ 	.short	(.L_183 - .L_182)
.L_182:
        /*00d0*/ 	.word	0x00000000
        /*00d4*/ 	.short	0x0003
        /*00d6*/ 	.short	0x0018
        /*00d8*/ 	.byte	0x00, 0xf0, 0x21, 0x00


	//----- nvinfo : EIATTR_KPARAM_INFO
	.align		4
.L_183:
        /*00dc*/ 	.byte	0x04, 0x17
        /*00de*/ 	.short	(.L_185 - .L_184)
.L_184:
        /*00e0*/ 	.word	0x00000000
        /*00e4*/ 	.short	0x0002
        /*00e6*/ 	.short	0x0010
        /*00e8*/ 	.byte	0x00, 0xf0, 0x21, 0x00


	//----- nvinfo : EIATTR_KPARAM_INFO
	.align		4
.L_185:
        /*00ec*/ 	.byte	0x04, 0x17
        /*00ee*/ 	.short	(.L_187 - .L_186)
.L_186:
        /*00f0*/ 	.word	0x00000000
        /*00f4*/ 	.short	0x0001
        /*00f6*/ 	.short	0x0008
        /*00f8*/ 	.byte	0x00, 0xf0, 0x21, 0x00


	//----- nvinfo : EIATTR_KPARAM_INFO
	.align		4
.L_187:
        /*00fc*/ 	.byte	0x04, 0x17
        /*00fe*/ 	.short	(.L_189 - .L_188)
.L_188:
        /*0100*/ 	.word	0x00000000
        /*0104*/ 	.short	0x0000
        /*0106*/ 	.short	0x0000
        /*0108*/ 	.byte	0x00, 0xf0, 0x21, 0x00


	//----- nvinfo : EIATTR_MAXREG_COUNT
	.align		4
.L_189:
        /*010c*/ 	.byte	0x03, 0x1b
        /*010e*/ 	.short	0x0080


	//----- nvinfo : EIATTR_MERCURY_ISA_VERSION
	.align		4
        /*0110*/ 	.byte	0x03, 0x5f
        /*0112*/ 	.short	0x0000


	//----- nvinfo : EIATTR_EXIT_INSTR_OFFSETS
	.align		4
        /*0114*/ 	.byte	0x04, 0x1c
        /*0116*/ 	.short	(.L_191 - .L_190)


	//   ....[0]....
.L_190:
        /*0118*/ 	.word	0x00000070


	//   ....[1]....
        /*011c*/ 	.word	0x00005510


	//----- nvinfo : EIATTR_MAX_THREADS
	.align		4
.L_191:
        /*0120*/ 	.byte	0x04, 0x05
        /*0122*/ 	.short	(.L_193 - .L_192)
.L_192:
        /*0124*/ 	.word	0x00000200
        /*0128*/ 	.word	0x00000001
        /*012c*/ 	.word	0x00000001


	//----- nvinfo : EIATTR_CRS_STACK_SIZE
	.align		4
.L_193:
        /*0130*/ 	.byte	0x04, 0x1e
        /*0132*/ 	.short	(.L_195 - .L_194)
.L_194:
        /*0134*/ 	.word	0x00000000
.L_195:


//--------------------- .nv.info._ZN2at6native13vol2im_kernelIN3c108BFloat16ES3_EEvlPKT_jjjjjjjjjjjjjjjjjjjPS4_ --------------------------
	.section	.nv.info._ZN2at6native13vol2im_kernelIN3c108BFloat16ES3_EEvlPKT_jjjjjjjjjjjjjjjjjjjPS4_,"",@"SHT_CUDA_INFO"
	.sectionflags	@""
	.align	4


	//----- nvinfo : EIATTR_CUDA_API_VERSION
	.align		4
        /*0000*/ 	.byte	0x04, 0x37
        /*0002*/ 	.short	(.L_197 - .L_196)
.L_196:
        /*0004*/ 	.word	0x00000082


	//----- nvinfo : EIATTR_SW2861232_WAR
	.align		4
.L_197:
        /*0008*/ 	.byte	0x01, 0x35
	.zero		2


	//----- nvinfo : EIATTR_PARAM_CBANK
	.align		4
        /*000c*/ 	.byte	0x04, 0x0a
        /*000e*/ 	.short	(.L_199 - .L_198)
	.align		4
.L_198:
        /*0010*/ 	.word	index@(.nv.constant0._ZN2at6native13vol2im_kernelIN3c108BFloat16ES3_EEvlPKT_jjjjjjjjjjjjjjjjjjjPS4_)
        /*0014*/ 	.short	0x0160
        /*0016*/ 	.short	0x0068


	//----- nvinfo : EIATTR_CBANK_PARAM_SIZE
	.align		4
.L_199:
        /*0018*/ 	.byte	0x03, 0x19
        /*001a*/ 	.short	0x0068


	//----- nvinfo : EIATTR_KPARAM_INFO
	.align		4
        /*001c*/ 	.byte	0x04, 0x17
        /*001e*/ 	.short	(.L_201 - .L_200)
.L_200:
        /*0020*/ 	.word	0x00000000
        /*0024*/ 	.short	0x0015
        /*0026*/ 	.short	0x0060
        /*0028*/ 	.byte	0x00, 0xf0, 0x21, 0x00


	//----- nvinfo : EIATTR_KPARAM_INFO
	.align		4
.L_201:
        /*002c*/ 	.byte	0x04, 0x17
        /*002e*/ 	.short	(.L_203 - .L_202)
.L_202:
        /*0030*/ 	.word	0x00000000
        /*0034*/ 	.short	0x0014
        /*0036*/ 	.short	0x0058
        /*0038*/ 	.byte	0x00, 0xf0, 0x11, 0x00


	//----- nvinfo : EIATTR_KPARAM_INFO
	.align		4
.L_203:
        /*003c*/ 	.byte	0x04, 0x17
        /*003e*/ 	.short	(.L_205 - .L_204)
.L_204:
        /*0040*/ 	.word	0x00000000
        /*0044*/ 	.short	0x0013
        /*0046*/ 	.short	0x0054
        /*0048*/ 	.byte	0x00, 0xf0, 0x11, 0x00


	//----- nvinfo : EIATTR_KPARAM_INFO
	.align		4
.L_205:
        /*004c*/ 	.byte	0x04, 0x17
        /*004e*/ 	.short	(.L_207 - .L_206)
.L_206:
        /*0050*/ 	.word	0x00000000
        /*0054*/ 	.short	0x0012
        /*0056*/ 	.short	0x0050
        /*0058*/ 	.byte	0x00, 0xf0, 0x11, 0x00


	//----- nvinfo : EIATTR_KPARAM_INFO
	.align		4
.L_207:
        /*005c*/ 	.byte	0x04, 0x17
        /*005e*/ 	.short	(.L_209 - .L_208)
.L_208:
        /*0060*/ 	.word	0x00000000
        /*0064*/ 	.short	0x0011
        /*0066*/ 	.short	0x004c
        /*0068*/ 	.byte	0x00, 0xf0, 0x11, 0x00


	//----- nvinfo : EIATTR_KPARAM_INFO
	.align		4
.L_209:
        /*006c*/ 	.byte	0x04, 0x17
        /*006e*/ 	.short	(.L_211 - .L_210)
.L_210:
        /*0070*/ 	.word	0x00000000
        /*0074*/ 	.short	0x0010
        /*0076*/ 	.short	0x0048
        /*0078*/ 	.byte	0x00, 0xf0, 0x11, 0x00


	//----- nvinfo : EIATTR_KPARAM_INFO
	.align		4
.L_211:
        /*007c*/ 	.byte	0x04, 0x17
        /*007e*/ 	.short	(.L_213 - .L_212)
.L_212:
        /*0080*/ 	.word	0x00000000
        /*0084*/ 	.short	0x000f
        /*0086*/ 	.short	0x0044
        /*0088*/ 	.byte	0x00, 0xf0, 0x11, 0x00


	//----- nvinfo : EIATTR_KPARAM_INFO
	.align		4
.L_213:
        /*008c*/ 	.byte	0x04, 0x17
        /*008e*/ 	.short	(.L_215 - .L_214)
.L_214:
        /*0090*/ 	.word	0x00000000
        /*0094*/ 	.short	0x000e
        /*0096*/ 	.short	0x0040
        /*0098*/ 	.byte	0x00, 0xf0, 0x11, 0x00


	//----- nvinfo : EIATTR_KPARAM_INFO
	.align		4
.L_215:
        /*009c*/ 	.byte	0x04, 0x17
        /*009e*/ 	.short	(.L_217 - .L_216)
.L_216:
        /*00a0*/ 	.word	0x00000000
        /*00a4*/ 	.short	0x000d
        /*00a6*/ 	.short	0x003c
        /*00a8*/ 	.byte	0x00, 0xf0, 0x11, 0x00


	//----- nvinfo : EIATTR_KPARAM_INFO
	.align		4
.L_217:
        /*00ac*/ 	.byte	0x04, 0x17
        /*00ae*/ 	.short	(.L_219 - .L_218)
.L_218:
        /*00b0*/ 	.word	0x00000000
        /*00b4*/ 	.short	0x000c
        /*00b6*/ 	.short	0x0038
        /*00b8*/ 	.byte	0x00, 0xf0, 0x11, 0x00


	//----- nvinfo : EIATTR_KPARAM_INFO
	.align		4
.L_219:
        /*00bc*/ 	.byte	0x04, 0x17
        /*00be*/ 	.short	(.L_221 - .L_220)
.L_220:
        /*00c0*/ 	.word	0x00000000
        /*00c4*/ 	.short	0x000b
        /*00c6*/ 	.short	0x0034
        /*00c8*/ 	.byte	0x00, 0xf0, 0x11, 0x00


	//----- nvinfo : EIATTR_KPARAM_INFO
	.align		4
.L_221:
        /*00cc*/ 	.byte	0x04, 0x17
        /*00ce*/ 	.short	(.L_223 - .L_222)
.L_222:
        /*00d0*/ 	.word	0x00000000
        /*00d4*/ 	.short	0x000a
        /*00d6*/ 	.short	0x0030
        /*00d8*/ 	.byte	0x00, 0xf0, 0x11, 0x00


	//----- nvinfo : EIATTR_KPARAM_INFO
	.align		4
.L_223:
        /*00dc*/ 	.byte	0x04, 0x17
        /*00de*/ 	.short	(.L_225 - .L_224)
.L_224:
        /*00e0*/ 	.word	0x00000000
        /*00e4*/ 	.short	0x0009
        /*00e6*/ 	.short	0x002c
        /*00e8*/ 	.byte	0x00, 0xf0, 0x11, 0x00


	//----- nvinfo : EIATTR_KPARAM_INFO
	.align		4
.L_225:
        /*00ec*/ 	.byte	0x04, 0x17
        /*00ee*/ 	.short	(.L_227 - .L_226)
.L_226:
        /*00f0*/ 	.word	0x00000000
        /*00f4*/ 	.short	0x0008
        /*00f6*/ 	.short	0x0028
        /*00f8*/ 	.byte	0x00, 0xf0, 0x11, 0x00


	//----- nvinfo : EIATTR_KPARAM_INFO
	.align		4
.L_227:
        /*00fc*/ 	.byte	0x04, 0x17
        /*00fe*/ 	.short	(.L_229 - .L_228)
.L_228:
        /*0100*/ 	.word	0x00000000
        /*0104*/ 	.short	0x0007
        /*0106*/ 	.short	0x0024
        /*0108*/ 	.byte	0x00, 0xf0, 0x11, 0x00


	//----- nvinfo : EIATTR_KPARAM_INFO
	.align		4
.L_229:
        /*010c*/ 	.byte	0x04, 0x17
        /*010e*/ 	.short	(.L_231 - .L_230)
.L_230:
        /*0110*/ 	.word	0x00000000
        /*0114*/ 	.short	0x0006
        /*0116*/ 	.short	0x0020
        /*0118*/ 	.byte	0x00, 0xf0, 0x11, 0x00


	//----- nvinfo : EIATTR_KPARAM_INFO
	.align		4
.L_231:
        /*011c*/ 	.byte	0x04, 0x17
        /*011e*/ 	.short	(.L_233 - .L_232)
.L_232:
        /*0120*/ 	.word	0x00000000
        /*0124*/ 	.short	0x0005
        /*0126*/ 	.short	0x001c
        /*0128*/ 	.byte	0x00, 0xf0, 0x11, 0x00


	//----- nvinfo : EIATTR_KPARAM_INFO
	.align		4
.L_233:
        /*012c*/ 	.byte	0x04, 0x17
        /*012e*/ 	.short	(.L_235 - .L_234)
.L_234:
        /*0130*/ 	.word	0x00000000
        /*0134*/ 	.short	0x0004
        /*0136*/ 	.short	0x0018
        /*0138*/ 	.byte	0x00, 0xf0, 0x11, 0x00


	//----- nvinfo : EIATTR_KPARAM_INFO
	.align		4
.L_235:
        /*013c*/ 	.byte	0x04, 0x17
        /*013e*/ 	.short	(.L_237 - .L_236)
.L_236:
        /*0140*/ 	.word	0x00000000
        /*0144*/ 	.short	0x0003
        /*0146*/ 	.short	0x0014
        /*0148*/ 	.byte	0x00, 0xf0, 0x11, 0x00


	//----- nvinfo : EIATTR_KPARAM_INFO
	.align		4
.L_237:
        /*014c*/ 	.byte	0x04, 0x17
        /*014e*/ 	.short	(.L_239 - .L_238)
.L_238:
        /*0150*/ 	.word	0x00000000
        /*0154*/ 	.short	0x0002
        /*0156*/ 	.short	0x0010
        /*0158*/ 	.byte	0x00, 0xf0, 0x11, 0x00


	//----- nvinfo : EIATTR_KPARAM_INFO
	.align		4
.L_239:
        /*015c*/ 	.byte	0x04, 0x17
        /*015e*/ 	.short	(.L_241 - .L_240)
.L_240:
        /*0160*/ 	.word	0x00000000
        /*0164*/ 	.short	0x0001
        /*0166*/ 	.short	0x0008
        /*0168*/ 	.byte	0x00, 0xf0, 0x21, 0x00


	//----- nvinfo : EIATTR_KPARAM_INFO
	.align		4
.L_241:
        /*016c*/ 	.byte	0x04, 0x17
        /*016e*/ 	.short	(.L_243 - .L_242)
.L_242:
        /*0170*/ 	.word	0x00000000
        /*0174*/ 	.short	0x0000
        /*0176*/ 	.short	0x0000
        /*0178*/ 	.byte	0x00, 0xf0, 0x21, 0x00


	//----- nvinfo : EIATTR_MAXREG_COUNT
	.align		4
.L_243:
        /*017c*/ 	.byte	0x03, 0x1b
        /*017e*/ 	.short	0x00ff


	//----- nvinfo : EIATTR_MERCURY_ISA_VERSION
	.align		4
        /*0180*/ 	.byte	0x03, 0x5f
        /*0182*/ 	.short	0x0000


	//----- nvinfo : EIATTR_EXIT_INSTR_OFFSETS
	.align		4
        /*0184*/ 	.byte	0x04, 0x1c
        /*0186*/ 	.short	(.L_245 - .L_244)


	//   ....[0]....
.L_244:
        /*0188*/ 	.word	0x00000070


	//   ....[1]....
        /*018c*/ 	.word	0x00003e40


	//----- nvinfo : EIATTR_CRS_STACK_SIZE
	.align		4
.L_245:
        /*0190*/ 	.byte	0x04, 0x1e
        /*0192*/ 	.short	(.L_247 - .L_246)
.L_246:
        /*0194*/ 	.word	0x00000000
.L_247:


//--------------------- .nv.info._ZN2at6native13im2col_kernelIN3c108BFloat16EEEvlPKT_llllllllllllPS4_ --------------------------
	.section	.nv.info._ZN2at6native13im2col_kernelIN3c108BFloat16EEEvlPKT_llllllllllllPS4_,"",@"SHT_CUDA_INFO"
	.sectionflags	@""
	.align	4


	//----- nvinfo : EIATTR_CUDA_API_VERSION
	.align		4
        /*0000*/ 	.byte	0x04, 0x37
        /*0002*/ 	.short	(.L_249 - .L_248)
.L_248:
        /*0004*/ 	.word	0x00000082


	//----- nvinfo : EIATTR_SW2861232_WAR
	.align		4
.L_249:
        /*0008*/ 	.byte	0x01, 0x35
	.zero		2


	//----- nvinfo : EIATTR_PARAM_CBANK
	.align		4
        /*000c*/ 	.byte	0x04, 0x0a
        /*000e*/ 	.short	(.L_251 - .L_250)
	.align		4
.L_250:
        /*0010*/ 	.word	index@(.nv.constant0._ZN2at6native13im2col_kernelIN3c108BFloat16EEEvlPKT_llllllllllllPS4_)
        /*0014*/ 	.short	0x0160
        /*0016*/ 	.short	0x0078


	//----- nvinfo : EIATTR_CBANK_PARAM_SIZE
	.align		4
.L_251:
        /*0018*/ 	.byte	0x03, 0x19
        /*001a*/ 	.short	0x0078


	//----- nvinfo : EIATTR_KPARAM_INFO
	.align		4
        /*001c*/ 	.byte	0x04, 0x17
        /*001e*/ 	.short	(.L_253 - .L_252)
.L_252:
        /*0020*/ 	.word	0x00000000
        /*0024*/ 	.short	0x000e
        /*0026*/ 	.short	0x0070
        /*0028*/ 	.byte	0x00, 0xf0, 0x21, 0x00


	//----- nvinfo : EIATTR_KPARAM_INFO
	.align		4
.L_253:
        /*002c*/ 	.byte	0x04, 0x17
        /*002e*/ 	.short	(.L_255 - .L_254)
.L_254:
        /*0030*/ 	.word	0x00000000
        /*0034*/ 	.short	0x000d
        /*0036*/ 	.short	0x0068
        /*0038*/ 	.byte	0x00, 0xf0, 0x21, 0x00


	//----- nvinfo : EIATTR_KPARAM_INFO
	.align		4
.L_255:
        /*003c*/ 	.byte	0x04, 0x17
        /*003e*/ 	.short	(.L_257 - .L_256)
.L_256:
        /*0040*/ 	.word	0x00000000
        /*0044*/ 	.short	0x000c
        /*0046*/ 	.short	0x0060
        /*0048*/ 	.byte	0x00, 0xf0, 0x21, 0x00


	//----- nvinfo : EIATTR_KPARAM_INFO
	.align		4
.L_257:
        /*004c*/ 	.byte	0x04, 0x17
        /*004e*/ 	.short	(.L_259 - .L_258)
.L_258:
        /*0050*/ 	.word	0x00000000
        /*0054*/ 	.short	0x000b
        /*0056*/ 	.short	0x0058
        /*0058*/ 	.byte	0x00, 0xf0, 0x21, 0x00


	//----- nvinfo : EIATTR_KPARAM_INFO
	.align		4
.L_259:
        /*005c*/ 	.byte	0x04, 0x17
        /*005e*/ 	.short	(.L_261 - .L_260)
.L_260:
        /*0060*/ 	.word	0x00000000
        /*0064*/ 	.short	0x000a
        /*0066*/ 	.short	0x0050
        /*0068*/ 	.byte	0x00, 0xf0, 0x21, 0x00


	//----- nvinfo : EIATTR_KPARAM_INFO
	.align		4
.L_261:
        /*006c*/ 	.byte	0x04, 0x17
        /*006e*/ 	.short	(.L_263 - .L_262)
.L_262:
        /*0070*/ 	.word	0x00000000
        /*0074*/ 	.short	0x0009
        /*0076*/ 	.short	0x0048
        /*0078*/ 	.byte	0x00, 0xf0, 0x21, 0x00


	//----- nvinfo : EIATTR_KPARAM_INFO
	.align		4
.L_263:
        /*007c*/ 	.byte	0x04, 0x17
        /*007e*/ 	.short	(.L_265 - .L_264)
.L_264:
        /*0080*/ 	.word	0x00000000
        /*0084*/ 	.short	0x0008
        /*0086*/ 	.short	0x0040
        /*0088*/ 	.byte	0x00, 0xf0, 0x21, 0x00


	//----- nvinfo : EIATTR_KPARAM_INFO
	.align		4
.L_265:
        /*008c*/ 	.byte	0x04, 0x17
        /*008e*/ 	.short	(.L_267 - .L_266)
.L_266:
        /*0090*/ 	.word	0x00000000
        /*0094*/ 	.short	0x0007
        /*0096*/ 	.short	0x0038
        /*0098*/ 	.byte	0x00, 0xf0, 0x21, 0x00


	//----- nvinfo : EIATTR_KPARAM_INFO
	.align		4
.L_267:
        /*009c*/ 	.byte	0x04, 0x17
        /*009e*/ 	.short	(.L_269 - .L_268)
.L_268:
        /*00a0*/ 	.word	0x00000000
        /*00a4*/ 	.short	0x0006
        /*00a6*/ 	.short	0x0030
        /*00a8*/ 	.byte	0x00, 0xf0, 0x21, 0x00


	//----- nvinfo : EIATTR_KPARAM_INFO
	.align		4
.L_269:
        /*00ac*/ 	.byte	0x04, 0x17
        /*00ae*/ 	.short	(.L_271 - .L_270)
.L_270:
        /*00b0*/ 	.word	0x00000000
        /*00b4*/ 	.short	0x0005
        /*00b6*/ 	.short	0x0028
        /*00b8*/ 	.byte	0x00, 0xf0, 0x21, 0x00


	//----- nvinfo : EIATTR_KPARAM_INFO
	.align		4
.L_271:
        /*00bc*/ 	.byte	0x04, 0x17
        /*00be*/ 	.short	(.L_273 - .L_272)
.L_272:
        /*00c0*/ 	.word	0x00000000
        /*00c4*/ 	.short	0x0004
        /*00c6*/ 	.short	0x0020
        /*00c8*/ 	.byte	0x00, 0xf0, 0x21, 0x00


	//----- nvinfo : EIATTR_KPARAM_INFO
	.align		4
.L_273:
        /*00cc*/ 	.byte	0x04, 0x17
        /*00ce*/ 	.short	(.L_275 - .L_274)
.L_274:
        /*00d0*/ 	.word	0x00000000
        /*00d4*/ 	.short	0x0003
        /*00d6*/ 	.short	0x0018
        /*00d8*/ 	.byte	0x00, 0xf0, 0x21, 0x00


	//----- nvinfo : EIATTR_KPARAM_INFO
	.align		4
.L_275:
        /*00dc*/ 	.byte	0x04, 0x17
        /*00de*/ 	.short	(.L_277 - .L_276)
.L_276:
        /*00e0*/ 	.word	0x00000000
        /*00e4*/ 	.short	0x0002
        /*00e6*/ 	.short	0x0010
        /*00e8*/ 	.byte	0x00, 0xf0, 0x21, 0x00


	//----- nvinfo : EIATTR_KPARAM_INFO
	.align		4
.L_277:
        /*00ec*/ 	.byte	0x04, 0x17
        /*00ee*/ 	.short	(.L_279 - .L_278)
.L_278:
        /*00f0*/ 	.word	0x00000000
        /*00f4*/ 	.short	0x0001
        /*00f6*/ 	.short	0x0008
        /*00f8*/ 	.byte	0x00, 0xf0, 0x21, 0x00


	//----- nvinfo : EIATTR_KPARAM_INFO
	.align		4
.L_279:
        /*00fc*/ 	.byte	0x04, 0x17
        /*00fe*/ 	.short	(.L_281 - .L_280)
.L_280:
        /*0100*/ 	.word	0x00000000
        /*0104*/ 	.short	0x0000
        /*0106*/ 	.short	0x0000
        /*0108*/ 	.byte	0x00, 0xf0, 0x21, 0x00


	//----- nvinfo : EIATTR_MAXREG_COUNT
	.align		4
.L_281:
        /*010c*/ 	.byte	0x03, 0x1b
        /*010e*/ 	.short	0x0040


	//----- nvinfo : EIATTR_MERCURY_ISA_VERSION
	.align		4
        /*0110*/ 	.byte	0x03, 0x5f
        /*0112*/ 	.short	0x0000


	//----- nvinfo : EIATTR_EXIT_INSTR_OFFSETS
	.align		4
        /*0114*/ 	.byte	0x04, 0x1c
        /*0116*/ 	.short	(.L_283 - .L_282)


	//   ....[0]....
.L_282:
        /*0118*/ 	.word	0x00000070


	//   ....[1]....
        /*011c*/ 	.word	0x000000c0


	//   ....[2]....
        /*0120*/ 	.word	0x00001aa0


	//----- nvinfo : EIATTR_MAX_THREADS
	.align		4
.L_283:
        /*0124*/ 	.byte	0x04, 0x05
        /*0126*/ 	.short	(.L_285 - .L_284)
.L_284:
        /*0128*/ 	.word	0x00000400
        /*012c*/ 	.word	0x00000001
        /*0130*/ 	.word	0x00000001


	//----- nvinfo : EIATTR_CRS_STACK_SIZE
	.align		4
.L_285:
        /*0134*/ 	.byte	0x04, 0x1e
        /*0136*/ 	.short	(.L_287 - .L_286)
.L_286:
        /*0138*/ 	.word	0x00000000
.L_287:


//--------------------- .nv.info._ZN2at6native14vol2col_kernelIN3c108BFloat16EEEvlPKT_iiiiiiiiiiiiiiiiiiPS4_ --------------------------
	.section	.nv.info._ZN2at6native14vol2col_kernelIN3c108BFloat16EEEvlPKT_iiiiiiiiiiiiiiiiiiPS4_,"",@"SHT_CUDA_INFO"
	.sectionflags	@""
	.align	4


	//----- nvinfo : EIATTR_CUDA_API_VERSION
	.align		4
        /*0000*/ 	.byte	0x04, 0x37
        /*0002*/ 	.short	(.L_289 - .L_288)
.L_288:
        /*0004*/ 	.word	0x00000082


	//----- nvinfo : EIATTR_SW2861232_WAR
	.align		4
.L_289:
        /*0008*/ 	.byte	0x01, 0x35
	.zero		2


	//----- nvinfo : EIATTR_PARAM_CBANK
	.align		4
        /*000c*/ 	.byte	0x04, 0x0a
        /*000e*/ 	.short	(.L_291 - .L_290)
	.align		4
.L_290:
        /*0010*/ 	.word	index@(.nv.constant0._ZN2at6native14vol2col_kernelIN3c108BFloat16EEEvlPKT_iiiiiiiiiiiiiiiiiiPS4_)
        /*0014*/ 	.short	0x0160
        /*0016*/ 	.short	0x0060


	//----- nvinfo : EIATTR_CBANK_PARAM_SIZE
	.align		4
.L_291:
        /*0018*/ 	.byte	0x03, 0x19
        /*001a*/ 	.short	0x0060


	//----- nvinfo : EIATTR_KPARAM_INFO
	.align		4
        /*001c*/ 	.byte	0x04, 0x17
        /*001e*/ 	.short	(.L_293 - .L_292)
.L_292:
        /*0020*/ 	.word	0x00000000
        /*0024*/ 	.short	0x0014
        /*0026*/ 	.short	0x0058
        /*0028*/ 	.byte	0x00, 0xf0, 0x21, 0x00


	//----- nvinfo : EIATTR_KPARAM_INFO
	.align		4
.L_293:
        /*002c*/ 	.byte	0x04, 0x17
        /*002e*/ 	.short	(.L_295 - .L_294)
.L_294:
        /*0030*/ 	.word	0x00000000
        /*0034*/ 	.short	0x0013
        /*0036*/ 	.short	0x0054
        /*0038*/ 	.byte	0x00, 0xf0, 0x11, 0x00


	//----- nvinfo : EIATTR_KPARAM_INFO
	.align		4
.L_295:
        /*003c*/ 	.byte	0x04, 0x17
        /*003e*/ 	.short	(.L_297 - .L_296)
.L_296:
        /*0040*/ 	.word	0x00000000
        /*0044*/ 	.short	0x0012
        /*0046*/ 	.short	0x0050
        /*0048*/ 	.byte	0x00, 0xf0, 0x11, 0x00


	//----- nvinfo : EIATTR_KPARAM_INFO
	.align		4
.L_297:
        /*004c*/ 	.byte	0x04, 0x17
        /*004e*/ 	.short	(.L_299 - .L_298)
.L_298:
        /*0050*/ 	.word	0x00000000
        /*0054*/ 	.short	0x0011
        /*0056*/ 	.short	0x004c
        /*0058*/ 	.byte	0x00, 0xf0, 0x11, 0x00


	//----- nvinfo : EIATTR_KPARAM_INFO
	.align		4
.L_299:
        /*005c*/ 	.byte	0x04, 0x17
        /*005e*/ 	.short	(.L_301 - .L_300)
.L_300:
        /*0060*/ 	.word	0x00000000
        /*0064*/ 	.short	0x0010
        /*0066*/ 	.short	0x0048
        /*0068*/ 	.byte	0x00, 0xf0, 0x11, 0x00


	//----- nvinfo : EIATTR_KPARAM_INFO
	.align		4
.L_301:
        /*006c*/ 	.byte	0x04, 0x17
        /*006e*/ 	.short	(.L_303 - .L_302)
.L_302:
        /*0070*/ 	.word	0x00000000
        /*0074*/ 	.short	0x000f
        /*0076*/ 	.short	0x0044
        /*0078*/ 	.byte	0x00, 0xf0, 0x11, 0x00


	//----- nvinfo : EIATTR_KPARAM_INFO
	.align		4
.L_303:
        /*007c*/ 	.byte	0x04, 0x17
        /*007e*/ 	.short	(.L_305 - .L_304)
.L_304:
        /*0080*/ 	.word	0x00000000
        /*0084*/ 	.short	0x000e
        /*0086*/ 	.short	0x0040
        /*0088*/ 	.byte	0x00, 0xf0, 0x11, 0x00


	//----- nvinfo : EIATTR_KPARAM_INFO
	.align		4
.L_305:
        /*008c*/ 	.byte	0x04, 0x17
        /*008e*/ 	.short	(.L_307 - .L_306)
.L_306:
        /*0090*/ 	.word	0x00000000
        /*0094*/ 	.short	0x000d
        /*0096*/ 	.short	0x003c
        /*0098*/ 	.byte	0x00, 0xf0, 0x11, 0x00


	//----- nvinfo : EIATTR_KPARAM_INFO
	.align		4
.L_307:
        /*009c*/ 	.byte	0x04, 0x17
        /*009e*/ 	.short	(.L_309 - .L_308)
.L_308:
        /*00a0*/ 	.word	0x00000000
        /*00a4*/ 	.short	0x000c
        /*00a6*/ 	.short	0x0038
        /*00a8*/ 	.byte	0x00, 0xf0, 0x11, 0x00


	//----- nvinfo : EIATTR_KPARAM_INFO
	.align		4
.L_309:
        /*00ac*/ 	.byte	0x04, 0x17
        /*00ae*/ 	.short	(.L_311 - .L_310)
.L_310:
        /*00b0*/ 	.word	0x00000000
        /*00b4*/ 	.short	0x000b
        /*00b6*/ 	.short	0x0034
        /*00b8*/ 	.byte	0x00, 0xf0, 0x11, 0x00


	//----- nvinfo : EIATTR_KPARAM_INFO
	.align		4
.L_311:
        /*00bc*/ 	.byte	0x04, 0x17
        /*00be*/ 	.short	(.L_313 - .L_312)
.L_312:
        /*00c0*/ 	.word	0x00000000
        /*00c4*/ 	.short	0x000a
        /*00c6*/ 	.short	0x0030
        /*00c8*/ 	.byte	0x00, 0xf0, 0x11, 0x00


	//----- nvinfo : EIATTR_KPARAM_INFO
	.align		4
.L_313:
        /*00cc*/ 	.byte	0x04, 0x17
        /*00ce*/ 	.short	(.L_315 - .L_314)
.L_314:
        /*00d0*/ 	.word	0x00000000
        /*00d4*/ 	.short	0x0009
        /*00d6*/ 	.short	0x002c
        /*00d8*/ 	.byte	0x00, 0xf0, 0x11, 0x00


	//----- nvinfo : EIATTR_KPARAM_INFO
	.align		4
.L_315:
        /*00dc*/ 	.byte	0x04, 0x17
        /*00de*/ 	.short	(.L_317 - .L_316)
.L_316:
        /*00e0*/ 	.word	0x00000000
        /*00e4*/ 	.short	0x0008
        /*00e6*/ 	.short	0x0028
        /*00e8*/ 	.byte	0x00, 0xf0, 0x11, 0x00


	//----- nvinfo : EIATTR_KPARAM_INFO
	.align		4
.L_317:
        /*00ec*/ 	.byte	0x04, 0x17
        /*00ee*/ 	.short	(.L_319 - .L_318)
.L_318:
        /*00f0*/ 	.word	0x00000000
        /*00f4*/ 	.short	0x0007
        /*00f6*/ 	.short	0x0024
        /*00f8*/ 	.byte	0x00, 0xf0, 0x11, 0x00


	//----- nvinfo : EIATTR_KPARAM_INFO
	.align		4
.L_319:
        /*00fc*/ 	.byte	0x04, 0x17
        /*00fe*/ 	.short	(.L_321 - .L_320)
.L_320:
        /*0100*/ 	.word	0x00000000
        /*0104*/ 	.short	0x0006
        /*0106*/ 	.short	0x0020
        /*0108*/ 	.byte	0x00, 0xf0, 0x11, 0x00


	//----- nvinfo : EIATTR_KPARAM_INFO
	.align		4
.L_321:
        /*010c*/ 	.byte	0x04, 0x17
        /*010e*/ 	.short	(.L_323 - .L_322)
.L_322:
        /*0110*/ 	.word	0x00000000
        /*0114*/ 	.short	0x0005
        /*0116*/ 	.short	0x001c
        /*0118*/ 	.byte	0x00, 0xf0, 0x11, 0x00


	//----- nvinfo : EIATTR_KPARAM_INFO
	.align		4
.L_323:
        /*011c*/ 	.byte	0x04, 0x17
        /*011e*/ 	.short	(.L_325 - .L_324)
.L_324:
        /*0120*/ 	.word	0x00000000
        /*0124*/ 	.short	0x0004
        /*0126*/ 	.short	0x0018
        /*0128*/ 	.byte	0x00, 0xf0, 0x11, 0x00


	//----- nvinfo : EIATTR_KPARAM_INFO
	.align		4
.L_325:
        /*012c*/ 	.byte	0x04, 0x17
        /*012e*/ 	.short	(.L_327 - .L_326)
.L_326:
        /*0130*/ 	.word	0x00000000
        /*0134*/ 	.short	0x0003
        /*0136*/ 	.short	0x0014
        /*0138*/ 	.byte	0x00, 0xf0, 0x11, 0x00


	//----- nvinfo : EIATTR_KPARAM_INFO
	.align		4
.L_327:
        /*013c*/ 	.byte	0x04, 0x17
        /*013e*/ 	.short	(.L_329 - .L_328)
.L_328:
        /*0140*/ 	.word	0x00000000
        /*0144*/ 	.short	0x0002
        /*0146*/ 	.short	0x0010
        /*0148*/ 	.byte	0x00, 0xf0, 0x11, 0x00


	//----- nvinfo : EIATTR_KPARAM_INFO
	.align		4
.L_329:
        /*014c*/ 	.byte	0x04, 0x17
        /*014e*/ 	.short	(.L_331 - .L_330)
.L_330:
        /*0150*/ 	.word	0x00000000
        /*0154*/ 	.short	0x0001
        /*0156*/ 	.short	0x0008
        /*0158*/ 	.byte	0x00, 0xf0, 0x21, 0x00


	//----- nvinfo : EIATTR_KPARAM_INFO
	.align		4
.L_331:
        /*015c*/ 	.byte	0x04, 0x17
        /*015e*/ 	.short	(.L_333 - .L_332)
.L_332:
        /*0160*/ 	.word	0x00000000
        /*0164*/ 	.short	0x0000
        /*0166*/ 	.short	0x0000
        /*0168*/ 	.byte	0x00, 0xf0, 0x21, 0x00


	//----- nvinfo : EIATTR_MAXREG_COUNT
	.align		4
.L_333:
        /*016c*/ 	.byte	0x03, 0x1b
        /*016e*/ 	.short	0x0040


	//----- nvinfo : EIATTR_MERCURY_ISA_VERSION
	.align		4
        /*0170*/ 	.byte	0x03, 0x5f
        /*0172*/ 	.short	0x0000


	//----- nvinfo : EIATTR_EXIT_INSTR_OFFSETS
	.align		4
        /*0174*/ 	.byte	0x04, 0x1c
        /*0176*/ 	.short	(.L_335 - .L_334)


	//   ....[0]....
.L_334:
        /*0178*/ 	.word	0x00000070


	//   ....[1]....
        /*017c*/ 	.word	0x00001aa0


	//----- nvinfo : EIATTR_MAX_THREADS
	.align		4
.L_335:
        /*0180*/ 	.byte	0x04, 0x05
        /*0182*/ 	.short	(.L_337 - .L_336)
.L_336:
        /*0184*/ 	.word	0x00000400
        /*0188*/ 	.word	0x00000001
        /*018c*/ 	.word	0x00000001


	//----- nvinfo : EIATTR_CRS_STACK_SIZE
	.align		4
.L_337:
        /*0190*/ 	.byte	0x04, 0x1e
        /*0192*/ 	.short	(.L_339 - .L_338)
.L_338:
        /*0194*/ 	.word	0x00000000
.L_339:


//--------------------- .nv.info._ZN2at6native13col2im_kernelIN3c104HalfES3_EEvlPKT_llllllllllllPS4_ --------------------------
	.section	.nv.info._ZN2at6native13col2im_kernelIN3c104HalfES3_EEvlPKT_llllllllllllPS4_,"",@"SHT_CUDA_INFO"
	.sectionflags	@""
	.align	4


	//----- nvinfo : EIATTR_CUDA_API_VERSION
	.align		4
        /*0000*/ 	.byte	0x04, 0x37
        /*0002*/ 	.short	(.L_341 - .L_340)
.L_340:
        /*0004*/ 	.word	0x00000082


	//----- nvinfo : EIATTR_SW2861232_WAR
	.align		4
.L_341:
        /*0008*/ 	.byte	0x01, 0x35
	.zero		2


	//----- nvinfo : EIATTR_PARAM_CBANK
	.align		4
        /*000c*/ 	.byte	0x04, 0x0a
        /*000e*/ 	.short	(.L_343 - .L_342)
	.align		4
.L_342:
        /*0010*/ 	.word	index@(.nv.constant0._ZN2at6native13col2im_kernelIN3c104HalfES3_EEvlPKT_llllllllllllPS4_)
        /*0014*/ 	.short	0x0160
        /*0016*/ 	.short	0x0078


	//----- nvinfo : EIATTR_CBANK_PARAM_SIZE
	.align		4
.L_343:
        /*0018*/ 	.byte	0x03, 0x19
        /*001a*/ 	.short	0x0078


	//----- nvinfo : EIATTR_KPARAM_INFO
	.align		4
        /*001c*/ 	.byte	0x04, 0x17
        /*001e*/ 	.short	(.L_345 - .L_344)
.L_344:
        /*0020*/ 	.word	0x00000000
        /*0024*/ 	.short	0x000e
        /*0026*/ 	.short	0x0070
        /*0028*/ 	.byte	0x00, 0xf0, 0x21, 0x00


	//----- nvinfo : EIATTR_KPARAM_INFO
	.align		4
.L_345:
        /*002c*/ 	.byte	0x04, 0x17
        /*002e*/ 	.short	(.L_347 - .L_346)
.L_346:
        /*0030*/ 	.word	0x00000000
        /*0034*/ 	.short	0x000d
        /*0036*/ 	.short	0x0068
        /*0038*/ 	.byte	0x00, 0xf0, 0x21, 0x00


	//----- nvinfo : EIATTR_KPARAM_INFO
	.align		4
.L_347:
        /*003c*/ 	.byte	0x04, 0x17
        /*003e*/ 	.short	(.L_349 - .L_348)
.L_348:
        /*0040*/ 	.word	0x00000000
        /*0044*/ 	.short	0x000c
        /*0046*/ 	.short	0x0060
        /*0048*/ 	.byte	0x00, 0xf0, 0x21, 0x00


	//----- nvinfo : EIATTR_KPARAM_INFO
	.align		4
.L_349:
        /*004c*/ 	.byte	0x04, 0x17
        /*004e*/ 	.short	(.L_351 - .L_350)
.L_350:
        /*0050*/ 	.word	0x00000000
        /*0054*/ 	.short	0x000b
        /*0056*/ 	.short	0x0058
        /*0058*/ 	.byte	0x00, 0xf0, 0x21, 0x00


	//----- nvinfo : EIATTR_KPARAM_INFO
	.align		4
.L_351:
        /*005c*/ 	.byte	0x04, 0x17
        /*005e*/ 	.short	(.L_353 - .L_352)
.L_352:
        /*0060*/ 	.word	0x00000000
        /*0064*/ 	.short	0x000a
        /*0066*/ 	.short	0x0050
        /*0068*/ 	.byte	0x00, 0xf0, 0x21, 0x00


	//----- nvinfo : EIATTR_KPARAM_INFO
	.align		4
.L_353:
        /*006c*/ 	.byte	0x04, 0x17
        /*006e*/ 	.short	(.L_355 - .L_354)
.L_354:
        /*0070*/ 	.word	0x00000000
        /*0074*/ 	.short	0x0009
        /*0076*/ 	.short	0x0048
        /*0078*/ 	.byte	0x00, 0xf0, 0x21, 0x00


	//----- nvinfo : EIATTR_KPARAM_INFO
	.align		4
.L_355:
        /*007c*/ 	.byte	0x04, 0x17
        /*007e*/ 	.short	(.L_357 - .L_356)
.L_356:
        /*0080*/ 	.word	0x00000000
        /*0084*/ 	.short	0x0008
        /*0086*/ 	.short	0x0040
        /*0088*/ 	.byte	0x00, 0xf0, 0x21, 0x00


	//----- nvinfo : EIATTR_KPARAM_INFO
	.align		4
.L_357:
        /*008c*/ 	.byte	0x04, 0x17
        /*008e*/ 	.short	(.L_359 - .L_358)
.L_358:
        /*0090*/ 	.word	0x00000000
        /*0094*/ 	.short	0x0007
        /*0096*/ 	.short	0x0038
        /*0098*/ 	.byte	0x00, 0xf0, 0x21, 0x00


	//----- nvinfo : EIATTR_KPARAM_INFO
	.align		4
.L_359:
        /*009c*/ 	.byte	0x04, 0x17
        /*009e*/ 	.short	(.L_361 - .L_360)
.L_360:
        /*00a0*/ 	.word	0x00000000
        /*00a4*/ 	.short	0x0006
        /*00a6*/ 	.short	0x0030
        /*00a8*/ 	.byte	0x00, 0xf0, 0x21, 0x00


	//----- nvinfo : EIATTR_KPARAM_INFO
	.align		4
.L_361:
        /*00ac*/ 	.byte	0x04, 0x17
        /*00ae*/ 	.short	(.L_363 - .L_362)
.L_362:
        /*00b0*/ 	.word	0x00000000
        /*00b4*/ 	.short	0x0005
        /*00b6*/ 	.short	0x0028
        /*00b8*/ 	.byte	0x00, 0xf0, 0x21, 0x00


	//----- nvinfo : EIATTR_KPARAM_INFO
	.align		4
.L_363:
        /*00bc*/ 	.byte	0x04, 0x17
        /*00be*/ 	.short	(.L_365 - .L_364)
.L_364:
        /*00c0*/ 	.word	0x00000000
        /*00c4*/ 	.short	0x0004
        /*00c6*/ 	.short	0x0020
        /*00c8*/ 	.byte	0x00, 0xf0, 0x21, 0x00


	//----- nvinfo : EIATTR_KPARAM_INFO
	.align		4
.L_365:
        /*00cc*/ 	.byte	0x04, 0x17
        /*00ce*/ 	.short	(.L_367 - .L_366)
.L_366:
        /*00d0*/ 	.word	0x00000000
        /*00d4*/ 	.short	0x0003
        /*00d6*/ 	.short	0x0018
        /*00d8*/ 	.byte	0x00, 0xf0, 0x21, 0x00


	//----- nvinfo : EIATTR_KPARAM_INFO
	.align		4
.L_367:
        /*00dc*/ 	.byte	0x04, 0x17
        /*00de*/ 	.short	(.L_369 - .L_368)
.L_368:
        /*00e0*/ 	.word	0x00000000
        /*00e4*/ 	.short	0x0002
        /*00e6*/ 	.short	0x0010
        /*00e8*/ 	.byte	0x00, 0xf0, 0x21, 0x00


	//----- nvinfo : EIATTR_KPARAM_INFO
	.align		4
.L_369:
        /*00ec*/ 	.byte	0x04, 0x17
        /*00ee*/ 	.short	(.L_371 - .L_370)
.L_370:
        /*00f0*/ 	.word	0x00000000
        /*00f4*/ 	.short	0x0001
        /*00f6*/ 	.short	0x0008
        /*00f8*/ 	.byte	0x00, 0xf0, 0x21, 0x00


	//----- nvinfo : EIATTR_KPARAM_INFO
	.align		4
.L_371:
        /*00fc*/ 	.byte	0x04, 0x17
        /*00fe*/ 	.short	(.L_373 - .L_372)
.L_372:
        /*0100*/ 	.word	0x00000000
        /*0104*/ 	.short	0x0000
        /*0106*/ 	.short	0x0000
        /*0108*/ 	.byte	0x00, 0xf0, 0x21, 0x00


	//----- nvinfo : EIATTR_MAXREG_COUNT
	.align		4
.L_373:
        /*010c*/ 	.byte	0x03, 0x1b
        /*010e*/ 	.short	0x0080


	//----- nvinfo : EIATTR_MERCURY_ISA_VERSION
	.align		4
        /*0110*/ 	.byte	0x03, 0x5f
        /*0112*/ 	.short	0x0000


	//----- nvinfo : EIATTR_EXIT_INSTR_OFFSETS
	.align		4
        /*0114*/ 	.byte	0x04, 0x1c
        /*0116*/ 	.short	(.L_375 - .L_374)


	//   ....[0]....
.L_374:
        /*0118*/ 	.word	0x00000070


	//   ....[1]....
        /*011c*/ 	.word	0x00005510


	//----- nvinfo : EIATTR_MAX_THREADS
	.align		4
.L_375:
        /*0120*/ 	.byte	0x04, 0x05
        /*0122*/ 	.short	(.L_377 - .L_376)
.L_376:
        /*0124*/ 	.word	0x00000200
        /*0128*/ 	.word	0x00000001
        /*012c*/ 	.word	0x00000001


	//----- nvinfo : EIATTR_CRS_STACK_SIZE
	.align		4
.L_377:
        /*0130*/ 	.byte	0x04, 0x1e
        /*0132*/ 	.short	(.L_379 - .L_378)
.L_378:
        /*0134*/ 	.word	0x00000000
.L_379:


//--------------------- .nv.info._ZN2at6native13vol2im_kernelIN3c104HalfES3_EEvlPKT_jjjjjjjjjjjjjjjjjjjPS4_ --------------------------
	.section	.nv.info._ZN2at6native13vol2im_kernelIN3c104HalfES3_EEvlPKT_jjjjjjjjjjjjjjjjjjjPS4_,"",@"SHT_CUDA_INFO"
	.sectionflags	@""
	.align	4


	//----- nvinfo : EIATTR_CUDA_API_VERSION
	.align		4
        /*0000*/ 	.byte	0x04, 0x37
        /*0002*/ 	.short	(.L_381 - .L_380)
.L_380:
        /*0004*/ 	.word	0x00000082


	//----- nvinfo : EIATTR_SW2861232_WAR
	.align		4
.L_381:
        /*0008*/ 	.byte	0x01, 0x35
	.zero		2


	//----- nvinfo : EIATTR_PARAM_CBANK
	.align		4
        /*000c*/ 	.byte	0x04, 0x0a
        /*000e*/ 	.short	(.L_383 - .L_382)
	.align		4
.L_382:
        /*0010*/ 	.word	index@(.nv.constant0._ZN2at6native13vol2im_kernelIN3c104HalfES3_EEvlPKT_jjjjjjjjjjjjjjjjjjjPS4_)
        /*0014*/ 	.short	0x0160
        /*0016*/ 	.short	0x0068


	//----- nvinfo : EIATTR_CBANK_PARAM_SIZE
	.align		4
.L_383:
        /*0018*/ 	.byte	0x03, 0x19
        /*001a*/ 	.short	0x0068


	//----- nvinfo : EIATTR_KPARAM_INFO
	.align		4
        /*001c*/ 	.byte	0x04, 0x17
        /*001e*/ 	.short	(.L_385 - .L_384)
.L_384:
        /*0020*/ 	.word	0x00000000
        /*0024*/ 	.short	0x0015
        /*0026*/ 	.short	0x0060
        /*0028*/ 	.byte	0x00, 0xf0, 0x21, 0x00


	//----- nvinfo : EIATTR_KPARAM_INFO
	.align		4
.L_385:
        /*002c*/ 	.byte	0x04, 0x17
        /*002e*/ 	.short	(.L_387 - .L_386)
.L_386:
        /*0030*/ 	.word	0x00000000
        /*0034*/ 	.short	0x0014
        /*0036*/ 	.short	0x0058
        /*0038*/ 	.byte	0x00, 0xf0, 0x11, 0x00


	//----- nvinfo : EIATTR_KPARAM_INFO
	.align		4
.L_387:
        /*003c*/ 	.byte	0x04, 0x17
        /*003e*/ 	.short	(.L_389 - .L_388)
.L_388:
        /*0040*/ 	.word	0x00000000
        /*0044*/ 	.short	0x0013
        /*0046*/ 	.short	0x0054
        /*0048*/ 	.byte	0x00, 0xf0, 0x11, 0x00


	//----- nvinfo : EIATTR_KPARAM_INFO
	.align		4
.L_389:
        /*004c*/ 	.byte	0x04, 0x17
        /*004e*/ 	.short	(.L_391 - .L_390)
.L_390:
        /*0050*/ 	.word	0x00000000
        /*0054*/ 	.short	0x0012
        /*0056*/ 	.short	0x0050
        /*0058*/ 	.byte	0x00, 0xf0, 0x11, 0x00


	//----- nvinfo : EIATTR_KPARAM_INFO
	.align		4
.L_391:
        /*005c*/ 	.byte	0x04, 0x17
        /*005e*/ 	.short	(.L_393 - .L_392)
.L_392:
        /*0060*/ 	.word	0x00000000
        /*0064*/ 	.short	0x0011
        /*0066*/ 	.short	0x004c
        /*0068*/ 	.byte	0x00, 0xf0, 0x11, 0x00


	//----- nvinfo : EIATTR_KPARAM_INFO
	.align		4
.L_393:
        /*006c*/ 	.byte	0x04, 0x17
        /*006e*/ 	.short	(.L_395 - .L_394)
.L_394:
        /*0070*/ 	.word	0x00000000
        /*0074*/ 	.short	0x0010
        /*0076*/ 	.short	0x0048
        /*0078*/ 	.byte	0x00, 0xf0, 0x11, 0x00


	//----- nvinfo : EIATTR_KPARAM_INFO
	.align		4
.L_395:
        /*007c*/ 	.byte	0x04, 0x17
        /*007e*/ 	.short	(.L_397 - .L_396)
.L_396:
        /*0080*/ 	.word	0x00000000
        /*0084*/ 	.short	0x000f
        /*0086*/ 	.short	0x0044
        /*0088*/ 	.byte	0x00, 0xf0, 0x11, 0x00


	//----- nvinfo : EIATTR_KPARAM_INFO
	.align		4
.L_397:
        /*008c*/ 	.byte	0x04, 0x17
        /*008e*/ 	.short	(.L_399 - .L_398)
.L_398:
        /*0090*/ 	.word	0x00000000
        /*0094*/ 	.short	0x000e
        /*0096*/ 	.short	0x0040
        /*0098*/ 	.byte	0x00, 0xf0, 0x11, 0x00


	//----- nvinfo : EIATTR_KPARAM_INFO
	.align		4
.L_399:
        /*009c*/ 	.byte	0x04, 0x17
        /*009e*/ 	.short	(.L_401 - .L_400)
.L_400:
        /*00a0*/ 	.word	0x00000000
        /*00a4*/ 	.short	0x000d
        /*00a6*/ 	.short	0x003c
        /*00a8*/ 	.byte	0x00, 0xf0, 0x11, 0x00


	//----- nvinfo : EIATTR_KPARAM_INFO
	.align		4
.L_401:
        /*00ac*/ 	.byte	0x04, 0x17
        /*00ae*/ 	.short	(.L_403 - .L_402)
.L_402:
        /*00b0*/ 	.word	0x00000000
        /*00b4*/ 	.short	0x000c
        /*00b6*/ 	.short	0x0038
        /*00b8*/ 	.byte	0x00, 0xf0, 0x11, 0x00


	//----- nvinfo : EIATTR_KPARAM_INFO
	.align		4
.L_403:
        /*00bc*/ 	.byte	0x04, 0x17
        /*00be*/ 	.short	(.L_405 - .L_404)
.L_404:
        /*00c0*/ 	.word	0x00000000
        /*00c4*/ 	.short	0x000b
        /*00c6*/ 	.short	0x0034
        /*00c8*/ 	.byte	0x00, 0xf0, 0x11, 0x00


	//----- nvinfo : EIATTR_KPARAM_INFO
	.align		4
.L_405:
        /*00cc*/ 	.byte	0x04, 0x17
        /*00ce*/ 	.short	(.L_407 - .L_406)
.L_406:
        /*00d0*/ 	.word	0x00000000
        /*00d4*/ 	.short	0x000a
        /*00d6*/ 	.short	0x0030
        /*00d8*/ 	.byte	0x00, 0xf0, 0x11, 0x00


	//----- nvinfo : EIATTR_KPARAM_INFO
	.align		4
.L_407:
        /*00dc*/ 	.byte	0x04, 0x17
        /*00de*/ 	.short	(.L_409 - .L_408)
.L_408:
        /*00e0*/ 	.word	0x00000000
        /*00e4*/ 	.short	0x0009
        /*00e6*/ 	.short	0x002c
        /*00e8*/ 	.byte	0x00, 0xf0, 0x11, 0x00


	//----- nvinfo : EIATTR_KPARAM_INFO
	.align		4
.L_409:
        /*00ec*/ 	.byte	0x04, 0x17
        /*00ee*/ 	.short	(.L_411 - .L_410)
.L_410:
        /*00f0*/ 	.word	0x00000000
        /*00f4*/ 	.short	0x0008
        /*00f6*/ 	.short	0x0028
        /*00f8*/ 	.byte	0x00, 0xf0, 0x11, 0x00


	//----- nvinfo : EIATTR_KPARAM_INFO
	.align		4
.L_411:
        /*00fc*/ 	.byte	0x04, 0x17
        /*00fe*/ 	.short	(.L_413 - .L_412)
.L_412:
        /*0100*/ 	.word	0x00000000
        /*0104*/ 	.short	0x0007
        /*0106*/ 	.short	0x0024
        /*0108*/ 	.byte	0x00, 0xf0, 0x11, 0x00


	//----- nvinfo : EIATTR_KPARAM_INFO
	.align		4
.L_413:
        /*010c*/ 	.byte	0x04, 0x17
        /*010e*/ 	.short	(.L_415 - .L_414)
.L_414:
        /*0110*/ 	.word	0x00000000
        /*0114*/ 	.short	0x0006
        /*0116*/ 	.short	0x0020
        /*0118*/ 	.byte	0x00, 0xf0, 0x11, 0x00


	//----- nvinfo : EIATTR_KPARAM_INFO
	.align		4
.L_415:
        /*011c*/ 	.byte	0x04, 0x17
        /*011e*/ 	.short	(.L_417 - .L_416)
.L_416:
        /*0120*/ 	.word	0x00000000
        /*0124*/ 	.short	0x0005
        /*0126*/ 	.short	0x001c
        /*0128*/ 	.byte	0x00, 0xf0, 0x11, 0x00


	//----- nvinfo : EIATTR_KPARAM_INFO
	.align		4
.L_417:
        /*012c*/ 	.byte	0x04, 0x17
        /*012e*/ 	.short	(.L_419 - .L_418)
.L_418:
        /*0130*/ 	.word	0x00000000
        /*0134*/ 	.short	0x0004
        /*0136*/ 	.short	0x0018
        /*0138*/ 	.byte	0x00, 0xf0, 0x11, 0x00


	//----- nvinfo : EIATTR_KPARAM_INFO
	.align		4
.L_419:
        /*013c*/ 	.byte	0x04, 0x17
        /*013e*/ 	.short	(.L_421 - .L_420)
.L_420:
        /*0140*/ 	.word	0x00000000
        /*0144*/ 	.short	0x0003
        /*0146*/ 	.short	0x0014
        /*0148*/ 	.byte	0x00, 0xf0, 0x11, 0x00


	//----- nvinfo : EIATTR_KPARAM_INFO
	.align		4
.L_421:
        /*014c*/ 	.byte	0x04, 0x17
        /*014e*/ 	.short	(.L_423 - .L_422)
.L_422:
        /*0150*/ 	.word	0x00000000
        /*0154*/ 	.short	0x0002
        /*0156*/ 	.short	0x0010
        /*0158*/ 	.byte	0x00, 0xf0, 0x11, 0x00


	//----- nvinfo : EIATTR_KPARAM_INFO
	.align		4
.L_423:
        /*015c*/ 	.byte	0x04, 0x17
        /*015e*/ 	.short	(.L_425 - .L_424)
.L_424:
        /*0160*/ 	.word	0x00000000
        /*0164*/ 	.short	0x0001
        /*0166*/ 	.short	0x0008
        /*0168*/ 	.byte	0x00, 0xf0, 0x21, 0x00


	//----- nvinfo : EIATTR_KPARAM_INFO
	.align		4
.L_425:
        /*016c*/ 	.byte	0x04, 0x17
        /*016e*/ 	.short	(.L_427 - .L_426)
.L_426:
        /*0170*/ 	.word	0x00000000
        /*0174*/ 	.short	0x0000
        /*0176*/ 	.short	0x0000
        /*0178*/ 	.byte	0x00, 0xf0, 0x21, 0x00


	//----- nvinfo : EIATTR_MAXREG_COUNT
	.align		4
.L_427:
        /*017c*/ 	.byte	0x03, 0x1b
        /*017e*/ 	.short	0x00ff


	//----- nvinfo : EIATTR_MERCURY_ISA_VERSION
	.align		4
        /*0180*/ 	.byte	0x03, 0x5f
        /*0182*/ 	.short	0x0000


	//----- nvinfo : EIATTR_EXIT_INSTR_OFFSETS
	.align		4
        /*0184*/ 	.byte	0x04, 0x1c
        /*0186*/ 	.short	(.L_429 - .L_428)


	//   ....[0]....
.L_428:
        /*0188*/ 	.word	0x00000070


	//   ....[1]....
        /*018c*/ 	.word	0x00003e40


	//----- nvinfo : EIATTR_CRS_STACK_SIZE
	.align		4
.L_429:
        /*0190*/ 	.byte	0x04, 0x1e
        /*0192*/ 	.short	(.L_431 - .L_430)
.L_430:
        /*0194*/ 	.word	0x00000000
.L_431:


//--------------------- .nv.info._ZN2at6native13im2col_kernelIN3c104HalfEEEvlPKT_llllllllllllPS4_ --------------------------
	.section	.nv.info._ZN2at6native13im2col_kernelIN3c104HalfEEEvlPKT_llllllllllllPS4_,"",@"SHT_CUDA_INFO"
	.sectionflags	@""
	.align	4


	//----- nvinfo : EIATTR_CUDA_API_VERSION
	.align		4
        /*0000*/ 	.byte	0x04, 0x37
        /*0002*/ 	.short	(.L_433 - .L_432)
.L_432:
        /*0004*/ 	.word	0x00000082


	//----- nvinfo : EIATTR_SW2861232_WAR
	.align		4
.L_433:
        /*0008*/ 	.byte	0x01, 0x35
	.zero		2


	//----- nvinfo : EIATTR_PARAM_CBANK
	.align		4
        /*000c*/ 	.byte	0x04, 0x0a
        /*000e*/ 	.short	(.L_435 - .L_434)
	.align		4
.L_434:
        /*0010*/ 	.word	index@(.nv.constant0._ZN2at6native13im2col_kernelIN3c104HalfEEEvlPKT_llllllllllllPS4_)
        /*0014*/ 	.short	0x0160
        /*0016*/ 	.short	0x0078


	//----- nvinfo : EIATTR_CBANK_PARAM_SIZE
	.align		4
.L_435:
        /*0018*/ 	.byte	0x03, 0x19
        /*001a*/ 	.short	0x0078


	//----- nvinfo : EIATTR_KPARAM_INFO
	.align		4
        /*001c*/ 	.byte	0x04, 0x17
        /*001e*/ 	.short	(.L_437 - .L_436)
.L_436:
        /*0020*/ 	.word	0x00000000
        /*0024*/ 	.short	0x000e
        /*0026*/ 	.short	0x0070
        /*0028*/ 	.byte	0x00, 0xf0, 0x21, 0x00


	//----- nvinfo : EIATTR_KPARAM_INFO
	.align		4
.L_437:
        /*002c*/ 	.byte	0x04, 0x17
        /*002e*/ 	.short	(.L_439 - .L_438)
.L_438:
        /*0030*/ 	.word	0x00000000
        /*0034*/ 	.short	0x000d
        /*0036*/ 	.short	0x0068
        /*0038*/ 	.byte	0x00, 0xf0, 0x21, 0x00


	//----- nvinfo : EIATTR_KPARAM_INFO
	.align		4
.L_439:
        /*003c*/ 	.byte	0x04, 0x17
        /*003e*/ 	.short	(.L_441 - .L_440)
.L_440:
        /*0040*/ 	.word	0x00000000
        /*0044*/ 	.short	0x000c
        /*0046*/ 	.short	0x0060
        /*0048*/ 	.byte	0x00, 0xf0, 0x21, 0x00


	//----- nvinfo : EIATTR_KPARAM_INFO
	.align		4
.L_441:
        /*004c*/ 	.byte	0x04, 0x17
        /*004e*/ 	.short	(.L_443 - .L_442)
.L_442:
        /*0050*/ 	.word	0x00000000
        /*0054*/ 	.short	0x000b
        /*0056*/ 	.short	0x0058
        /*0058*/ 	.byte	0x00, 0xf0, 0x21, 0x00


	//----- nvinfo : EIATTR_KPARAM_INFO
	.align		4
.L_443:
        /*005c*/ 	.byte	0x04, 0x17
        /*005e*/ 	.short	(.L_445 - .L_444)
.L_444:
        /*0060*/ 	.word	0x00000000
        /*0064*/ 	.short	0x000a
        /*0066*/ 	.short	0x0050
        /*0068*/ 	.byte	0x00, 0xf0, 0x21, 0x00


	//----- nvinfo : EIATTR_KPARAM_INFO
	.align		4
.L_445:
        /*006c*/ 	.byte	0x04, 0x17
        /*006e*/ 	.short	(.L_447 - .L_446)
.L_446:
        /*0070*/ 	.word	0x00000000
        /*0074*/ 	.short	0x0009
        /*0076*/ 	.short	0x0048
        /*0078*/ 	.byte	0x00, 0xf0, 0x21, 0x00


	//----- nvinfo : EIATTR_KPARAM_INFO
	.align		4
.L_447:
        /*007c*/ 	.byte	0x04, 0x17
        /*007e*/ 	.short	(.L_449 - .L_448)
.L_448:
        /*0080*/ 	.word	0x00000000
        /*0084*/ 	.short	0x0008
        /*0086*/ 	.short	0x0040
        /*0088*/ 	.byte	0x00, 0xf0, 0x21, 0x00


	//----- nvinfo : EIATTR_KPARAM_INFO
	.align		4
.L_449:
        /*008c*/ 	.byte	0x04, 0x17
        /*008e*/ 	.short	(.L_451 - .L_450)
.L_450:
        /*0090*/ 	.word	0x00000000
        /*0094*/ 	.short	0x0007
        /*0096*/ 	.short	0x0038
        /*0098*/ 	.byte	0x00, 0xf0, 0x21, 0x00


	//----- nvinfo : EIATTR_KPARAM_INFO
	.align		4
.L_451:
        /*009c*/ 	.byte	0x04, 0x17
        /*009e*/ 	.short	(.L_453 - .L_452)
.L_452:
        /*00a0*/ 	.word	0x00000000
        /*00a4*/ 	.short	0x0006
        /*00a6*/ 	.short	0x0030
        /*00a8*/ 	.byte	0x00, 0xf0, 0x21, 0x00


	//----- nvinfo : EIATTR_KPARAM_INFO
	.align		4
.L_453:
        /*00ac*/ 	.byte	0x04, 0x17
        /*00ae*/ 	.short	(.L_455 - .L_454)
.L_454:
        /*00b0*/ 	.word	0x00000000
        /*00b4*/ 	.short	0x0005
        /*00b6*/ 	.short	0x0028
        /*00b8*/ 	.byte	0x00, 0xf0, 0x21, 0x00


	//----- nvinfo : EIATTR_KPARAM_INFO
	.align		4
.L_455:
        /*00bc*/ 	.byte	0x04, 0x17
        /*00be*/ 	.short	(.L_457 - .L_456)
.L_456:
        /*00c0*/ 	.word	0x00000000
        /*00c4*/ 	.short	0x0004
        /*00c6*/ 	.short	0x0020
        /*00c8*/ 	.byte	0x00, 0xf0, 0x21, 0x00


	//----- nvinfo : EIATTR_KPARAM_INFO
	.align		4
.L_457:
        /*00cc*/ 	.byte	0x04, 0x17
        /*00ce*/ 	.short	(.L_459 - .L_458)
.L_458:
        /*00d0*/ 	.word	0x00000000
        /*00d4*/ 	.short	0x0003
        /*00d6*/ 	.short	0x0018
        /*00d8*/ 	.byte	0x00, 0xf0, 0x21, 0x00


	//----- nvinfo : EIATTR_KPARAM_INFO
	.align		4
.L_459:
        /*00dc*/ 	.byte	0x04, 0x17
        /*00de*/ 	.short	(.L_461 - .L_460)
.L_460:
        /*00e0*/ 	.word	0x00000000
        /*00e4*/ 	.short	0x0002
        /*00e6*/ 	.short	0x0010
        /*00e8*/ 	.byte	0x00, 0xf0, 0x21, 0x00


	//----- nvinfo : EIATTR_KPARAM_INFO
	.align		4
.L_461:
        /*00ec*/ 	.byte	0x04, 0x17
        /*00ee*/ 	.short	(.L_463 - .L_462)
.L_462:
        /*00f0*/ 	.word	0x00000000
        /*00f4*/ 	.short	0x0001
        /*00f6*/ 	.short	0x0008
        /*00f8*/ 	.byte	0x00, 0xf0, 0x21, 0x00


	//----- nvinfo : EIATTR_KPARAM_INFO
	.align		4
.L_463:
        /*00fc*/ 	.byte	0x04, 0x17
        /*00fe*/ 	.short	(.L_465 - .L_464)
.L_464:
        /*0100*/ 	.word	0x00000000
        /*0104*/ 	.short	0x0000
        /*0106*/ 	.short	0x0000
        /*0108*/ 	.byte	0x00, 0xf0, 0x21, 0x00


	//----- nvinfo : EIATTR_MAXREG_COUNT
	.align		4
.L_465:
        /*010c*/ 	.byte	0x03, 0x1b
        /*010e*/ 	.short	0x0040


	//----- nvinfo : EIATTR_MERCURY_ISA_VERSION
	.align		4
        /*0110*/ 	.byte	0x03, 0x5f
        /*0112*/ 	.short	0x0000


	//----- nvinfo : EIATTR_EXIT_INSTR_OFFSETS
	.align		4
        /*0114*/ 	.byte	0x04, 0x1c
        /*0116*/ 	.short	(.L_467 - .L_466)


	//   ....[0]....
.L_466:
        /*0118*/ 	.word	0x00000070


	//   ....[1]....
        /*011c*/ 	.word	0x000000c0


	//   ....[2]....
        /*0120*/ 	.word	0x00001aa0


	//----- nvinfo : EIATTR_MAX_THREADS
	.align		4
.L_467:
        /*0124*/ 	.byte	0x04, 0x05
        /*0126*/ 	.short	(.L_469 - .L_468)
.L_468:
        /*0128*/ 	.word	0x00000400
        /*012c*/ 	.word	0x00000001
        /*0130*/ 	.word	0x00000001


	//----- nvinfo : EIATTR_CRS_STACK_SIZE
	.align		4
.L_469:
        /*0134*/ 	.byte	0x04, 0x1e
        /*0136*/ 	.short	(.L_471 - .L_470)
.L_470:
        /*0138*/ 	.word	0x00000000
.L_471:


//--------------------- .nv.info._ZN2at6native14vol2col_kernelIN3c104HalfEEEvlPKT_iiiiiiiiiiiiiiiiiiPS4_ --------------------------
	.section	.nv.info._ZN2at6native14vol2col_kernelIN3c104HalfEEEvlPKT_iiiiiiiiiiiiiiiiiiPS4_,"",@"SHT_CUDA_INFO"
	.sectionflags	@""
	.align	4


	//----- nvinfo : EIATTR_CUDA_API_VERSION
	.align		4
        /*0000*/ 	.byte	0x04, 0x37
        /*0002*/ 	.short	(.L_473 - .L_472)
.L_472:
        /*0004*/ 	.word	0x00000082


	//----- nvinfo : EIATTR_SW2861232_WAR
	.align		4
.L_473:
        /*0008*/ 	.byte	0x01, 0x35
	.zero		2


	//----- nvinfo : EIATTR_PARAM_CBANK
	.align		4
        /*000c*/ 	.byte	0x04, 0x0a
        /*000e*/ 	.short	(.L_475 - .L_474)
	.align		4
.L_474:
        /*0010*/ 	.word	index@(.nv.constant0._ZN2at6native14vol2col_kernelIN3c104HalfEEEvlPKT_iiiiiiiiiiiiiiiiiiPS4_)
        /*0014*/ 	.short	0x0160
        /*0016*/ 	.short	0x0060


	//----- nvinfo : EIATTR_CBANK_PARAM_SIZE
	.align		4
.L_475:
        /*0018*/ 	.byte	0x03, 0x19
        /*001a*/ 	.short	0x0060


	//----- nvinfo : EIATTR_KPARAM_INFO
	.align		4
        /*001c*/ 	.byte	0x04, 0x17
        /*001e*/ 	.short	(.L_477 - .L_476)
.L_476:
        /*0020*/ 	.word	0x00000000
        /*0024*/ 	.short	0x0014
        /*0026*/ 	.short	0x0058
        /*0028*/ 	.byte	0x00, 0xf0, 0x21, 0x00


	//----- nvinfo : EIATTR_KPARAM_INFO
	.align		4
.L_477:
        /*002c*/ 	.byte	0x04, 0x17
        /*002e*/ 	.short	(.L_479 - .L_478)
.L_478:
        /*0030*/ 	.word	0x00000000
        /*0034*/ 	.short	0x0013
        /*0036*/ 	.short	0x0054
        /*0038*/ 	.byte	0x00, 0xf0, 0x11, 0x00


	//----- nvinfo : EIATTR_KPARAM_INFO
	.align		4
.L_479:
        /*003c*/ 	.byte	0x04, 0x17
        /*003e*/ 	.short	(.L_481 - .L_480)
.L_480:
        /*0040*/ 	.word	0x00000000
        /*0044*/ 	.short	0x0012
        /*0046*/ 	.short	0x0050
        /*0048*/ 	.byte	0x00, 0xf0, 0x11, 0x00


	//----- nvinfo : EIATTR_KPARAM_INFO
	.align		4
.L_481:
        /*004c*/ 	.byte	0x04, 0x17
        /*004e*/ 	.short	(.L_483 - .L_482)
.L_482:
        /*0050*/ 	.word	0x00000000
        /*0054*/ 	.short	0x0011
        /*0056*/ 	.short	0x004c
        /*0058*/ 	.byte	0x00, 0xf0, 0x11, 0x00


	//----- nvinfo : EIATTR_KPARAM_INFO
	.align		4
.L_483:
        /*005c*/ 	.byte	0x04, 0x17
        /*005e*/ 	.short	(.L_485 - .L_484)
.L_484:
        /*0060*/ 	.word	0x00000000
        /*0064*/ 	.short	0x0010
        /*0066*/ 	.short	0x0048
        /*0068*/ 	.byte	0x00, 0xf0, 0x11, 0x00


	//----- nvinfo : EIATTR_KPARAM_INFO
	.align		4
.L_485:
        /*006c*/ 	.byte	0x04, 0x17
        /*006e*/ 	.short	(.L_487 - .L_486)
.L_486:
        /*0070*/ 	.word	0x00000000
        /*0074*/ 	.short	0x000f
        /*0076*/ 	.short	0x0044
        /*0078*/ 	.byte	0x00, 0xf0, 0x11, 0x00


	//----- nvinfo : EIATTR_KPARAM_INFO
	.align		4
.L_487:
        /*007c*/ 	.byte	0x04, 0x17
        /*007e*/ 	.short	(.L_489 - .L_488)
.L_488:
        /*0080*/ 	.word	0x00000000
        /*0084*/ 	.short	0x000e
        /*0086*/ 	.short	0x0040
        /*0088*/ 	.byte	0x00, 0xf0, 0x11, 0x00


	//----- nvinfo : EIATTR_KPARAM_INFO
	.align		4
.L_489:
        /*008c*/ 	.byte	0x04, 0x17
        /*008e*/ 	.short	(.L_491 - .L_490)
.L_490:
        /*0090*/ 	.word	0x00000000
        /*0094*/ 	.short	0x000d
        /*0096*/ 	.short	0x003c
        /*0098*/ 	.byte	0x00, 0xf0, 0x11, 0x00


	//----- nvinfo : EIATTR_KPARAM_INFO
	.align		4
.L_491:
        /*009c*/ 	.byte	0x04, 0x17
        /*009e*/ 	.short	(.L_493 - .L_492)
.L_492:
        /*00a0*/ 	.word	0x00000000
        /*00a4*/ 	.short	0x000c
        /*00a6*/ 	.short	0x0038
        /*00a8*/ 	.byte	0x00, 0xf0, 0x11, 0x00


	//----- nvinfo : EIATTR_KPARAM_INFO
	.align		4
.L_493:
        /*00ac*/ 	.byte	0x04, 0x17
        /*00ae*/ 	.short	(.L_495 - .L_494)
.L_494:
        /*00b0*/ 	.word	0x00000000
        /*00b4*/ 	.short	0x000b
        /*00b6*/ 	.short	0x0034
        /*00b8*/ 	.byte	0x00, 0xf0, 0x11, 0x00


	//----- nvinfo : EIATTR_KPARAM_INFO
	.align		4
.L_495:
        /*00bc*/ 	.byte	0x04, 0x17
        /*00be*/ 	.short	(.L_497 - .L_496)
.L_496:
        /*00c0*/ 	.word	0x00000000
        /*00c4*/ 	.short	0x000a
        /*00c6*/ 	.short	0x0030
        /*00c8*/ 	.byte	0x00, 0xf0, 0x11, 0x00


	//----- nvinfo : EIATTR_KPARAM_INFO
	.align		4
.L_497:
        /*00cc*/ 	.byte	0x04, 0x17
        /*00ce*/ 	.short	(.L_499 - .L_498)
.L_498:
        /*00d0*/ 	.word	0x00000000
        /*00d4*/ 	.short	0x0009
        /*00d6*/ 	.short	0x002c
        /*00d8*/ 	.byte	0x00, 0xf0, 0x11, 0x00


	//----- nvinfo : EIATTR_KPARAM_INFO
	.align		4
.L_499:
        /*00dc*/ 	.byte	0x04, 0x17
        /*00de*/ 	.short	(.L_501 - .L_500)
.L_500:
        /*00e0*/ 	.word	0x00000000
        /*00e4*/ 	.short	0x0008
        /*00e6*/ 	.short	0x0028
        /*00e8*/ 	.byte	0x00, 0xf0, 0x11, 0x00


	//----- nvinfo : EIATTR_KPARAM_INFO
	.align		4
.L_501:
        /*00ec*/ 	.byte	0x04, 0x17
        /*00ee*/ 	.short	(.L_503 - .L_502)
.L_502:
        /*00f0*/ 	.word	0x00000000
        /*00f4*/ 	.short	0x0007
        /*00f6*/ 	.short	0x0024
        /*00f8*/ 	.byte	0x00, 0xf0, 0x11, 0x00


	//----- nvinfo : EIATTR_KPARAM_INFO
	.align		4
.L_503:
        /*00fc*/ 	.byte	0x04, 0x17
        /*00fe*/ 	.short	(.L_505 - .L_504)
.L_504:
        /*0100*/ 	.word	0x00000000
        /*0104*/ 	.short	0x0006
        /*0106*/ 	.short	0x0020
        /*0108*/ 	.byte	0x00, 0xf0, 0x11, 0x00


	//----- nvinfo : EIATTR_KPARAM_INFO
	.align		4
.L_505:
        /*010c*/ 	.byte	0x04, 0x17
        /*010e*/ 	.short	(.L_507 - .L_506)
.L_506:
        /*0110*/ 	.word	0x00000000
        /*0114*/ 	.short	0x0005
        /*0116*/ 	.short	0x001c
        /*0118*/ 	.byte	0x00, 0xf0, 0x11, 0x00


	//----- nvinfo : EIATTR_KPARAM_INFO
	.align		4
.L_507:
        /*011c*/ 	.byte	0x04, 0x17
        /*011e*/ 	.short	(.L_509 - .L_508)
.L_508:
        /*0120*/ 	.word	0x00000000
        /*0124*/ 	.short	0x0004
        /*0126*/ 	.short	0x0018
        /*0128*/ 	.byte	0x00, 0xf0, 0x11, 0x00


	//----- nvinfo : EIATTR_KPARAM_INFO
	.align		4
.L_509:
        /*012c*/ 	.byte	0x04, 0x17
        /*012e*/ 	.short	(.L_511 - .L_510)
.L_510:
        /*0130*/ 	.word	0x00000000
        /*0134*/ 	.short	0x0003
        /*0136*/ 	.short	0x0014
        /*0138*/ 	.byte	0x00, 0xf0, 0x11, 0x00


	//----- nvinfo : EIATTR_KPARAM_INFO
	.align		4
.L_511:
        /*013c*/ 	.byte	0x04, 0x17
        /*013e*/ 	.short	(.L_513 - .L_512)
.L_512:
        /*0140*/ 	.word	0x00000000
        /*0144*/ 	.short	0x0002
        /*0146*/ 	.short	0x0010
        /*0148*/ 	.byte	0x00, 0xf0, 0x11, 0x00


	//----- nvinfo : EIATTR_KPARAM_INFO
	.align		4
.L_513:
        /*014c*/ 	.byte	0x04, 0x17
        /*014e*/ 	.short	(.L_515 - .L_514)
.L_514:
        /*0150*/ 	.word	0x00000000
        /*0154*/ 	.short	0x0001
        /*0156*/ 	.short	0x0008
        /*0158*/ 	.byte	0x00, 0xf0, 0x21, 0x00


	//----- nvinfo : EIATTR_KPARAM_INFO
	.align		4
.L_515:
        /*015c*/ 	.byte	0x04, 0x17
        /*015e*/ 	.short	(.L_517 - .L_516)
.L_516:
        /*0160*/ 	.word	0x00000000
        /*0164*/ 	.short	0x0000
        /*0166*/ 	.short	0x0000
        /*0168*/ 	.byte	0x00, 0xf0, 0x21, 0x00


	//----- nvinfo : EIATTR_MAXREG_COUNT
	.align		4
.L_517:
        /*016c*/ 	.byte	0x03, 0x1b
        /*016e*/ 	.short	0x0040


	//----- nvinfo : EIATTR_MERCURY_ISA_VERSION
	.align		4
        /*0170*/ 	.byte	0x03, 0x5f
        /*0172*/ 	.short	0x0000


	//----- nvinfo : EIATTR_EXIT_INSTR_OFFSETS
	.align		4
        /*0174*/ 	.byte	0x04, 0x1c
        /*0176*/ 	.short	(.L_519 - .L_518)


	//   ....[0]....
.L_518:
        /*0178*/ 	.word	0x00000070


	//   ....[1]....
        /*017c*/ 	.word	0x00001aa0


	//----- nvinfo : EIATTR_MAX_THREADS
	.align		4
.L_519:
        /*0180*/ 	.byte	0x04, 0x05
        /*0182*/ 	.short	(.L_521 - .L_520)
.L_520:
        /*0184*/ 	.word	0x00000400
        /*0188*/ 	.word	0x00000001
        /*018c*/ 	.word	0x00000001


	//----- nvinfo : EIATTR_CRS_STACK_SIZE
	.align		4
.L_521:
        /*0190*/ 	.byte	0x04, 0x1e
        /*0192*/ 	.short	(.L_523 - .L_522)
.L_522:
        /*0194*/ 	.word	0x00000000
.L_523:


//--------------------- .nv.info._ZN2at6native13col2im_kernelIffEEvlPKT_llllllllllllPS2_ --------------------------
	.section	.nv.info._ZN2at6native13col2im_kernelIffEEvlPKT_llllllllllllPS2_,"",@"SHT_CUDA_INFO"
	.sectionflags	@""
	.align	4


	//----- nvinfo : EIATTR_CUDA_API_VERSION
	.align		4
        /*0000*/ 	.byte	0x04, 0x37
        /*0002*/ 	.short	(.L_525 - .L_524)
.L_524:
        /*0004*/ 	.word	0x00000082


	//----- nvinfo : EIATTR_SW2861232_WAR
	.align		4
.L_525:
        /*0008*/ 	.byte	0x01, 0x35
	.zero		2


	//----- nvinfo : EIATTR_PARAM_CBANK
	.align		4
        /*000c*/ 	.byte	0x04, 0x0a
        /*000e*/ 	.short	(.L_527 - .L_526)
	.align		4
.L_526:
        /*0010*/ 	.word	index@(.nv.constant0._ZN2at6native13col2im_kernelIffEEvlPKT_llllllllllllPS2_)
        /*0014*/ 	.short	0x0160
        /*0016*/ 	.short	0x0078


	//----- nvinfo : EIATTR_CBANK_PARAM_SIZE
	.align		4
.L_527:
        /*0018*/ 	.byte	0x03, 0x19
        /*001a*/ 	.short	0x0078


	//----- nvinfo : EIATTR_KPARAM_INFO
	.align		4
        /*001c*/ 	.byte	0x04, 0x17
        /*001e*/ 	.short	(.L_529 - .L_528)
.L_528:
        /*0020*/ 	.word	0x00000000
        /*0024*/ 	.short	0x000e
        /*0026*/ 	.short	0x0070
        /*0028*/ 	.byte	0x00, 0xf0, 0x21, 0x00


	//----- nvinfo : EIATTR_KPARAM_INFO
	.align		4
.L_529:
        /*002c*/ 	.byte	0x04, 0x17
        /*002e*/ 	.short	(.L_531 - .L_530)
.L_530:
        /*0030*/ 	.word	0x00000000
        /*0034*/ 	.short	0x000d
        /*0036*/ 	.short	0x0068
        /*0038*/ 	.byte	0x00, 0xf0, 0x21, 0x00


	//----- nvinfo : EIATTR_KPARAM_INFO
	.align		4
.L_531:
        /*003c*/ 	.byte	0x04, 0x17
        /*003e*/ 	.short	(.L_533 - .L_532)
.L_532:
        /*0040*/ 	.word	0x00000000
        /*0044*/ 	.short	0x000c
        /*0046*/ 	.short	0x0060
        /*0048*/ 	.byte	0x00, 0xf0, 0x21, 0x00


	//----- nvinfo : EIATTR_KPARAM_INFO
	.align		4
.L_533:
        /*004c*/ 	.byte	0x04, 0x17
        /*004e*/ 	.short	(.L_535 - .L_534)
.L_534:
        /*0050*/ 	.word	0x00000000
        /*0054*/ 	.short	0x000b
        /*0056*/ 	.short	0x0058
        /*0058*/ 	.byte	0x00, 0xf0, 0x21, 0x00


	//----- nvinfo : EIATTR_KPARAM_INFO
	.align		4
.L_535:
        /*005c*/ 	.byte	0x04, 0x17
        /*005e*/ 	.short	(.L_537 - .L_536)
.L_536:
        /*0060*/ 	.word	0x00000000
        /*0064*/ 	.short	0x000a
        /*0066*/ 	.short	0x0050
        /*0068*/ 	.byte	0x00, 0xf0, 0x21, 0x00


	//----- nvinfo : EIATTR_KPARAM_INFO
	.align		4
.L_537:
        /*006c*/ 	.byte	0x04, 0x17
        /*006e*/ 	.short	(.L_539 - .L_538)
.L_538:
        /*0070*/ 	.word	0x00000000
        /*0074*/ 	.short	0x0009
        /*0076*/ 	.short	0x0048
        /*0078*/ 	.byte	0x00, 0xf0, 0x21, 0x00


	//----- nvinfo : EIATTR_KPARAM_INFO
	.align		4
.L_539:
        /*007c*/ 	.byte	0x04, 0x17
        /*007e*/ 	.short	(.L_541 - .L_540)
.L_540:
        /*0080*/ 	.word	0x00000000
        /*0084*/ 	.short	0x0008
        /*0086*/ 	.short	0x0040
        /*0088*/ 	.byte	0x00, 0xf0, 0x21, 0x00


	//----- nvinfo : EIATTR_KPARAM_INFO
	.align		4
.L_541:
        /*008c*/ 	.byte	0x04, 0x17
        /*008e*/ 	.short	(.L_543 - .L_542)
.L_542:
        /*0090*/ 	.word	0x00000000
        /*0094*/ 	.short	0x0007
        /*0096*/ 	.short	0x0038
        /*0098*/ 	.byte	0x00, 0xf0, 0x21, 0x00


	//----- nvinfo : EIATTR_KPARAM_INFO
	.align		4
.L_543:
        /*009c*/ 	.byte	0x04, 0x17
        /*009e*/ 	.short	(.L_545 - .L_544)
.L_544:
        /*00a0*/ 	.word	0x00000000
        /*00a4*/ 	.short	0x0006
        /*00a6*/ 	.short	0x0030
        /*00a8*/ 	.byte	0x00, 0xf0, 0x21, 0x00


	//----- nvinfo : EIATTR_KPARAM_INFO
	.align		4
.L_545:
        /*00ac*/ 	.byte	0x04, 0x17
        /*00ae*/ 	.short	(.L_547 - .L_546)
.L_546:
        /*00b0*/ 	.word	0x00000000
        /*00b4*/ 	.short	0x0005
        /*00b6*/ 	.short	0x0028
        /*00b8*/ 	.byte	0x00, 0xf0, 0x21, 0x00


	//----- nvinfo : EIATTR_KPARAM_INFO
	.align		4
.L_547:
        /*00bc*/ 	.byte	0x04, 0x17
        /*00be*/ 	.short	(.L_549 - .L_548)
.L_548:
        /*00c0*/ 	.word	0x00000000
        /*00c4*/ 	.short	0x0004
        /*00c6*/ 	.short	0x0020
        /*00c8*/ 	.byte	0x00, 0xf0, 0x21, 0x00


	//----- nvinfo : EIATTR_KPARAM_INFO
	.align		4
.L_549:
        /*00cc*/ 	.byte	0x04, 0x17
        /*00ce*/ 	.short	(.L_551 - .L_550)
.L_550:
        /*00d0*/ 	.word	0x00000000
        /*00d4*/ 	.short	0x0003
        /*00d6*/ 	.short	0x0018
        /*00d8*/ 	.byte	0x00, 0xf0, 0x21, 0x00


	//----- nvinfo : EIATTR_KPARAM_INFO
	.align		4
.L_551:
        /*00dc*/ 	.byte	0x04, 0x17
        /*00de*/ 	.short	(.L_553 - .L_552)
.L_552:
        /*00e0*/ 	.word	0x00000000
        /*00e4*/ 	.short	0x0002
        /*00e6*/ 	.short	0x0010
        /*00e8*/ 	.byte	0x00, 0xf0, 0x21, 0x00


	//----- nvinfo : EIATTR_KPARAM_INFO
	.align		4
.L_553:
        /*00ec*/ 	.byte	0x04, 0x17
        /*00ee*/ 	.short	(.L_555 - .L_554)
.L_554:
        /*00f0*/ 	.word	0x00000000
        /*00f4*/ 	.short	0x0001
        /*00f6*/ 	.short	0x0008
        /*00f8*/ 	.byte	0x00, 0xf0, 0x21, 0x00


	//----- nvinfo : EIATTR_KPARAM_INFO
	.align		4
.L_555:
        /*00fc*/ 	.byte	0x04, 0x17
        /*00fe*/ 	.short	(.L_557 - .L_556)
.L_556:
        /*0100*/ 	.word	0x00000000
        /*0104*/ 	.short	0x0000
        /*0106*/ 	.short	0x0000
        /*0108*/ 	.byte	0x00, 0xf0, 0x21, 0x00


	//----- nvinfo : EIATTR_MAXREG_COUNT
	.align		4
.L_557:
        /*010c*/ 	.byte	0x03, 0x1b
        /*010e*/ 	.short	0x0080


	//----- nvinfo : EIATTR_MERCURY_ISA_VERSION
	.align		4
        /*0110*/ 	.byte	0x03, 0x5f
        /*0112*/ 	.short	0x0000


	//----- nvinfo : EIATTR_EXIT_INSTR_OFFSETS
	.align		4
        /*0114*/ 	.byte	0x04, 0x1c
        /*0116*/ 	.short	(.L_559 - .L_558)


	//   ....[0]....
.L_558:
        /*0118*/ 	.word	0x00000070


	//   ....[1]....
        /*011c*/ 	.word	0x000053d0


	//----- nvinfo : EIATTR_MAX_THREADS
	.align		4
.L_559:
        /*0120*/ 	.byte	0x04, 0x05
        /*0122*/ 	.short	(.L_561 - .L_560)
.L_560:
        /*0124*/ 	.word	0x00000200
        /*0128*/ 	.word	0x00000001
        /*012c*/ 	.word	0x00000001


	//----- nvinfo : EIATTR_CRS_STACK_SIZE
	.align		4
.L_561:
        /*0130*/ 	.byte	0x04, 0x1e
        /*0132*/ 	.short	(.L_563 - .L_562)
.L_562:
        /*0134*/ 	.word	0x00000000
.L_563:


//--------------------- .nv.info._ZN2at6native13vol2im_kernelIffEEvlPKT_jjjjjjjjjjjjjjjjjjjPS2_ --------------------------
	.section	.nv.info._ZN2at6native13vol2im_kernelIffEEvlPKT_jjjjjjjjjjjjjjjjjjjPS2_,"",@"SHT_CUDA_INFO"
	.sectionflags	@""
	.align	4


	//----- nvinfo : EIATTR_CUDA_API_VERSION
	.align		4
        /*0000*/ 	.byte	0x04, 0x37
        /*0002*/ 	.short	(.L_565 - .L_564)
.L_564:
        /*0004*/ 	.word	0x00000082


	//----- nvinfo : EIATTR_SW2861232_WAR
	.align		4
.L_565:
        /*0008*/ 	.byte	0x01, 0x35
	.zero		2


	//----- nvinfo : EIATTR_PARAM_CBANK
	.align		4
        /*000c*/ 	.byte	0x04, 0x0a
        /*000e*/ 	.short	(.L_567 - .L_566)
	.align		4
.L_566:
        /*0010*/ 	.word	index@(.nv.constant0._ZN2at6native13vol2im_kernelIffEEvlPKT_jjjjjjjjjjjjjjjjjjjPS2_)
        /*0014*/ 	.short	0x0160
        /*0016*/ 	.short	0x0068


	//----- nvinfo : EIATTR_CBANK_PARAM_SIZE
	.align		4
.L_567:
        /*0018*/ 	.byte	0x03, 0x19
        /*001a*/ 	.short	0x0068


	//----- nvinfo : EIATTR_KPARAM_INFO
	.align		4
        /*001c*/ 	.byte	0x04, 0x17
        /*001e*/ 	.short	(.L_569 - .L_568)
.L_568:
        /*0020*/ 	.word	0x00000000
        /*0024*/ 	.short	0x0015
        /*0026*/ 	.short	0x0060
        /*0028*/ 	.byte	0x00, 0xf0, 0x21, 0x00


	//----- nvinfo : EIATTR_KPARAM_INFO
	.align		4
.L_569:
        /*002c*/ 	.byte	0x04, 0x17
        /*002e*/ 	.short	(.L_571 - .L_570)
.L_570:
        /*0030*/ 	.word	0x00000000
        /*0034*/ 	.short	0x0014
        /*0036*/ 	.short	0x0058
        /*0038*/ 	.byte	0x00, 0xf0, 0x11, 0x00


	//----- nvinfo : EIATTR_KPARAM_INFO
	.align		4
.L_571:
        /*003c*/ 	.byte	0x04, 0x17
        /*003e*/ 	.short	(.L_573 - .L_572)
.L_572:
        /*0040*/ 	.word	0x00000000
        /*0044*/ 	.short	0x0013
        /*0046*/ 	.short	0x0054
        /*0048*/ 	.byte	0x00, 0xf0, 0x11, 0x00


	//----- nvinfo : EIATTR_KPARAM_INFO
	.align		4
.L_573:
        /*004c*/ 	.byte	0x04, 0x17
        /*004e*/ 	.short	(.L_575 - .L_574)
.L_574:
        /*0050*/ 	.word	0x00000000
        /*0054*/ 	.short	0x0012
        /*0056*/ 	.short	0x0050
        /*0058*/ 	.byte	0x00, 0xf0, 0x11, 0x00


	//----- nvinfo : EIATTR_KPARAM_INFO
	.align		4
.L_575:
        /*005c*/ 	.byte	0x04, 0x17
        /*005e*/ 	.short	(.L_577 - .L_576)
.L_576:
        /*0060*/ 	.word	0x00000000
        /*0064*/ 	.short	0x0011
        /*0066*/ 	.short	0x004c
        /*0068*/ 	.byte	0x00, 0xf0, 0x11, 0x00


	//----- nvinfo : EIATTR_KPARAM_INFO
	.align		4
.L_577:
        /*006c*/ 	.byte	0x04, 0x17
        /*006e*/ 	.short	(.L_579 - .L_578)
.L_578:
        /*0070*/ 	.word	0x00000000
        /*0074*/ 	.short	0x0010
        /*0076*/ 	.short	0x0048
        /*0078*/ 	.byte	0x00, 0xf0, 0x11, 0x00


	//----- nvinfo : EIATTR_KPARAM_INFO
	.align		4
.L_579:
        /*007c*/ 	.byte	0x04, 0x17
        /*007e*/ 	.short	(.L_581 - .L_580)
.L_580:
        /*0080*/ 	.word	0x00000000
        /*0084*/ 	.short	0x000f
        /*0086*/ 	.short	0x0044
        /*0088*/ 	.byte	0x00, 0xf0, 0x11, 0x00


	//----- nvinfo : EIATTR_KPARAM_INFO
	.align		4
.L_581:
        /*008c*/ 	.byte	0x04, 0x17
        /*008e*/ 	.short	(.L_583 - .L_582)
.L_582:
        /*0090*/ 	.word	0x00000000
        /*0094*/ 	.short	0x000e
        /*0096*/ 	.short	0x0040
        /*0098*/ 	.byte	0x00, 0xf0, 0x11, 0x00


	//----- nvinfo : EIATTR_KPARAM_INFO
	.align		4
.L_583:
        /*009c*/ 	.byte	0x04, 0x17
        /*009e*/ 	.short	(.L_585 - .L_584)
.L_584:
        /*00a0*/ 	.word	0x00000000
        /*00a4*/ 	.short	0x000d
        /*00a6*/ 	.short	0x003c
        /*00a8*/ 	.byte	0x00, 0xf0, 0x11, 0x00


	//----- nvinfo : EIATTR_KPARAM_INFO
	.align		4
.L_585:
        /*00ac*/ 	.byte	0x04, 0x17
        /*00ae*/ 	.short	(.L_587 - .L_586)
.L_586:
        /*00b0*/ 	.word	0x00000000
        /*00b4*/ 	.short	0x000c
        /*00b6*/ 	.short	0x0038
        /*00b8*/ 	.byte	0x00, 0xf0, 0x11, 0x00


	//----- nvinfo : EIATTR_KPARAM_INFO
	.align		4
.L_587:
        /*00bc*/ 	.byte	0x04, 0x17
        /*00be*/ 	.short	(.L_589 - .L_588)
.L_588:
        /*00c0*/ 	.word	0x00000000
        /*00c4*/ 	.short	0x000b
        /*00c6*/ 	.short	0x0034
        /*00c8*/ 	.byte	0x00, 0xf0, 0x11, 0x00


	//----- nvinfo : EIATTR_KPARAM_INFO
	.align		4
.L_589:
        /*00cc*/ 	.byte	0x04, 0x17
        /*00ce*/ 	.short	(.L_591 - .L_590)
.L_590:
        /*00d0*/ 	.word	0x00000000
        /*00d4*/ 	.short	0x000a
        /*00d6*/ 	.short	0x0030
        /*00d8*/ 	.byte	0x00, 0xf0, 0x11, 0x00


	//----- nvinfo : EIATTR_KPARAM_INFO
	.align		4
.L_591:
        /*00dc*/ 	.byte	0x04, 0x17
        /*00de*/ 	.short	(.L_593 - .L_592)
.L_592:
        /*00e0*/ 	.word	0x00000000
        /*00e4*/ 	.short	0x0009
        /*00e6*/ 	.short	0x002c
        /*00e8*/ 	.byte	0x00, 0xf0, 0x11, 0x00


	//----- nvinfo : EIATTR_KPARAM_INFO
	.align		4
.L_593:
        /*00ec*/ 	.byte	0x04, 0x17
        /*00ee*/ 	.short	(.L_595 - .L_594)
.L_594:
        /*00f0*/ 	.word	0x00000000
        /*00f4*/ 	.short	0x0008
        /*00f6*/ 	.short	0x0028
        /*00f8*/ 	.byte	0x00, 0xf0, 0x11, 0x00


	//----- nvinfo : EIATTR_KPARAM_INFO
	.align		4
.L_595:
        /*00fc*/ 	.byte	0x04, 0x17
        /*00fe*/ 	.short	(.L_597 - .L_596)
.L_596:
        /*0100*/ 	.word	0x00000000
        /*0104*/ 	.short	0x0007
        /*0106*/ 	.short	0x0024
        /*0108*/ 	.byte	0x00, 0xf0, 0x11, 0x00


	//----- nvinfo : EIATTR_KPARAM_INFO
	.align		4
.L_597:
        /*010c*/ 	.byte	0x04, 0x17
        /*010e*/ 	.short	(.L_599 - .L_598)
.L_598:
        /*0110*/ 	.word	0x00000000
        /*0114*/ 	.short	0x0006
        /*0116*/ 	.short	0x0020
        /*0118*/ 	.byte	0x00, 0xf0, 0x11, 0x00


	//----- nvinfo : EIATTR_KPARAM_INFO
	.align		4
.L_599:
        /*011c*/ 	.byte	0x04, 0x17
        /*011e*/ 	.short	(.L_601 - .L_600)
.L_600:
        /*0120*/ 	.word	0x00000000
        /*0124*/ 	.short	0x0005
        /*0126*/ 	.short	0x001c
        /*0128*/ 	.byte	0x00, 0xf0, 0x11, 0x00


	//----- nvinfo : EIATTR_KPARAM_INFO
	.align		4
.L_601:
        /*012c*/ 	.byte	0x04, 0x17
        /*012e*/ 	.short	(.L_603 - .L_602)
.L_602:
        /*0130*/ 	.word	0x00000000
        /*0134*/ 	.short	0x0004
        /*0136*/ 	.short	0x0018
        /*0138*/ 	.byte	0x00, 0xf0, 0x11, 0x00


	//----- nvinfo : EIATTR_KPARAM_INFO
	.align		4
.L_603:
        /*013c*/ 	.byte	0x04, 0x17
        /*013e*/ 	.short	(.L_605 - .L_604)
.L_604:
        /*0140*/ 	.word	0x00000000
        /*0144*/ 	.short	0x0003
        /*0146*/ 	.short	0x0014
        /*0148*/ 	.byte	0x00, 0xf0, 0x11, 0x00


	//----- nvinfo : EIATTR_KPARAM_INFO
	.align		4
.L_605:
        /*014c*/ 	.byte	0x04, 0x17
        /*014e*/ 	.short	(.L_607 - .L_606)
.L_606:
        /*0150*/ 	.word	0x00000000
        /*0154*/ 	.short	0x0002
        /*0156*/ 	.short	0x0010
        /*0158*/ 	.byte	0x00, 0xf0, 0x11, 0x00


	//----- nvinfo : EIATTR_KPARAM_INFO
	.align		4
.L_607:
        /*015c*/ 	.byte	0x04, 0x17
        /*015e*/ 	.short	(.L_609 - .L_608)
.L_608:
        /*0160*/ 	.word	0x00000000
        /*0164*/ 	.short	0x0001
        /*0166*/ 	.short	0x0008
        /*0168*/ 	.byte	0x00, 0xf0, 0x21, 0x00


	//----- nvinfo : EIATTR_KPARAM_INFO
	.align		4
.L_609:
        /*016c*/ 	.byte	0x04, 0x17
        /*016e*/ 	.short	(.L_611 - .L_610)
.L_610:
        /*0170*/ 	.word	0x00000000
        /*0174*/ 	.short	0x0000
        /*0176*/ 	.short	0x0000
        /*0178*/ 	.byte	0x00, 0xf0, 0x21, 0x00


	//----- nvinfo : EIATTR_MAXREG_COUNT
	.align		4
.L_611:
        /*017c*/ 	.byte	0x03, 0x1b
        /*017e*/ 	.short	0x00ff


	//----- nvinfo : EIATTR_MERCURY_ISA_VERSION
	.align		4
        /*0180*/ 	.byte	0x03, 0x5f
        /*0182*/ 	.short	0x0000


	//----- nvinfo : EIATTR_EXIT_INSTR_OFFSETS
	.align		4
        /*0184*/ 	.byte	0x04, 0x1c
        /*0186*/ 	.short	(.L_613 - .L_612)


	//   ....[0]....
.L_612:
        /*0188*/ 	.word	0x00000070


	//   ....[1]....
        /*018c*/ 	.word	0x00003d00


	//----- nvinfo : EIATTR_CRS_STACK_SIZE
	.align		4
.L_613:
        /*0190*/ 	.byte	0x04, 0x1e
        /*0192*/ 	.short	(.L_615 - .L_614)
.L_614:
        /*0194*/ 	.word	0x00000000
.L_615:


//--------------------- .nv.info._ZN2at6native13im2col_kernelIfEEvlPKT_llllllllllllPS2_ --------------------------
	.section	.nv.info._ZN2at6native13im2col_kernelIfEEvlPKT_llllllllllllPS2_,"",@"SHT_CUDA_INFO"
	.sectionflags	@""
	.align	4


	//----- nvinfo : EIATTR_CUDA_API_VERSION
	.align		4
        /*0000*/ 	.byte	0x04, 0x37
        /*0002*/ 	.short	(.L_617 - .L_616)
.L_616:
        /*0004*/ 	.word	0x00000082


	//----- nvinfo : EIATTR_SW2861232_WAR
	.align		4
.L_617:
        /*0008*/ 	.byte	0x01, 0x35
	.zero		2


	//----- nvinfo : EIATTR_PARAM_CBANK
	.align		4
        /*000c*/ 	.byte	0x04, 0x0a
        /*000e*/ 	.short	(.L_619 - .L_618)
	.align		4
.L_618:
        /*0010*/ 	.word	index@(.nv.constant0._ZN2at6native13im2col_kernelIfEEvlPKT_llllllllllllPS2_)
        /*0014*/ 	.short	0x0160
        /*0016*/ 	.short	0x0078


	//----- nvinfo : EIATTR_CBANK_PARAM_SIZE
	.align		4
.L_619:
        /*0018*/ 	.byte	0x03, 0x19
        /*001a*/ 	.short	0x0078


	//----- nvinfo : EIATTR_KPARAM_INFO
	.align		4
        /*001c*/ 	.byte	0x04, 0x17
        /*001e*/ 	.short	(.L_621 - .L_620)
.L_620:
        /*0020*/ 	.word	0x00000000
        /*0024*/ 	.short	0x000e
        /*0026*/ 	.short	0x0070
        /*0028*/ 	.byte	0x00, 0xf0, 0x21, 0x00


	//----- nvinfo : EIATTR_KPARAM_INFO
	.align		4
.L_621:
        /*002c*/ 	.byte	0x04, 0x17
        /*002e*/ 	.short	(.L_623 - .L_622)
.L_622:
        /*0030*/ 	.word	0x00000000
        /*0034*/ 	.short	0x000d
        /*0036*/ 	.short	0x0068
        /*0038*/ 	.byte	0x00, 0xf0, 0x21, 0x00


	//----- nvinfo : EIATTR_KPARAM_INFO
	.align		4
.L_623:
        /*003c*/ 	.byte	0x04, 0x17
        /*003e*/ 	.short	(.L_625 - .L_624)
.L_624:
        /*0040*/ 	.word	0x00000000
        /*0044*/ 	.short	0x000c
        /*0046*/ 	.short	0x0060
        /*0048*/ 	.byte	0x00, 0xf0, 0x21, 0x00


	//----- nvinfo : EIATTR_KPARAM_INFO
	.align		4
.L_625:
        /*004c*/ 	.byte	0x04, 0x17
        /*004e*/ 	.short	(.L_627 - .L_626)
.L_626:
        /*0050*/ 	.word	0x00000000
        /*0054*/ 	.short	0x000b
        /*0056*/ 	.short	0x0058
        /*0058*/ 	.byte	0x00, 0xf0, 0x21, 0x00


	//----- nvinfo : EIATTR_KPARAM_INFO
	.align		4
.L_627:
        /*005c*/ 	.byte	0x04, 0x17
        /*005e*/ 	.short	(.L_629 - .L_628)
.L_628:
        /*0060*/ 	.word	0x00000000
        /*0064*/ 	.short	0x000a
        /*0066*/ 	.short	0x0050
        /*0068*/ 	.byte	0x00, 0xf0, 0x21, 0x00


	//----- nvinfo : EIATTR_KPARAM_INFO
	.align		4
.L_629:
        /*006c*/ 	.byte	0x04, 0x17
        /*006e*/ 	.short	(.L_631 - .L_630)
.L_630:
        /*0070*/ 	.word	0x00000000
        /*0074*/ 	.short	0x0009
        /*0076*/ 	.short	0x0048
        /*0078*/ 	.byte	0x00, 0xf0, 0x21, 0x00


	//----- nvinfo : EIATTR_KPARAM_INFO
	.align		4
.L_631:
        /*007c*/ 	.byte	0x04, 0x17
        /*007e*/ 	.short	(.L_633 - .L_632)
.L_632:
        /*0080*/ 	.word	0x00000000
        /*0084*/ 	.short	0x0008
        /*0086*/ 	.short	0x0040
        /*0088*/ 	.byte	0x00, 0xf0, 0x21, 0x00


	//----- nvinfo : EIATTR_KPARAM_INFO
	.align		4
.L_633:
        /*008c*/ 	.byte	0x04, 0x17
        /*008e*/ 	.short	(.L_635 - .L_634)
.L_634:
        /*0090*/ 	.word	0x00000000
        /*0094*/ 	.short	0x0007
        /*0096*/ 	.short	0x0038
        /*0098*/ 	.byte	0x00, 0xf0, 0x21, 0x00


	//----- nvinfo : EIATTR_KPARAM_INFO
	.align		4
.L_635:
        /*009c*/ 	.byte	0x04, 0x17
        /*009e*/ 	.short	(.L_637 - .L_636)
.L_636:
        /*00a0*/ 	.word	0x00000000
        /*00a4*/ 	.short	0x0006
        /*00a6*/ 	.short	0x0030
        /*00a8*/ 	.byte	0x00, 0xf0, 0x21, 0x00


	//----- nvinfo : EIATTR_KPARAM_INFO
	.align		4
.L_637:
        /*00ac*/ 	.byte	0x04, 0x17
        /*00ae*/ 	.short	(.L_639 - .L_638)
.L_638:
        /*00b0*/ 	.word	0x00000000
        /*00b4*/ 	.short	0x0005
        /*00b6*/ 	.short	0x0028
        /*00b8*/ 	.byte	0x00, 0xf0, 0x21, 0x00


	//----- nvinfo : EIATTR_KPARAM_INFO
	.align		4
.L_639:
        /*00bc*/ 	.byte	0x04, 0x17
        /*00be*/ 	.short	(.L_641 - .L_640)
.L_640:
        /*00c0*/ 	.word	0x00000000
        /*00c4*/ 	.short	0x0004
        /*00c6*/ 	.short	0x0020
        /*00c8*/ 	.byte	0x00, 0xf0, 0x21, 0x00


	//----- nvinfo : EIATTR_KPARAM_INFO
	.align		4
.L_641:
        /*00cc*/ 	.byte	0x04, 0x17
        /*00ce*/ 	.short	(.L_643 - .L_642)
.L_642:
        /*00d0*/ 	.word	0x00000000
        /*00d4*/ 	.short	0x0003
        /*00d6*/ 	.short	0x0018
        /*00d8*/ 	.byte	0x00, 0xf0, 0x21, 0x00


	//----- nvinfo : EIATTR_KPARAM_INFO
	.align		4
.L_643:
        /*00dc*/ 	.byte	0x04, 0x17
        /*00de*/ 	.short	(.L_645 - .L_644)
.L_644:
        /*00e0*/ 	.word	0x00000000
        /*00e4*/ 	.short	0x0002
        /*00e6*/ 	.short	0x0010
        /*00e8*/ 	.byte	0x00, 0xf0, 0x21, 0x00


	//----- nvinfo : EIATTR_KPARAM_INFO
	.align		4
.L_645:
        /*00ec*/ 	.byte	0x04, 0x17
        /*00ee*/ 	.short	(.L_647 - .L_646)
.L_646:
        /*00f0*/ 	.word	0x00000000
        /*00f4*/ 	.short	0x0001
        /*00f6*/ 	.short	0x0008
        /*00f8*/ 	.byte	0x00, 0xf0, 0x21, 0x00


	//----- nvinfo : EIATTR_KPARAM_INFO
	.align		4
.L_647:
        /*00fc*/ 	.byte	0x04, 0x17
        /*00fe*/ 	.short	(.L_649 - .L_648)
.L_648:
        /*0100*/ 	.word	0x00000000
        /*0104*/ 	.short	0x0000
        /*0106*/ 	.short	0x0000
        /*0108*/ 	.byte	0x00, 0xf0, 0x21, 0x00


	//----- nvinfo : EIATTR_MAXREG_COUNT
	.align		4
.L_649:
        /*010c*/ 	.byte	0x03, 0x1b
        /*010e*/ 	.short	0x0040


	//----- nvinfo : EIATTR_MERCURY_ISA_VERSION
	.align		4
        /*0110*/ 	.byte	0x03, 0x5f
        /*0112*/ 	.short	0x0000


	//----- nvinfo : EIATTR_EXIT_INSTR_OFFSETS
	.align		4
        /*0114*/ 	.byte	0x04, 0x1c
        /*0116*/ 	.short	(.L_651 - .L_650)


	//   ....[0]....
.L_650:
        /*0118*/ 	.word	0x00000070


	//   ....[1]....
        /*011c*/ 	.word	0x000000c0


	//   ....[2]....
        /*0120*/ 	.word	0x00001900


	//----- nvinfo : EIATTR_MAX_THREADS
	.align		4
.L_651:
        /*0124*/ 	.byte	0x04, 0x05
        /*0126*/ 	.short	(.L_653 - .L_652)
.L_652:
        /*0128*/ 	.word	0x00000400
        /*012c*/ 	.word	0x00000001
        /*0130*/ 	.word	0x00000001


	//----- nvinfo : EIATTR_CRS_STACK_SIZE
	.align		4
.L_653:
        /*0134*/ 	.byte	0x04, 0x1e
        /*0136*/ 	.short	(.L_655 - .L_654)
.L_654:
        /*0138*/ 	.word	0x00000000
.L_655:


//--------------------- .nv.info._ZN2at6native14vol2col_kernelIfEEvlPKT_iiiiiiiiiiiiiiiiiiPS2_ --------------------------
	.section	.nv.info._ZN2at6native14vol2col_kernelIfEEvlPKT_iiiiiiiiiiiiiiiiiiPS2_,"",@"SHT_CUDA_INFO"
	.sectionflags	@""
	.align	4


	//----- nvinfo : EIATTR_CUDA_API_VERSION
	.align		4
        /*0000*/ 	.byte	0x04, 0x37
        /*0002*/ 	.short	(.L_657 - .L_656)
.L_656:
        /*0004*/ 	.word	0x00000082


	//----- nvinfo : EIATTR_SW2861232_WAR
	.align		4
.L_657:
        /*0008*/ 	.byte	0x01, 0x35
	.zero		2


	//----- nvinfo : EIATTR_PARAM_CBANK
	.align		4
        /*000c*/ 	.byte	0x04, 0x0a
        /*000e*/ 	.short	(.L_659 - .L_658)
	.align		4
.L_658:
        /*0010*/ 	.word	index@(.nv.constant0._ZN2at6native14vol2col_kernelIfEEvlPKT_iiiiiiiiiiiiiiiiiiPS2_)
        /*0014*/ 	.short	0x0160
        /*0016*/ 	.short	0x0060


	//----- nvinfo : EIATTR_CBANK_PARAM_SIZE
	.align		4
.L_659:
        /*0018*/ 	.byte	0x03, 0x19
        /*001a*/ 	.short	0x0060


	//----- nvinfo : EIATTR_KPARAM_INFO
	.align		4
        /*001c*/ 	.byte	0x04, 0x17
        /*001e*/ 	.short	(.L_661 - .L_660)
.L_660:
        /*0020*/ 	.word	0x00000000
        /*0024*/ 	.short	0x0014
        /*0026*/ 	.short	0x0058
        /*0028*/ 	.byte	0x00, 0xf0, 0x21, 0x00


	//----- nvinfo : EIATTR_KPARAM_INFO
	.align		4
.L_661:
        /*002c*/ 	.byte	0x04, 0x17
        /*002e*/ 	.short	(.L_663 - .L_662)
.L_662:
        /*0030*/ 	.word	0x00000000
        /*0034*/ 	.short	0x0013
        /*0036*/ 	.short	0x0054
        /*0038*/ 	.byte	0x00, 0xf0, 0x11, 0x00


	//----- nvinfo : EIATTR_KPARAM_INFO
	.align		4
.L_663:
        /*003c*/ 	.byte	0x04, 0x17
        /*003e*/ 	.short	(.L_665 - .L_664)
.L_664:
        /*0040*/ 	.word	0x00000000
        /*0044*/ 	.short	0x0012
        /*0046*/ 	.short	0x0050
        /*0048*/ 	.byte	0x00, 0xf0, 0x11, 0x00


	//----- nvinfo : EIATTR_KPARAM_INFO
	.align		4
.L_665:
        /*004c*/ 	.byte	0x04, 0x17
        /*004e*/ 	.short	(.L_667 - .L_666)
.L_666:
        /*0050*/ 	.word	0x00000000
        /*0054*/ 	.short	0x0011
        /*0056*/ 	.short	0x004c
        /*0058*/ 	.byte	0x00, 0xf0, 0x11, 0x00


	//----- nvinfo : EIATTR_KPARAM_INFO
	.align		4
.L_667:
        /*005c*/ 	.byte	0x04, 0x17
        /*005e*/ 	.short	(.L_669 - .L_668)
.L_668:
        /*0060*/ 	.word	0x00000000
        /*0064*/ 	.short	0x0010
        /*0066*/ 	.short	0x0048
        /*0068*/ 	.byte	0x00, 0xf0, 0x11, 0x00


	//----- nvinfo : EIATTR_KPARAM_INFO
	.align		4
.L_669:
        /*006c*/ 	.byte	0x04, 0x17
        /*006e*/ 	.short	(.L_671 - .L_670)
.L_670:
        /*0070*/ 	.word	0x00000000
        /*0074*/ 	.short	0x000f
        /*0076*/ 	.short	0x0044
        /*0078*/ 	.byte	0x00, 0xf0, 0x11, 0x00


	//----- nvinfo : EIATTR_KPARAM_INFO
	.align		4
.L_671:
        /*007c*/ 	.byte	0x04, 0x17
        /*007e*/ 	.short	(.L_673 - .L_672)
.L_672:
        /*0080*/ 	.word	0x00000000
        /*0084*/ 	.short	0x000e
        /*0086*/ 	.short	0x0040
        /*0088*/ 	.byte	0x00, 0xf0, 0x11, 0x00


	//----- nvinfo : EIATTR_KPARAM_INFO
	.align		4
.L_673:
        /*008c*/ 	.byte	0x04, 0x17
        /*008e*/ 	.short	(.L_675 - .L_674)
.L_674:
        /*0090*/ 	.word	0x00000000
        /*0094*/ 	.short	0x000d
        /*0096*/ 	.short	0x003c
        /*0098*/ 	.byte	0x00, 0xf0, 0x11, 0x00


	//----- nvinfo : EIATTR_KPARAM_INFO
	.align		4
.L_675:
        /*009c*/ 	.byte	0x04, 0x17
        /*009e*/ 	.short	(.L_677 - .L_676)
.L_676:
        /*00a0*/ 	.word	0x00000000
        /*00a4*/ 	.short	0x000c
        /*00a6*/ 	.short	0x0038
        /*00a8*/ 	.byte	0x00, 0xf0, 0x11, 0x00


	//----- nvinfo : EIATTR_KPARAM_INFO
	.align		4
.L_677:
        /*00ac*/ 	.byte	0x04, 0x17
        /*00ae*/ 	.short	(.L_679 - .L_678)
.L_678:
        /*00b0*/ 	.word	0x00000000
        /*00b4*/ 	.short	0x000b
        /*00b6*/ 	.short	0x0034
        /*00b8*/ 	.byte	0x00, 0xf0, 0x11, 0x00


	//----- nvinfo : EIATTR_KPARAM_INFO
	.align		4
.L_679:
        /*00bc*/ 	.byte	0x04, 0x17
        /*00be*/ 	.short	(.L_681 - .L_680)
.L_680:
        /*00c0*/ 	.word	0x00000000
        /*00c4*/ 	.short	0x000a
        /*00c6*/ 	.short	0x0030
        /*00c8*/ 	.byte	0x00, 0xf0, 0x11, 0x00


	//----- nvinfo : EIATTR_KPARAM_INFO
	.align		4
.L_681:
        /*00cc*/ 	.byte	0x04, 0x17
        /*00ce*/ 	.short	(.L_683 - .L_682)
.L_682:
        /*00d0*/ 	.word	0x00000000
        /*00d4*/ 	.short	0x0009
        /*00d6*/ 	.short	0x002c
        /*00d8*/ 	.byte	0x00, 0xf0, 0x11, 0x00


	//----- nvinfo : EIATTR_KPARAM_INFO
	.align		4
.L_683:
        /*00dc*/ 	.byte	0x04, 0x17
        /*00de*/ 	.short	(.L_685 - .L_684)
.L_684:
        /*00e0*/ 	.word	0x00000000
        /*00e4*/ 	.short	0x0008
        /*00e6*/ 	.short	0x0028
        /*00e8*/ 	.byte	0x00, 0xf0, 0x11, 0x00


	//----- nvinfo : EIATTR_KPARAM_INFO
	.align		4
.L_685:
        /*00ec*/ 	.byte	0x04, 0x17
        /*00ee*/ 	.short	(.L_687 - .L_686)
.L_686:
        /*00f0*/ 	.word	0x00000000
        /*00f4*/ 	.short	0x0007
        /*00f6*/ 	.short	0x0024
        /*00f8*/ 	.byte	0x00, 0xf0, 0x11, 0x00


	//----- nvinfo : EIATTR_KPARAM_INFO
	.align		4
.L_687:
        /*00fc*/ 	.byte	0x04, 0x17
        /*00fe*/ 	.short	(.L_689 - .L_688)
.L_688:
        /*0100*/ 	.word	0x00000000
        /*0104*/ 	.short	0x0006
        /*0106*/ 	.short	0x0020
        /*0108*/ 	.byte	0x00, 0xf0, 0x11, 0x00


	//----- nvinfo : EIATTR_KPARAM_INFO
	.align		4
.L_689:
        /*010c*/ 	.byte	0x04, 0x17
        /*010e*/ 	.short	(.L_691 - .L_690)
.L_690:
        /*0110*/ 	.word	0x00000000
        /*0114*/ 	.short	0x0005
        /*0116*/ 	.short	0x001c
        /*0118*/ 	.byte	0x00, 0xf0, 0x11, 0x00


	//----- nvinfo : EIATTR_KPARAM_INFO
	.align		4
.L_691:
        /*011c*/ 	.byte	0x04, 0x17
        /*011e*/ 	.short	(.L_693 - .L_692)
.L_692:
        /*0120*/ 	.word	0x00000000
        /*0124*/ 	.short	0x0004
        /*0126*/ 	.short	0x0018
        /*0128*/ 	.byte	0x00, 0xf0, 0x11, 0x00


	//----- nvinfo : EIATTR_KPARAM_INFO
	.align		4
.L_693:
        /*012c*/ 	.byte	0x04, 0x17
        /*012e*/ 	.short	(.L_695 - .L_694)
.L_694:
        /*0130*/ 	.word	0x00000000
        /*0134*/ 	.short	0x0003
        /*0136*/ 	.short	0x0014
        /*0138*/ 	.byte	0x00, 0xf0, 0x11, 0x00


	//----- nvinfo : EIATTR_KPARAM_INFO
	.align		4
.L_695:
        /*013c*/ 	.byte	0x04, 0x17
        /*013e*/ 	.short	(.L_697 - .L_696)
.L_696:
        /*0140*/ 	.word	0x00000000
        /*0144*/ 	.short	0x0002
        /*0146*/ 	.short	0x0010
        /*0148*/ 	.byte	0x00, 0xf0, 0x11, 0x00


	//----- nvinfo : EIATTR_KPARAM_INFO
	.align		4
.L_697:
        /*014c*/ 	.byte	0x04, 0x17
        /*014e*/ 	.short	(.L_699 - .L_698)
.L_698:
        /*0150*/ 	.word	0x00000000
        /*0154*/ 	.short	0x0001
        /*0156*/ 	.short	0x0008
        /*0158*/ 	.byte	0x00, 0xf0, 0x21, 0x00


	//----- nvinfo : EIATTR_KPARAM_INFO
	.align		4
.L_699:
        /*015c*/ 	.byte	0x04, 0x17
        /*015e*/ 	.short	(.L_701 - .L_700)
.L_700:
        /*0160*/ 	.word	0x00000000
        /*0164*/ 	.short	0x0000
        /*0166*/ 	.short	0x0000
        /*0168*/ 	.byte	0x00, 0xf0, 0x21, 0x00


	//----- nvinfo : EIATTR_MAXREG_COUNT
	.align		4
.L_701:
        /*016c*/ 	.byte	0x03, 0x1b
        /*016e*/ 	.short	0x0040


	//----- nvinfo : EIATTR_MERCURY_ISA_VERSION
	.align		4
        /*0170*/ 	.byte	0x03, 0x5f
        /*0172*/ 	.short	0x0000


	//----- nvinfo : EIATTR_EXIT_INSTR_OFFSETS
	.align		4
        /*0174*/ 	.byte	0x04, 0x1c
        /*0176*/ 	.short	(.L_703 - .L_702)


	//   ....[0]....
.L_702:
        /*0178*/ 	.word	0x00000070


	//   ....[1]....
        /*017c*/ 	.word	0x000019b0


	//----- nvinfo : EIATTR_MAX_THREADS
	.align		4
.L_703:
        /*0180*/ 	.byte	0x04, 0x05
        /*0182*/ 	.short	(.L_705 - .L_704)
.L_704:
        /*0184*/ 	.word	0x00000400
        /*0188*/ 	.word	0x00000001
        /*018c*/ 	.word	0x00000001


	//----- nvinfo : EIATTR_CRS_STACK_SIZE
	.align		4
.L_705:
        /*0190*/ 	.byte	0x04, 0x1e
        /*0192*/ 	.short	(.L_707 - .L_706)
.L_706:
        /*0194*/ 	.word	0x00000000
.L_707:


//--------------------- .nv.info._ZN2at6native13col2im_kernelIddEEvlPKT_llllllllllllPS2_ --------------------------
	.section	.nv.info._ZN2at6native13col2im_kernelIddEEvlPKT_llllllllllllPS2_,"",@"SHT_CUDA_INFO"
	.sectionflags	@""
	.align	4


	//----- nvinfo : EIATTR_CUDA_API_VERSION
	.align		4
        /*0000*/ 	.byte	0x04, 0x37
        /*0002*/ 	.short	(.L_709 - .L_708)
.L_708:
        /*0004*/ 	.word	0x00000082


	//----- nvinfo : EIATTR_SW2861232_WAR
	.align		4
.L_709:
        /*0008*/ 	.byte	0x01, 0x35
	.zero		2


	//----- nvinfo : EIATTR_PARAM_CBANK
	.align		4
        /*000c*/ 	.byte	0x04, 0x0a
        /*000e*/ 	.short	(.L_711 - .L_710)
	.align		4
.L_710:
        /*0010*/ 	.word	index@(.nv.constant0._ZN2at6native13col2im_kernelIddEEvlPKT_llllllllllllPS2_)
        /*0014*/ 	.short	0x0160
        /*0016*/ 	.short	0x0078


	//----- nvinfo : EIATTR_CBANK_PARAM_SIZE
	.align		4
.L_711:
        /*0018*/ 	.byte	0x03, 0x19
        /*001a*/ 	.short	0x0078


	//----- nvinfo : EIATTR_KPARAM_INFO
	.align		4
        /*001c*/ 	.byte	0x04, 0x17
        /*001e*/ 	.short	(.L_713 - .L_712)
.L_712:
        /*0020*/ 	.word	0x00000000
        /*0024*/ 	.short	0x000e
        /*0026*/ 	.short	0x0070
        /*0028*/ 	.byte	0x00, 0xf0, 0x21, 0x00


	//----- nvinfo : EIATTR_KPARAM_INFO
	.align		4
.L_713:
        /*002c*/ 	.byte	0x04, 0x17
        /*002e*/ 	.short	(.L_715 - .L_714)
.L_714:
        /*0030*/ 	.word	0x00000000
        /*0034*/ 	.short	0x000d
        /*0036*/ 	.short	0x0068
        /*0038*/ 	.byte	0x00, 0xf0, 0x21, 0x00


	//----- nvinfo : EIATTR_KPARAM_INFO
	.align		4
.L_715:
        /*003c*/ 	.byte	0x04, 0x17
        /*003e*/ 	.short	(.L_717 - .L_716)
.L_716:
        /*0040*/ 	.word	0x00000000
        /*0044*/ 	.short	0x000c
        /*0046*/ 	.short	0x0060
        /*0048*/ 	.byte	0x00, 0xf0, 0x21, 0x00


	//----- nvinfo : EIATTR_KPARAM_INFO
	.align		4
.L_717:
        /*004c*/ 	.byte	0x04, 0x17
        /*004e*/ 	.short	(.L_719 - .L_718)
.L_718:
        /*0050*/ 	.word	0x00000000
        /*0054*/ 	.short	0x000b
        /*0056*/ 	.short	0x0058
        /*0058*/ 	.byte	0x00, 0xf0, 0x21, 0x00


	//----- nvinfo : EIATTR_KPARAM_INFO
	.align		4
.L_719:
        /*005c*/ 	.byte	0x04, 0x17
        /*005e*/ 	.short	(.L_721 - .L_720)
.L_720:
        /*0060*/ 	.word	0x00000000
        /*0064*/ 	.short	0x000a
        /*0066*/ 	.short	0x0050
        /*0068*/ 	.byte	0x00, 0xf0, 0x21, 0x00


	//----- nvinfo : EIATTR_KPARAM_INFO
	.align		4
.L_721:
        /*006c*/ 	.byte	0x04, 0x17
        /*006e*/ 	.short	(.L_723 - .L_722)
.L_722:
        /*0070*/ 	.word	0x00000000
        /*0074*/ 	.short	0x0009
        /*0076*/ 	.short	0x0048
        /*0078*/ 	.byte	0x00, 0xf0, 0x21, 0x00


	//----- nvinfo : EIATTR_KPARAM_INFO
	.align		4
.L_723:
        /*007c*/ 	.byte	0x04, 0x17
        /*007e*/ 	.short	(.L_725 - .L_724)
.L_724:
        /*0080*/ 	.word	0x00000000
        /*0084*/ 	.short	0x0008
        /*0086*/ 	.short	0x0040
        /*0088*/ 	.byte	0x00, 0xf0, 0x21, 0x00


	//----- nvinfo : EIATTR_KPARAM_INFO
	.align		4
.L_725:
        /*008c*/ 	.byte	0x04, 0x17
        /*008e*/ 	.short	(.L_727 - .L_726)
.L_726:
        /*0090*/ 	.word	0x00000000
        /*0094*/ 	.short	0x0007
        /*0096*/ 	.short	0x0038
        /*0098*/ 	.byte	0x00, 0xf0, 0x21, 0x00


	//----- nvinfo : EIATTR_KPARAM_INFO
	.align		4
.L_727:
        /*009c*/ 	.byte	0x04, 0x17
        /*009e*/ 	.short	(.L_729 - .L_728)
.L_728:
        /*00a0*/ 	.word	0x00000000
        /*00a4*/ 	.short	0x0006
        /*00a6*/ 	.short	0x0030
        /*00a8*/ 	.byte	0x00, 0xf0, 0x21, 0x00


	//----- nvinfo : EIATTR_KPARAM_INFO
	.align		4
.L_729:
        /*00ac*/ 	.byte	0x04, 0x17
        /*00ae*/ 	.short	(.L_731 - .L_730)
.L_730:
        /*00b0*/ 	.word	0x00000000
        /*00b4*/ 	.short	0x0005
        /*00b6*/ 	.short	0x0028
        /*00b8*/ 	.byte	0x00, 0xf0, 0x21, 0x00


	//----- nvinfo : EIATTR_KPARAM_INFO
	.align		4
.L_731:
        /*00bc*/ 	.byte	0x04, 0x17
        /*00be*/ 	.short	(.L_733 - .L_732)
.L_732:
        /*00c0*/ 	.word	0x00000000
        /*00c4*/ 	.short	0x0004
        /*00c6*/ 	.short	0x0020
        /*00c8*/ 	.byte	0x00, 0xf0, 0x21, 0x00


	//----- nvinfo : EIATTR_KPARAM_INFO
	.align		4
.L_733:
        /*00cc*/ 	.byte	0x04, 0x17
        /*00ce*/ 	.short	(.L_735 - .L_734)
.L_734:
        /*00d0*/ 	.word	0x00000000
        /*00d4*/ 	.short	0x0003
        /*00d6*/ 	.short	0x0018
        /*00d8*/ 	.byte	0x00, 0xf0, 0x21, 0x00


	//----- nvinfo : EIATTR_KPARAM_INFO
	.align		4
.L_735:
        /*00dc*/ 	.byte	0x04, 0x17
        /*00de*/ 	.short	(.L_737 - .L_736)
.L_736:
        /*00e0*/ 	.word	0x00000000
        /*00e4*/ 	.short	0x0002
        /*00e6*/ 	.short	0x0010
        /*00e8*/ 	.byte	0x00, 0xf0, 0x21, 0x00


	//----- nvinfo : EIATTR_KPARAM_INFO
	.align		4
.L_737:
        /*00ec*/ 	.byte	0x04, 0x17
        /*00ee*/ 	.short	(.L_739 - .L_738)
.L_738:
        /*00f0*/ 	.word	0x00000000
        /*00f4*/ 	.short	0x0001
        /*00f6*/ 	.short	0x0008
        /*00f8*/ 	.byte	0x00, 0xf0, 0x21, 0x00


	//----- nvinfo : EIATTR_KPARAM_INFO
	.align		4
.L_739:
        /*00fc*/ 	.byte	0x04, 0x17
        /*00fe*/ 	.short	(.L_741 - .L_740)
.L_740:
        /*0100*/ 	.word	0x00000000
        /*0104*/ 	.short	0x0000
        /*0106*/ 	.short	0x0000
        /*0108*/ 	.byte	0x00, 0xf0, 0x21, 0x00


	//----- nvinfo : EIATTR_MAXREG_COUNT
	.align		4
.L_741:
        /*010c*/ 	.byte	0x03, 0x1b
        /*010e*/ 	.short	0x0080


	//----- nvinfo : EIATTR_MERCURY_ISA_VERSION
	.align		4
        /*0110*/ 	.byte	0x03, 0x5f
        /*0112*/ 	.short	0x0000


	//----- nvinfo : EIATTR_EXIT_INSTR_OFFSETS
	.align		4
        /*0114*/ 	.byte	0x04, 0x1c
        /*0116*/ 	.short	(.L_743 - .L_742)


	//   ....[0]....
.L_742:
        /*0118*/ 	.word	0x00000070


	//   ....[1]....
        /*011c*/ 	.word	0x00005540


	//----- nvinfo : EIATTR_MAX_THREADS
	.align		4
.L_743:
        /*0120*/ 	.byte	0x04, 0x05
        /*0122*/ 	.short	(.L_745 - .L_744)
.L_744:
        /*0124*/ 	.word	0x00000200
        /*0128*/ 	.word	0x00000001
        /*012c*/ 	.word	0x00000001


	//----- nvinfo : EIATTR_CRS_STACK_SIZE
	.align		4
.L_745:
        /*0130*/ 	.byte	0x04, 0x1e
        /*0132*/ 	.short	(.L_747 - .L_746)
.L_746:
        /*0134*/ 	.word	0x00000000
.L_747:


//--------------------- .nv.info._ZN2at6native13vol2im_kernelIddEEvlPKT_jjjjjjjjjjjjjjjjjjjPS2_ --------------------------
	.section	.nv.info._ZN2at6native13vol2im_kernelIddEEvlPKT_jjjjjjjjjjjjjjjjjjjPS2_,"",@"SHT_CUDA_INFO"
	.sectionflags	@""
	.align	4


	//----- nvinfo : EIATTR_CUDA_API_VERSION
	.align		4
        /*0000*/ 	.byte	0x04, 0x37
        /*0002*/ 	.short	(.L_749 - .L_748)
.L_748:
        /*0004*/ 	.word	0x00000082


	//----- nvinfo : EIATTR_SW2861232_WAR
	.align		4
.L_749:
        /*0008*/ 	.byte	0x01, 0x35
	.zero		2


	//----- nvinfo : EIATTR_PARAM_CBANK
	.align		4
        /*000c*/ 	.byte	0x04, 0x0a
        /*000e*/ 	.short	(.L_751 - .L_750)
	.align		4
.L_750:
        /*0010*/ 	.word	index@(.nv.constant0._ZN2at6native13vol2im_kernelIddEEvlPKT_jjjjjjjjjjjjjjjjjjjPS2_)
        /*0014*/ 	.short	0x0160
        /*0016*/ 	.short	0x0068


	//----- nvinfo : EIATTR_CBANK_PARAM_SIZE
	.align		4
.L_751:
        /*0018*/ 	.byte	0x03, 0x19
        /*001a*/ 	.short	0x0068


	//----- nvinfo : EIATTR_KPARAM_INFO
	.align		4
        /*001c*/ 	.byte	0x04, 0x17
        /*001e*/ 	.short	(.L_753 - .L_752)
.L_752:
        /*0020*/ 	.word	0x00000000
        /*0024*/ 	.short	0x0015
        /*0026*/ 	.short	0x0060
        /*0028*/ 	.byte	0x00, 0xf0, 0x21, 0x00


	//----- nvinfo : EIATTR_KPARAM_INFO
	.align		4
.L_753:
        /*002c*/ 	.byte	0x04, 0x17
        /*002e*/ 	.short	(.L_755 - .L_754)
.L_754:
        /*0030*/ 	.word	0x00000000
        /*0034*/ 	.short	0x0014
        /*0036*/ 	.short	0x0058
        /*0038*/ 	.byte	0x00, 0xf0, 0x11, 0x00


	//----- nvinfo : EIATTR_KPARAM_INFO
	.align		4
.L_755:
        /*003c*/ 	.byte	0x04, 0x17
        /*003e*/ 	.short	(.L_757 - .L_756)
.L_756:
        /*0040*/ 	.word	0x00000000
        /*0044*/ 	.short	0x0013
        /*0046*/ 	.short	0x0054
        /*0048*/ 	.byte	0x00, 0xf0, 0x11, 0x00


	//----- nvinfo : EIATTR_KPARAM_INFO
	.align		4
.L_757:
        /*004c*/ 	.byte	0x04, 0x17
        /*004e*/ 	.short	(.L_759 - .L_758)
.L_758:
        /*0050*/ 	.word	0x00000000
        /*0054*/ 	.short	0x0012
        /*0056*/ 	.short	0x0050
        /*0058*/ 	.byte	0x00, 0xf0, 0x11, 0x00


	//----- nvinfo : EIATTR_KPARAM_INFO
	.align		4
.L_759:
        /*005c*/ 	.byte	0x04, 0x17
        /*005e*/ 	.short	(.L_761 - .L_760)
.L_760:
        /*0060*/ 	.word	0x00000000
        /*0064*/ 	.short	0x0011
        /*0066*/ 	.short	0x004c
        /*0068*/ 	.byte	0x00, 0xf0, 0x11, 0x00


	//----- nvinfo : EIATTR_KPARAM_INFO
	.align		4
.L_761:
        /*006c*/ 	.byte	0x04, 0x17
        /*006e*/ 	.short	(.L_763 - .L_762)
.L_762:
        /*0070*/ 	.word	0x00000000
        /*0074*/ 	.short	0x0010
        /*0076*/ 	.short	0x0048
        /*0078*/ 	.byte	0x00, 0xf0, 0x11, 0x00


	//----- nvinfo : EIATTR_KPARAM_INFO
	.align		4
.L_763:
        /*007c*/ 	.byte	0x04, 0x17
        /*007e*/ 	.short	(.L_765 - .L_764)
.L_764:
        /*0080*/ 	.word	0x00000000
        /*0084*/ 	.short	0x000f
        /*0086*/ 	.short	0x0044
        /*0088*/ 	.byte	0x00, 0xf0, 0x11, 0x00


	//----- nvinfo : EIATTR_KPARAM_INFO
	.align		4
.L_765:
        /*008c*/ 	.byte	0x04, 0x17
        /*008e*/ 	.short	(.L_767 - .L_766)
.L_766:
        /*0090*/ 	.word	0x00000000
        /*0094*/ 	.short	0x000e
        /*0096*/ 	.short	0x0040
        /*0098*/ 	.byte	0x00, 0xf0, 0x11, 0x00


	//----- nvinfo : EIATTR_KPARAM_INFO
	.align		4
.L_767:
        /*009c*/ 	.byte	0x04, 0x17
        /*009e*/ 	.short	(.L_769 - .L_768)
.L_768:
        /*00a0*/ 	.word	0x00000000
        /*00a4*/ 	.short	0x000d
        /*00a6*/ 	.short	0x003c
        /*00a8*/ 	.byte	0x00, 0xf0, 0x11, 0x00


	//----- nvinfo : EIATTR_KPARAM_INFO
	.align		4
.L_769:
        /*00ac*/ 	.byte	0x04, 0x17
        /*00ae*/ 	.short	(.L_771 - .L_770)
.L_770:
        /*00b0*/ 	.word	0x00000000
        /*00b4*/ 	.short	0x000c
        /*00b6*/ 	.short	0x0038
        /*00b8*/ 	.byte	0x00, 0xf0, 0x11, 0x00


	//----- nvinfo : EIATTR_KPARAM_INFO
	.align		4
.L_771:
        /*00bc*/ 	.byte	0x04, 0x17
        /*00be*/ 	.short	(.L_773 - .L_772)
.L_772:
        /*00c0*/ 	.word	0x00000000
        /*00c4*/ 	.short	0x000b
        /*00c6*/ 	.short	0x0034
        /*00c8*/ 	.byte	0x00, 0xf0, 0x11, 0x00


	//----- nvinfo : EIATTR_KPARAM_INFO
	.align		4
.L_773:
        /*00cc*/ 	.byte	0x04, 0x17
        /*00ce*/ 	.short	(.L_775 - .L_774)
.L_774:
        /*00d0*/ 	.word	0x00000000
        /*00d4*/ 	.short	0x000a
        /*00d6*/ 	.short	0x0030
        /*00d8*/ 	.byte	0x00, 0xf0, 0x11, 0x00


	//----- nvinfo : EIATTR_KPARAM_INFO
	.align		4
.L_775:
        /*00dc*/ 	.byte	0x04, 0x17
        /*00de*/ 	.short	(.L_777 - .L_776)
.L_776:
        /*00e0*/ 	.word	0x00000000
        /*00e4*/ 	.short	0x0009
        /*00e6*/ 	.short	0x002c
        /*00e8*/ 	.byte	0x00, 0xf0, 0x11, 0x00


	//----- nvinfo : EIATTR_KPARAM_INFO
	.align		4
.L_777:
        /*00ec*/ 	.byte	0x04, 0x17
        /*00ee*/ 	.short	(.L_779 - .L_778)
.L_778:
        /*00f0*/ 	.word	0x00000000
        /*00f4*/ 	.short	0x0008
        /*00f6*/ 	.short	0x0028
        /*00f8*/ 	.byte	0x00, 0xf0, 0x11, 0x00


	//----- nvinfo : EIATTR_KPARAM_INFO
	.align		4
.L_779:
        /*00fc*/ 	.byte	0x04, 0x17
        /*00fe*/ 	.short	(.L_781 - .L_780)
.L_780:
        /*0100*/ 	.word	0x00000000
        /*0104*/ 	.short	0x0007
        /*0106*/ 	.short	0x0024
        /*0108*/ 	.byte	0x00, 0xf0, 0x11, 0x00


	//----- nvinfo : EIATTR_KPARAM_INFO
	.align		4
.L_781:
        /*010c*/ 	.byte	0x04, 0x17
        /*010e*/ 	.short	(.L_783 - .L_782)
.L_782:
        /*0110*/ 	.word	0x00000000
        /*0114*/ 	.short	0x0006
        /*0116*/ 	.short	0x0020
        /*0118*/ 	.byte	0x00, 0xf0, 0x11, 0x00


	//----- nvinfo : EIATTR_KPARAM_INFO
	.align		4
.L_783:
        /*011c*/ 	.byte	0x04, 0x17
        /*011e*/ 	.short	(.L_785 - .L_784)
.L_784:
        /*0120*/ 	.word	0x00000000
        /*0124*/ 	.short	0x0005
        /*0126*/ 	.short	0x001c
        /*0128*/ 	.byte	0x00, 0xf0, 0x11, 0x00


	//----- nvinfo : EIATTR_KPARAM_INFO
	.align		4
.L_785:
        /*012c*/ 	.byte	0x04, 0x17
        /*012e*/ 	.short	(.L_787 - .L_786)
.L_786:
        /*0130*/ 	.word	0x00000000
        /*0134*/ 	.short	0x0004
        /*0136*/ 	.short	0x0018
        /*0138*/ 	.byte	0x00, 0xf0, 0x11, 0x00


	//----- nvinfo : EIATTR_KPARAM_INFO
	.align		4
.L_787:
        /*013c*/ 	.byte	0x04, 0x17
        /*013e*/ 	.short	(.L_789 - .L_788)
.L_788:
        /*0140*/ 	.word	0x00000000
        /*0144*/ 	.short	0x0003
        /*0146*/ 	.short	0x0014
        /*0148*/ 	.byte	0x00, 0xf0, 0x11, 0x00


	//----- nvinfo : EIATTR_KPARAM_INFO
	.align		4
.L_789:
        /*014c*/ 	.byte	0x04, 0x17
        /*014e*/ 	.short	(.L_791 - .L_790)
.L_790:
        /*0150*/ 	.word	0x00000000
        /*0154*/ 	.short	0x0002
        /*0156*/ 	.short	0x0010
        /*0158*/ 	.byte	0x00, 0xf0, 0x11, 0x00


	//----- nvinfo : EIATTR_KPARAM_INFO
	.align		4
.L_791:
        /*015c*/ 	.byte	0x04, 0x17
        /*015e*/ 	.short	(.L_793 - .L_792)
.L_792:
        /*0160*/ 	.word	0x00000000
        /*0164*/ 	.short	0x0001
        /*0166*/ 	.short	0x0008
        /*0168*/ 	.byte	0x00, 0xf0, 0x21, 0x00


	//----- nvinfo : EIATTR_KPARAM_INFO
	.align		4
.L_793:
        /*016c*/ 	.byte	0x04, 0x17
        /*016e*/ 	.short	(.L_795 - .L_794)
.L_794:
        /*0170*/ 	.word	0x00000000
        /*0174*/ 	.short	0x0000
        /*0176*/ 	.short	0x0000
        /*0178*/ 	.byte	0x00, 0xf0, 0x21, 0x00


	//----- nvinfo : EIATTR_MAXREG_COUNT
	.align		4
.L_795:
        /*017c*/ 	.byte	0x03, 0x1b
        /*017e*/ 	.short	0x00ff


	//----- nvinfo : EIATTR_MERCURY_ISA_VERSION
	.align		4
        /*0180*/ 	.byte	0x03, 0x5f
        /*0182*/ 	.short	0x0000


	//----- nvinfo : EIATTR_EXIT_INSTR_OFFSETS
	.align		4
        /*0184*/ 	.byte	0x04, 0x1c
        /*0186*/ 	.short	(.L_797 - .L_796)


	//   ....[0]....
.L_796:
        /*0188*/ 	.word	0x00000070


	//   ....[1]....
        /*018c*/ 	.word	0x00003d10


	//----- nvinfo : EIATTR_CRS_STACK_SIZE
	.align		4
.L_797:
        /*0190*/ 	.byte	0x04, 0x1e
        /*0192*/ 	.short	(.L_799 - .L_798)
.L_798:
        /*0194*/ 	.word	0x00000000
.L_799:


//--------------------- .nv.info._ZN2at6native13im2col_kernelIdEEvlPKT_llllllllllllPS2_ --------------------------
	.section	.nv.info._ZN2at6native13im2col_kernelIdEEvlPKT_llllllllllllPS2_,"",@"SHT_CUDA_INFO"
	.sectionflags	@""
	.align	4


	//----- nvinfo : EIATTR_CUDA_API_VERSION
	.align		4
        /*0000*/ 	.byte	0x04, 0x37
        /*0002*/ 	.short	(.L_801 - .L_800)
.L_800:
        /*0004*/ 	.word	0x00000082


	//----- nvinfo : EIATTR_SW2861232_WAR
	.align		4
.L_801:
        /*0008*/ 	.byte	0x01, 0x35
	.zero		2


	//----- nvinfo : EIATTR_PARAM_CBANK
	.align		4
        /*000c*/ 	.byte	0x04, 0x0a
        /*000e*/ 	.short	(.L_803 - .L_802)
	.align		4
.L_802:
        /*0010*/ 	.word	index@(.nv.constant0._ZN2at6native13im2col_kernelIdEEvlPKT_llllllllllllPS2_)
        /*0014*/ 	.short	0x0160
        /*0016*/ 	.short	0x0078


	//----- nvinfo : EIATTR_CBANK_PARAM_SIZE
	.align		4
.L_803:
        /*0018*/ 	.byte	0x03, 0x19
        /*001a*/ 	.short	0x0078


	//----- nvinfo : EIATTR_KPARAM_INFO
	.align		4
        /*001c*/ 	.byte	0x04, 0x17
        /*001e*/ 	.short	(.L_805 - .L_804)
.L_804:
        /*0020*/ 	.word	0x00000000
        /*0024*/ 	.short	0x000e
        /*0026*/ 	.short	0x0070
        /*0028*/ 	.byte	0x00, 0xf0, 0x21, 0x00


	//----- nvinfo : EIATTR_KPARAM_INFO
	.align		4
.L_805:
        /*002c*/ 	.byte	0x04, 0x17
        /*002e*/ 	.short	(.L_807 - .L_806)
.L_806:
        /*0030*/ 	.word	0x00000000
        /*0034*/ 	.short	0x000d
        /*0036*/ 	.short	0x0068
        /*0038*/ 	.byte	0x00, 0xf0, 0x21, 0x00


	//----- nvinfo : EIATTR_KPARAM_INFO
	.align		4
.L_807:
        /*003c*/ 	.byte	0x04, 0x17
        /*003e*/ 	.short	(.L_809 - .L_808)
.L_808:
        /*0040*/ 	.word	0x00000000
        /*0044*/ 	.short	0x000c
        /*0046*/ 	.short	0x0060
        /*0048*/ 	.byte	0x00, 0xf0, 0x21, 0x00


	//----- nvinfo : EIATTR_KPARAM_INFO
	.align		4
.L_809:
        /*004c*/ 	.byte	0x04, 0x17
        /*004e*/ 	.short	(.L_811 - .L_810)
.L_810:
        /*0050*/ 	.word	0x00000000
        /*0054*/ 	.short	0x000b
        /*0056*/ 	.short	0x0058
        /*0058*/ 	.byte	0x00, 0xf0, 0x21, 0x00


	//----- nvinfo : EIATTR_KPARAM_INFO
	.align		4
.L_811:
        /*005c*/ 	.byte	0x04, 0x17
        /*005e*/ 	.short	(.L_813 - .L_812)
.L_812:
        /*0060*/ 	.word	0x00000000
        /*0064*/ 	.short	0x000a
        /*0066*/ 	.short	0x0050
        /*0068*/ 	.byte	0x00, 0xf0, 0x21, 0x00


	//----- nvinfo : EIATTR_KPARAM_INFO
	.align		4
.L_813:
        /*006c*/ 	.byte	0x04, 0x17
        /*006e*/ 	.short	(.L_815 - .L_814)
.L_814:
        /*0070*/ 	.word	0x00000000
        /*0074*/ 	.short	0x0009
        /*0076*/ 	.short	0x0048
        /*0078*/ 	.byte	0x00, 0xf0, 0x21, 0x00


	//----- nvinfo : EIATTR_KPARAM_INFO
	.align		4
.L_815:
        /*007c*/ 	.byte	0x04, 0x17
        /*007e*/ 	.short	(.L_817 - .L_816)
.L_816:
        /*0080*/ 	.word	0x00000000
        /*0084*/ 	.short	0x0008
        /*0086*/ 	.short	0x0040
        /*0088*/ 	.byte	0x00, 0xf0, 0x21, 0x00


	//----- nvinfo : EIATTR_KPARAM_INFO
	.align		4
.L_817:
        /*008c*/ 	.byte	0x04, 0x17
        /*008e*/ 	.short	(.L_819 - .L_818)
.L_818:
        /*0090*/ 	.word	0x00000000
        /*0094*/ 	.short	0x0007
        /*0096*/ 	.short	0x0038
        /*0098*/ 	.byte	0x00, 0xf0, 0x21, 0x00


	//----- nvinfo : EIATTR_KPARAM_INFO
	.align		4
.L_819:
        /*009c*/ 	.byte	0x04, 0x17
        /*009e*/ 	.short	(.L_821 - .L_820)
.L_820:
        /*00a0*/ 	.word	0x00000000
        /*00a4*/ 	.short	0x0006
        /*00a6*/ 	.short	0x0030
        /*00a8*/ 	.byte	0x00, 0xf0, 0x21, 0x00


	//----- nvinfo : EIATTR_KPARAM_INFO
	.align		4
.L_821:
        /*00ac*/ 	.byte	0x04, 0x17
        /*00ae*/ 	.short	(.L_823 - .L_822)
.L_822:
        /*00b0*/ 	.word	0x00000000
        /*00b4*/ 	.short	0x0005
        /*00b6*/ 	.short	0x0028
        /*00b8*/ 	.byte	0x00, 0xf0, 0x21, 0x00


	//----- nvinfo : EIATTR_KPARAM_INFO
	.align		4
.L_823:
        /*00bc*/ 	.byte	0x04, 0x17
        /*00be*/ 	.short	(.L_825 - .L_824)
.L_824:
        /*00c0*/ 	.word	0x00000000
        /*00c4*/ 	.short	0x0004
        /*00c6*/ 	.short	0x0020
        /*00c8*/ 	.byte	0x00, 0xf0, 0x21, 0x00


	//----- nvinfo : EIATTR_KPARAM_INFO
	.align		4
.L_825:
        /*00cc*/ 	.byte	0x04, 0x17
        /*00ce*/ 	.short	(.L_827 - .L_826)
.L_826:
        /*00d0*/ 	.word	0x00000000
        /*00d4*/ 	.short	0x0003
        /*00d6*/ 	.short	0x0018
        /*00d8*/ 	.byte	0x00, 0xf0, 0x21, 0x00


	//----- nvinfo : EIATTR_KPARAM_INFO
	.align		4
.L_827:
        /*00dc*/ 	.byte	0x04, 0x17
        /*00de*/ 	.short	(.L_829 - .L_828)
.L_828:
        /*00e0*/ 	.word	0x00000000
        /*00e4*/ 	.short	0x0002
        /*00e6*/ 	.short	0x0010
        /*00e8*/ 	.byte	0x00, 0xf0, 0x21, 0x00


	//----- nvinfo : EIATTR_KPARAM_INFO
	.align		4
.L_829:
        /*00ec*/ 	.byte	0x04, 0x17
        /*00ee*/ 	.short	(.L_831 - .L_830)
.L_830:
        /*00f0*/ 	.word	0x00000000
        /*00f4*/ 	.short	0x0001
        /*00f6*/ 	.short	0x0008
        /*00f8*/ 	.byte	0x00, 0xf0, 0x21, 0x00


	//----- nvinfo : EIATTR_KPARAM_INFO
	.align		4
.L_831:
        /*00fc*/ 	.byte	0x04, 0x17
        /*00fe*/ 	.short	(.L_833 - .L_832)
.L_832:
        /*0100*/ 	.word	0x00000000
        /*0104*/ 	.short	0x0000
        /*0106*/ 	.short	0x0000
        /*0108*/ 	.byte	0x00, 0xf0, 0x21, 0x00


	//----- nvinfo : EIATTR_MAXREG_COUNT
	.align		4
.L_833:
        /*010c*/ 	.byte	0x03, 0x1b
        /*010e*/ 	.short	0x0040


	//----- nvinfo : EIATTR_MERCURY_ISA_VERSION
	.align		4
        /*0110*/ 	.byte	0x03, 0x5f
        /*0112*/ 	.short	0x0000


	//----- nvinfo : EIATTR_EXIT_INSTR_OFFSETS
	.align		4
        /*0114*/ 	.byte	0x04, 0x1c
        /*0116*/ 	.short	(.L_835 - .L_834)


	//   ....[0]....
.L_834:
        /*0118*/ 	.word	0x00000070


	//   ....[1]....
        /*011c*/ 	.word	0x000000c0


	//   ....[2]....
        /*0120*/ 	.word	0x00001860


	//----- nvinfo : EIATTR_MAX_THREADS
	.align		4
.L_835:
        /*0124*/ 	.byte	0x04, 0x05
        /*0126*/ 	.short	(.L_837 - .L_836)
.L_836:
        /*0128*/ 	.word	0x00000400
        /*012c*/ 	.word	0x00000001
        /*0130*/ 	.word	0x00000001


	//----- nvinfo : EIATTR_CRS_STACK_SIZE
	.align		4
.L_837:
        /*0134*/ 	.byte	0x04, 0x1e
        /*0136*/ 	.short	(.L_839 - .L_838)
.L_838:
        /*0138*/ 	.word	0x00000000
.L_839:


//--------------------- .nv.info._ZN2at6native14vol2col_kernelIdEEvlPKT_iiiiiiiiiiiiiiiiiiPS2_ --------------------------
	.section	.nv.info._ZN2at6native14vol2col_kernelIdEEvlPKT_iiiiiiiiiiiiiiiiiiPS2_,"",@"SHT_CUDA_INFO"
	.sectionflags	@""
	.align	4


	//----- nvinfo : EIATTR_CUDA_API_VERSION
	.align		4
        /*0000*/ 	.byte	0x04, 0x37
        /*0002*/ 	.short	(.L_841 - .L_840)
.L_840:
        /*0004*/ 	.word	0x00000082


	//----- nvinfo : EIATTR_SW2861232_WAR
	.align		4
.L_841:
        /*0008*/ 	.byte	0x01, 0x35
	.zero		2


	//----- nvinfo : EIATTR_PARAM_CBANK
	.align		4
        /*000c*/ 	.byte	0x04, 0x0a
        /*000e*/ 	.short	(.L_843 - .L_842)
	.align		4
.L_842:
        /*0010*/ 	.word	index@(.nv.constant0._ZN2at6native14vol2col_kernelIdEEvlPKT_iiiiiiiiiiiiiiiiiiPS2_)
        /*0014*/ 	.short	0x0160
        /*0016*/ 	.short	0x0060


	//----- nvinfo : EIATTR_CBANK_PARAM_SIZE
	.align		4
.L_843:
        /*0018*/ 	.byte	0x03, 0x19
        /*001a*/ 	.short	0x0060


	//----- nvinfo : EIATTR_KPARAM_INFO
	.align		4
        /*001c*/ 	.byte	0x04, 0x17
        /*001e*/ 	.short	(.L_845 - .L_844)
.L_844:
        /*0020*/ 	.word	0x00000000
        /*0024*/ 	.short	0x0014
        /*0026*/ 	.short	0x0058
        /*0028*/ 	.byte	0x00, 0xf0, 0x21, 0x00


	//----- nvinfo : EIATTR_KPARAM_INFO
	.align		4
.L_845:
        /*002c*/ 	.byte	0x04, 0x17
        /*002e*/ 	.short	(.L_847 - .L_846)
.L_846:
        /*0030*/ 	.word	0x00000000
        /*0034*/ 	.short	0x0013
        /*0036*/ 	.short	0x0054
        /*0038*/ 	.byte	0x00, 0xf0, 0x11, 0x00


	//----- nvinfo : EIATTR_KPARAM_INFO
	.align		4
.L_847:
        /*003c*/ 	.byte	0x04, 0x17
        /*003e*/ 	.short	(.L_849 - .L_848)
.L_848:
        /*0040*/ 	.word	0x00000000
        /*0044*/ 	.short	0x0012
        /*0046*/ 	.short	0x0050
        /*0048*/ 	.byte	0x00, 0xf0, 0x11, 0x00


	//----- nvinfo : EIATTR_KPARAM_INFO
	.align		4
.L_849:
        /*004c*/ 	.byte	0x04, 0x17
        /*004e*/ 	.short	(.L_851 - .L_850)
.L_850:
        /*0050*/ 	.word	0x00000000
        /*0054*/ 	.short	0x0011
        /*0056*/ 	.short	0x004c
        /*0058*/ 	.byte	0x00, 0xf0, 0x11, 0x00


	//----- nvinfo : EIATTR_KPARAM_INFO
	.align		4
.L_851:
        /*005c*/ 	.byte	0x04, 0x17
        /*005e*/ 	.short	(.L_853 - .L_852)
.L_852:
        /*0060*/ 	.word	0x00000000
        /*0064*/ 	.short	0x0010
        /*0066*/ 	.short	0x0048
        /*0068*/ 	.byte	0x00, 0xf0, 0x11, 0x00


	//----- nvinfo : EIATTR_KPARAM_INFO
	.align		4
.L_853:
        /*006c*/ 	.byte	0x04, 0x17
        /*006e*/ 	.short	(.L_855 - .L_854)
.L_854:
        /*0070*/ 	.word	0x00000000
        /*0074*/ 	.short	0x000f
        /*0076*/ 	.short	0x0044
        /*0078*/ 	.byte	0x00, 0xf0, 0x11, 0x00


	//----- nvinfo : EIATTR_KPARAM_INFO
	.align		4
.L_855:
        /*007c*/ 	.byte	0x04, 0x17
        /*007e*/ 	.short	(.L_857 - .L_856)
.L_856:
        /*0080*/ 	.word	0x00000000
        /*0084*/ 	.short	0x000e
        /*0086*/ 	.short	0x0040
        /*0088*/ 	.byte	0x00, 0xf0, 0x11, 0x00


	//----- nvinfo : EIATTR_KPARAM_INFO
	.align		4
.L_857:
        /*008c*/ 	.byte	0x04, 0x17
        /*008e*/ 	.short	(.L_859 - .L_858)
.L_858:
        /*0090*/ 	.word	0x00000000
        /*0094*/ 	.short	0x000d
        /*0096*/ 	.short	0x003c
        /*0098*/ 	.byte	0x00, 0xf0, 0x11, 0x00


	//----- nvinfo : EIATTR_KPARAM_INFO
	.align		4
.L_859:
        /*009c*/ 	.byte	0x04, 0x17
        /*009e*/ 	.short	(.L_861 - .L_860)
.L_860:
        /*00a0*/ 	.word	0x00000000
        /*00a4*/ 	.short	0x000c
        /*00a6*/ 	.short	0x0038
        /*00a8*/ 	.byte	0x00, 0xf0, 0x11, 0x00


	//----- nvinfo : EIATTR_KPARAM_INFO
	.align		4
.L_861:
        /*00ac*/ 	.byte	0x04, 0x17
        /*00ae*/ 	.short	(.L_863 - .L_862)
.L_862:
        /*00b0*/ 	.word	0x00000000
        /*00b4*/ 	.short	0x000b
        /*00b6*/ 	.short	0x0034
        /*00b8*/ 	.byte	0x00, 0xf0, 0x11, 0x00


	//----- nvinfo : EIATTR_KPARAM_INFO
	.align		4
.L_863:
        /*00bc*/ 	.byte	0x04, 0x17
        /*00be*/ 	.short	(.L_865 - .L_864)
.L_864:
        /*00c0*/ 	.word	0x00000000
        /*00c4*/ 	.short	0x000a
        /*00c6*/ 	.short	0x0030
        /*00c8*/ 	.byte	0x00, 0xf0, 0x11, 0x00


	//----- nvinfo : EIATTR_KPARAM_INFO
	.align		4
.L_865:
        /*00cc*/ 	.byte	0x04, 0x17
        /*00ce*/ 	.short	(.L_867 - .L_866)
.L_866:
        /*00d0*/ 	.word	0x00000000
        /*00d4*/ 	.short	0x0009
        /*00d6*/ 	.short	0x002c
        /*00d8*/ 	.byte	0x00, 0xf0, 0x11, 0x00


	//----- nvinfo : EIATTR_KPARAM_INFO
	.align		4
.L_867:
        /*00dc*/ 	.byte	0x04, 0x17
        /*00de*/ 	.short	(.L_869 - .L_868)
.L_868:
        /*00e0*/ 	.word	0x00000000
        /*00e4*/ 	.short	0x0008
        /*00e6*/ 	.short	0x0028
        /*00e8*/ 	.byte	0x00, 0xf0, 0x11, 0x00


	//----- nvinfo : EIATTR_KPARAM_INFO
	.align		4
.L_869:
        /*00ec*/ 	.byte	0x04, 0x17
        /*00ee*/ 	.short	(.L_871 - .L_870)
.L_870:
        /*00f0*/ 	.word	0x00000000
        /*00f4*/ 	.short	0x0007
        /*00f6*/ 	.short	0x0024
        /*00f8*/ 	.byte	0x00, 0xf0, 0x11, 0x00


	//----- nvinfo : EIATTR_KPARAM_INFO
	.align		4
.L_871:
        /*00fc*/ 	.byte	0x04, 0x17
        /*00fe*/ 	.short	(.L_873 - .L_872)
.L_872:
        /*0100*/ 	.word	0x00000000
        /*0104*/ 	.short	0x0006
        /*0106*/ 	.short	0x0020
        /*0108*/ 	.byte	0x00, 0xf0, 0x11, 0x00


	//----- nvinfo : EIATTR_KPARAM_INFO
	.align		4
.L_873:
        /*010c*/ 	.byte	0x04, 0x17
        /*010e*/ 	.short	(.L_875 - .L_874)
.L_874:
        /*0110*/ 	.word	0x00000000
        /*0114*/ 	.short	0x0005
        /*0116*/ 	.short	0x001c
        /*0118*/ 	.byte	0x00, 0xf0, 0x11, 0x00


	//----- nvinfo : EIATTR_KPARAM_INFO
	.align		4
.L_875:
        /*011c*/ 	.byte	0x04, 0x17
        /*011e*/ 	.short	(.L_877 - .L_876)
.L_876:
        /*0120*/ 	.word	0x00000000
        /*0124*/ 	.short	0x0004
        /*0126*/ 	.short	0x0018
        /*0128*/ 	.byte	0x00, 0xf0, 0x11, 0x00


	//----- nvinfo : EIATTR_KPARAM_INFO
	.align		4
.L_877:
        /*012c*/ 	.byte	0x04, 0x17
        /*012e*/ 	.short	(.L_879 - .L_878)
.L_878:
        /*0130*/ 	.word	0x00000000
        /*0134*/ 	.short	0x0003
        /*0136*/ 	.short	0x0014
        /*0138*/ 	.byte	0x00, 0xf0, 0x11, 0x00


	//----- nvinfo : EIATTR_KPARAM_INFO
	.align		4
.L_879:
        /*013c*/ 	.byte	0x04, 0x17
        /*013e*/ 	.short	(.L_881 - .L_880)
.L_880:
        /*0140*/ 	.word	0x00000000
        /*0144*/ 	.short	0x0002
        /*0146*/ 	.short	0x0010
        /*0148*/ 	.byte	0x00, 0xf0, 0x11, 0x00


	//----- nvinfo : EIATTR_KPARAM_INFO
	.align		4
.L_881:
        /*014c*/ 	.byte	0x04, 0x17
        /*014e*/ 	.short	(.L_883 - .L_882)
.L_882:
        /*0150*/ 	.word	0x00000000
        /*0154*/ 	.short	0x0001
        /*0156*/ 	.short	0x0008
        /*0158*/ 	.byte	0x00, 0xf0, 0x21, 0x00


	//----- nvinfo : EIATTR_KPARAM_INFO
	.align		4
.L_883:
        /*015c*/ 	.byte	0x04, 0x17
        /*015e*/ 	.short	(.L_885 - .L_884)
.L_884:
        /*0160*/ 	.word	0x00000000
        /*0164*/ 	.short	0x0000
        /*0166*/ 	.short	0x0000
        /*0168*/ 	.byte	0x00, 0xf0, 0x21, 0x00


	//----- nvinfo : EIATTR_MAXREG_COUNT
	.align		4
.L_885:
        /*016c*/ 	.byte	0x03, 0x1b
        /*016e*/ 	.short	0x0040


	//----- nvinfo : EIATTR_MERCURY_ISA_VERSION
	.align		4
        /*0170*/ 	.byte	0x03, 0x5f
        /*0172*/ 	.short	0x0000


	//----- nvinfo : EIATTR_EXIT_INSTR_OFFSETS
	.align		4
        /*0174*/ 	.byte	0x04, 0x1c
        /*0176*/ 	.short	(.L_887 - .L_886)


	//   ....[0]....
.L_886:
        /*0178*/ 	.word	0x00000070


	//   ....[1]....
        /*017c*/ 	.word	0x00001980


	//----- nvinfo : EIATTR_MAX_THREADS
	.align		4
.L_887:
        /*0180*/ 	.byte	0x04, 0x05
        /*0182*/ 	.short	(.L_889 - .L_888)
.L_888:
        /*0184*/ 	.word	0x00000400
        /*0188*/ 	.word	0x00000001
        /*018c*/ 	.word	0x00000001


	//----- nvinfo : EIATTR_CRS_STACK_SIZE
	.align		4
.L_889:
        /*0190*/ 	.byte	0x04, 0x1e
        /*0192*/ 	.short	(.L_891 - .L_890)
.L_890:
        /*0194*/ 	.word	0x00000000
.L_891:


//--------------------- .nv.callgraph             --------------------------
	.section	.nv.callgraph,"",@"SHT_CUDA_CALLGRAPH"
	.align	4
	.sectionentsize	8
	.align		4
        /*0000*/ 	.word	0x00000000
	.align		4
        /*0004*/ 	.word	0xffffffff
	.align		4
        /*0008*/ 	.word	0x00000000
	.align		4
        /*000c*/ 	.word	0xfffffffe
	.align		4
        /*0010*/ 	.word	0x00000000
	.align		4
        /*0014*/ 	.word	0xfffffffd
	.align		4
        /*0018*/ 	.word	0x00000000
	.align		4
        /*001c*/ 	.word	0xfffffffc


//--------------------- .nv.rel.action            --------------------------
	.section	.nv.rel.action,"",@"SHT_CUDA_RELOCINFO"
	.align	8
	.sectionentsize	8
        /*0000*/ 	.byte	0x73, 0x00, 0x00, 0x00, 0x00, 0x00, 0x00, 0x00, 0x00, 0x00, 0x00, 0x11, 0x25, 0x00, 0x05, 0x36


//--------------------- .nv.constant4             --------------------------
	.section	.nv.constant4,"a",@progbits
	.align	8
	.align		8
.nv.constant4:
        /*0000*/ 	.dword	_ZN57_INTERNAL_fc722a4f_26_NaiveDilatedConvolution_cu_8f80f47d4cuda3std3__45__cpo5beginE
	.align		8
        /*0008*/ 	.dword	_ZN57_INTERNAL_fc722a4f_26_NaiveDilatedConvolution_cu_8f80f47d4cuda3std3__45__cpo3endE
	.align		8
        /*0010*/ 	.dword	_ZN57_INTERNAL_fc722a4f_26_NaiveDilatedConvolution_cu_8f80f47d4cuda3std3__45__cpo6cbeginE
	.align		8
        /*0018*/ 	.dword	_ZN57_INTERNAL_fc722a4f_26_NaiveDilatedConvolution_cu_8f80f47d4cuda3std3__45__cpo4cendE
	.align		8
        /*0020*/ 	.dword	_ZN57_INTERNAL_fc722a4f_26_NaiveDilatedConvolution_cu_8f80f47d4cuda3std3__45__cpo6rbeginE
	.align		8
        /*0028*/ 	.dword	_ZN57_INTERNAL_fc722a4f_26_NaiveDilatedConvolution_cu_8f80f47d4cuda3std3__45__cpo4rendE
	.align		8
        /*0030*/ 	.dword	_ZN57_INTERNAL_fc722a4f_26_NaiveDilatedConvolution_cu_8f80f47d4cuda3std3__45__cpo7crbeginE
	.align		8
        /*0038*/ 	.dword	_ZN57_INTERNAL_fc722a4f_26_NaiveDilatedConvolution_cu_8f80f47d4cuda3std3__45__cpo5crendE
	.align		8
        /*0040*/ 	.dword	_ZN57_INTERNAL_fc722a4f_26_NaiveDilatedConvolution_cu_8f80f47d4cuda3std3__459_GLOBAL__N__fc722a4f_26_NaiveDilatedConvolution_cu_8f80f47d6ignoreE
	.align		8
        /*0048*/ 	.dword	_ZN57_INTERNAL_fc722a4f_26_NaiveDilatedConvolution_cu_8f80f47d4cuda3std3__419piecewise_constructE
	.align		8
        /*0050*/ 	.dword	_ZN57_INTERNAL_fc722a4f_26_NaiveDilatedConvolution_cu_8f80f47d4cuda3std3__48in_placeE
	.align		8
        /*0058*/ 	.dword	_ZN57_INTERNAL_fc722a4f_26_NaiveDilatedConvolution_cu_8f80f47d4cuda3std3__420unreachable_sentinelE
	.align		8
        /*0060*/ 	.dword	_ZN57_INTERNAL_fc722a4f_26_NaiveDilatedConvolution_cu_8f80f47d4cuda3std6ranges3__45__cpo4swapE
	.align		8
        /*0068*/ 	.dword	_ZN57_INTERNAL_fc722a4f_26_NaiveDilatedConvolution_cu_8f80f47d4cuda3std6ranges3__45__cpo9iter_moveE
	.align		8
        /*0070*/ 	.dword	_ZN57_INTERNAL_fc722a4f_26_NaiveDilatedConvolution_cu_8f80f47d4cuda3std6ranges3__45__cpo5beginE
	.align		8
        /*0078*/ 	.dword	_ZN57_INTERNAL_fc722a4f_26_NaiveDilatedConvolution_cu_8f80f47d4cuda3std6ranges3__45__cpo3endE
	.align		8
        /*0080*/ 	.dword	_ZN57_INTERNAL_fc722a4f_26_NaiveDilatedConvolution_cu_8f80f47d4cuda3std6ranges3__45__cpo6cbeginE
	.align		8
        /*0088*/ 	.dword	_ZN57_INTERNAL_fc722a4f_26_NaiveDilatedConvolution_cu_8f80f47d4cuda3std6ranges3__45__cpo4cendE
	.align		8
        /*0090*/ 	.dword	_ZN57_INTERNAL_fc722a4f_26_NaiveDilatedConvolution_cu_8f80f47d4cuda3std6ranges3__45__cpo7advanceE
	.align		8
        /*0098*/ 	.dword	_ZN57_INTERNAL_fc722a4f_26_NaiveDilatedConvolution_cu_8f80f47d4cuda3std6ranges3__45__cpo9iter_swapE
	.align		8
        /*00a0*/ 	.dword	_ZN57_INTERNAL_fc722a4f_26_NaiveDilatedConvolution_cu_8f80f47d4cuda3std6ranges3__45__cpo4nextE
	.align		8
        /*00a8*/ 	.dword	_ZN57_INTERNAL_fc722a4f_26_NaiveDilatedConvolution_cu_8f80f47d4cuda3std6ranges3__45__cpo4prevE
	.align		8
        /*00b0*/ 	.dword	_ZN57_INTERNAL_fc722a4f_26_NaiveDilatedConvolution_cu_8f80f47d4cuda3std6ranges3__45__cpo4dataE
	.align		8
        /*00b8*/ 	.dword	_ZN57_INTERNAL_fc722a4f_26_NaiveDilatedConvolution_cu_8f80f47d4cuda3std6ranges3__45__cpo5cdataE
	.align		8
        /*00c0*/ 	.dword	_ZN57_INTERNAL_fc722a4f_26_NaiveDilatedConvolution_cu_8f80f47d4cuda3std6ranges3__45__cpo4sizeE
	.align		8
        /*00c8*/ 	.dword	_ZN57_INTERNAL_fc722a4f_26_NaiveDilatedConvolution_cu_8f80f47d4cuda3std6ranges3__45__cpo5ssizeE
	.align		8
        /*00d0*/ 	.dword	_ZN57_INTERNAL_fc722a4f_26_NaiveDilatedConvolution_cu_8f80f47d4cuda3std6ranges3__45__cpo8distanceE
	.align		8
        /*00d8*/ 	.dword	_ZN57_INTERNAL_fc722a4f_26_NaiveDilatedConvolution_cu_8f80f47d6thrust23THRUST_300001_SM_800_NS6system6detail10sequential3seqE


//--------------------- .nv.constant0._ZN2at6native13col2im_kernelIN3c108BFloat16ES3_EEvlPKT_llllllllllllPS4_ --------------------------
	.section	.nv.constant0._ZN2at6native13col2im_kernelIN3c108BFloat16ES3_EEvlPKT_llllllllllllPS4_,"a",@progbits
	.sectionflags	@""
	.align	4
.nv.constant0._ZN2at6native13col2im_kernelIN3c108BFloat16ES3_EEvlPKT_llllllllllllPS4_:
	.zero		472


//--------------------- .nv.constant0._ZN2at6native13vol2im_kernelIN3c108BFloat16ES3_EEvlPKT_jjjjjjjjjjjjjjjjjjjPS4_ --------------------------
	.section	.nv.constant0._ZN2at6native13vol2im_kernelIN3c108BFloat16ES3_EEvlPKT_jjjjjjjjjjjjjjjjjjjPS4_,"a",@progbits
	.sectionflags	@""
	.align	4
.nv.constant0._ZN2at6native13vol2im_kernelIN3c108BFloat16ES3_EEvlPKT_jjjjjjjjjjjjjjjjjjjPS4_:
	.zero		456


//--------------------- .nv.constant0._ZN2at6native13im2col_kernelIN3c108BFloat16EEEvlPKT_llllllllllllPS4_ --------------------------
	.section	.nv.constant0._ZN2at6native13im2col_kernelIN3c108BFloat16EEEvlPKT_llllllllllllPS4_,"a",@progbits
	.sectionflags	@""
	.align	4
.nv.constant0._ZN2at6native13im2col_kernelIN3c108BFloat16EEEvlPKT_llllllllllllPS4_:
	.zero		472


//--------------------- .nv.constant0._ZN2at6native14vol2col_kernelIN3c108BFloat16EEEvlPKT_iiiiiiiiiiiiiiiiiiPS4_ --------------------------
	.section	.nv.constant0._ZN2at6native14vol2col_kernelIN3c108BFloat16EEEvlPKT_iiiiiiiiiiiiiiiiiiPS4_,"a",@progbits
	.sectionflags	@""
	.align	4
.nv.constant0._ZN2at6native14vol2col_kernelIN3c108BFloat16EEEvlPKT_iiiiiiiiiiiiiiiiiiPS4_:
	.zero		448


//--------------------- .nv.constant0._ZN2at6native13col2im_kernelIN3c104HalfES3_EEvlPKT_llllllllllllPS4_ --------------------------
	.section	.nv.constant0._ZN2at6native13col2im_kernelIN3c104HalfES3_EEvlPKT_llllllllllllPS4_,"a",@progbits
	.sectionflags	@""
	.align	4
.nv.constant0._ZN2at6native13col2im_kernelIN3c104HalfES3_EEvlPKT_llllllllllllPS4_:
	.zero		472


//--------------------- .nv.constant0._ZN2at6native13vol2im_kernelIN3c104HalfES3_EEvlPKT_jjjjjjjjjjjjjjjjjjjPS4_ --------------------------
	.section	.nv.constant0._ZN2at6native13vol2im_kernelIN3c104HalfES3_EEvlPKT_jjjjjjjjjjjjjjjjjjjPS4_,"a",@progbits
	.sectionflags	@""
	.align	4
.nv.constant0._ZN2at6native13vol2im_kernelIN3c104HalfES3_EEvlPKT_jjjjjjjjjjjjjjjjjjjPS4_:
	.zero		456


//--------------------- .nv.constant0._ZN2at6native13im2col_kernelIN3c104HalfEEEvlPKT_llllllllllllPS4_ --------------------------
	.section	.nv.constant0._ZN2at6native13im2col_kernelIN3c104HalfEEEvlPKT_llllllllllllPS4_,"a",@progbits
	.sectionflags	@""
	.align	4
.nv.constant0._ZN2at6native13im2col_kernelIN3c104HalfEEEvlPKT_llllllllllllPS4_:
	.zero		472


//--------------------- .nv.constant0._ZN2at6native14vol2col_kernelIN3c104HalfEEEvlPKT_iiiiiiiiiiiiiiiiiiPS4_ --------------------------
	.section	.nv.constant0._ZN2at6native14vol2col_kernelIN3c104HalfEEEvlPKT_iiiiiiiiiiiiiiiiiiPS4_,"a",@progbits
	.sectionflags	@""
	.align	4
.nv.constant0._ZN2at6native14vol2col_kernelIN3c104HalfEEEvlPKT_iiiiiiiiiiiiiiiiiiPS4_:
	.zero		448


//--------------------- .nv.constant0._ZN2at6native13col2im_kernelIffEEvlPKT_llllllllllllPS2_ --------------------------
	.section	.nv.constant0._ZN2at6native13col2im_kernelIffEEvlPKT_llllllllllllPS2_,"a",@progbits
	.sectionflags	@""
	.align	4
.nv.constant0._ZN2at6native13col2im_kernelIffEEvlPKT_llllllllllllPS2_:
	.zero		472


//--------------------- .nv.constant0._ZN2at6native13vol2im_kernelIffEEvlPKT_jjjjjjjjjjjjjjjjjjjPS2_ --------------------------
	.section	.nv.constant0._ZN2at6native13vol2im_kernelIffEEvlPKT_jjjjjjjjjjjjjjjjjjjPS2_,"a",@progbits
	.sectionflags	@""
	.align	4
.nv.constant0._ZN2at6native13vol2im_kernelIffEEvlPKT_jjjjjjjjjjjjjjjjjjjPS2_:
	.zero		456


//--------------------- .nv.constant0._ZN2at6native13im2col_kernelIfEEvlPKT_llllllllllllPS2_ --------------------------
	.section	.nv.constant0._ZN2at6native13im2col_kernelIfEEvlPKT_llllllllllllPS2_,"a",@progbits
	.sectionflags	@""
	.align	4
.nv.constant0._ZN2at6native13im2col_kernelIfEEvlPKT_llllllllllllPS2_:
	.zero		472


//--------------------- .nv.constant0._ZN2at6native14vol2col_kernelIfEEvlPKT_iiiiiiiiiiiiiiiiiiPS2_ --------------------------
	.section	.nv.constant0._ZN2at6native14vol2col_kernelIfEEvlPKT_iiiiiiiiiiiiiiiiiiPS2_,"a",@progbits
	.sectionflags	@""
	.align	4
.nv.constant0._ZN2at6native14vol2col_kernelIfEEvlPKT_iiiiiiiiiiiiiiiiiiPS2_:
	.zero		448


//--------------------- .nv.constant0._ZN2at6native13col2im_kernelIddEEvlPKT_llllllllllllPS2_ --------------------------
	.section	.nv.constant0._ZN2at6native13col2im_kernelIddEEvlPKT_llllllllllllPS2_,"a",@progbits
	.sectionflags	@""
	.align	4
.nv.constant0._ZN2at6native13col2im_kernelIddEEvlPKT_llllllllllllPS2_:
	.zero		472


//--------------------- .nv.constant0._ZN2at6native13vol2im_kernelIddEEvlPKT_jjjjjjjjjjjjjjjjjjjPS2_ --------------------------
	.section	.nv.constant0._ZN2at6native13vol2im_kernelIddEEvlPKT_jjjjjjjjjjjjjjjjjjjPS2_,"a",@progbits
	.sectionflags	@""
	.align	4
.nv.constant0._ZN2at6native13vol2im_kernelIddEEvlPKT_jjjjjjjjjjjjjjjjjjjPS2_:
	.zero		456


//--------------------- .nv.constant0._ZN2at6native13im2col_kernelIdEEvlPKT_llllllllllllPS2_ --------------------------
	.section	.nv.constant0._ZN2at6native13im2col_kernelIdEEvlPKT_llllllllllllPS2_,"a",@progbits
	.sectionflags	@""
	.align	4
.nv.constant0._ZN2at6native13im2col_kernelIdEEvlPKT_llllllllllllPS2_:
	.zero		472


//--------------------- .nv.constant0._ZN2at6native14vol2col_kernelIdEEvlPKT_iiiiiiiiiiiiiiiiiiPS2_ --------------------------
	.section	.nv.constant0._ZN2at6native14vol2col_kernelIdEEvlPKT_iiiiiiiiiiiiiiiiiiPS2_,"a",@progbits
	.sectionflags	@""
	.align	4
.nv.constant0._ZN2at6native14vol2col_kernelIdEEvlPKT_iiiiiiiiiiiiiiiiiiPS2_:
	.zero		448


//--------------------- .text._ZN2at6native13col2im_kernelIN3c108BFloat16ES3_EEvlPKT_llllllllllllPS4_ --------------------------
	.section	.text._ZN2at6native13col2im_kernelIN3c108BFloat16ES3_EEvlPKT_llllllllllllPS4_,"ax",@progbits
	.sectioninfo	@"SHI_REGISTERS=62"
	.align	128
        .global         _ZN2at6native13col2im_kernelIN3c108BFloat16ES3_EEvlPKT_llllllllllllPS4_
        .type           _ZN2at6native13col2im_kernelIN3c108BFloat16ES3_EEvlPKT_llllllllllllPS4_,@function
        .size           _ZN2at6native13col2im_kernelIN3c108BFloat16ES3_EEvlPKT_llllllllllllPS4_,(.L_x_741 - _ZN2at6native13col2im_kernelIN3c108BFloat16ES3_EEvlPKT_llllllllllllPS4_)
        .other          _ZN2at6native13col2im_kernelIN3c108BFloat16ES3_EEvlPKT_llllllllllllPS4_,@"STO_CUDA_ENTRY STV_DEFAULT"
_ZN2at6native13col2im_kernelIN3c108BFloat16ES3_EEvlPKT_llllllllllllPS4_:
.text._ZN2at6native13col2im_kernelIN3c108BFloat16ES3_EEvlPKT_llllllllllllPS4_:
[----:B------:R-:W-:Y:S02]  /*0000*/  IMAD.MOV.U32 R1, RZ, RZ, c[0x0][0x28] ;  /* 0x00000a00ff017624 */ /* 0x000fe400078e00ff */
[----:B------:R-:W0:Y:S01]  /*0010*/  S2R R2, SR_TID.X ;  /* 0x0000000000027919 */ /* 0x000e220000002100 */
[----:B------:R-:W-:-:S03]  /*0020*/  IMAD.MOV.U32 R3, RZ, RZ, RZ ;  /* 0x000000ffff037224 */ /* 0x000fc600078e00ff */
[----:B------:R-:W0:Y:S02]  /*0030*/  S2R R5, SR_CTAID.X ;  /* 0x0000000000057919 */ /* 0x000e240000002500 */
[----:B0-----:R-:W-:-:S05]  /*0040*/  IMAD.WIDE.U32 R2, R5, c[0x0][0x0], R2 ;  /* 0x0000000005027a25 */ /* 0x001fca00078e0002 */
[----:B------:R-:W-:-:S04]  /*0050*/  ISETP.GE.U32.AND P0, PT, R2, c[0x0][0x160], PT ;  /* 0x0000580002007a0c */ /* 0x000fc80003f06070 */
[----:B------:R-:W-:-:S13]  /*0060*/  ISETP.GE.AND.EX P0, PT, R3, c[0x0][0x164], PT, P0 ;  /* 0x0000590003007a0c */ /* 0x000fda0003f06300 */
[----:B------:R-:W-:Y:S05]  /*0070*/  @P0 EXIT ;  /* 0x000000000000094d */ /* 0x000fea0003800000 */
[----:B------:R-:W-:Y:S01]  /*0080*/  ULDC.64 UR6, c[0x0][0x168] ;  /* 0x00005a0000067ab9 */ /* 0x000fe20000000a00 */
[----:B------:R-:W-:Y:S01]  /*0090*/  IMAD.MOV.U32 R0, RZ, RZ, R2 ;  /* 0x000000ffff007224 */ /* 0x000fe200078e0002 */
[----:B------:R-:W-:Y:S02]  /*00a0*/  UIADD3 UR6, UP0, UR6, 0x6, URZ ;  /* 0x0000000606067890 */ /* 0x000fe4000ff1e03f */
[----:B------:R-:W-:Y:S02]  /*00b0*/  UMOV UR4, 0x1 ;  /* 0x0000000100047882 */ /* 0x000fe40000000000 */
[----:B------:R-:W-:Y:S02]  /*00c0*/  ULDC.64 UR8, c[0x0][0x1c8] ;  /* 0x0000720000087ab9 */ /* 0x000fe40000000a00 */
[----:B------:R-:W-:Y:S02]  /*00d0*/  USHF.L.U64.HI UR9, UR8, UR4, UR9 ;  /* 0x0000000408097299 */ /* 0x000fe40008010209 */
[----:B------:R-:W-:-:S02]  /*00e0*/  USHF.L.U32 UR8, UR8, 0x1, URZ ;  /* 0x0000000108087899 */ /* 0x000fc4000800063f */
[----:B------:R-:W-:Y:S02]  /*00f0*/  UIADD3.X UR7, URZ, UR7, URZ, UP0, !UPT ;  /* 0x000000073f077290 */ /* 0x000fe400087fe43f */
[----:B------:R-:W-:Y:S02]  /*0100*/  ULDC.64 UR12, c[0x0][0x118] ;  /* 0x00004600000c7ab9 */ /* 0x000fe40000000a00 */
.L_x_112:
[----:B------:R-:W-:Y:S01]  /*0110*/  SHF.R.S32.HI R49, RZ, 0x1f, R0 ;  /* 0x0000001fff317819 */ /* 0x000fe20000011400 */
[----:B------:R-:W-:Y:S03]  /*0120*/  BSSY B0, `(.L_x_0) ;  /* 0x0000028000007945 */ /* 0x000fe60003800000 */
[----:B------:R-:W-:-:S04]  /*0130*/  LOP3.LUT R2, R49, c[0x0][0x17c], RZ, 0xfc, !PT ;  /* 0x00005f0031027a12 */ /* 0x000fc800078efcff */
[----:B------:R-:W-:Y:S02]  /*0140*/  ISETP.NE.U32.AND P0, PT, R2, RZ, PT ;  /* 0x000000ff0200720c */ /* 0x000fe40003f05070 */
[----:B------:R-:W-:-:S11]  /*0150*/  PRMT R2, RZ, 0x7610, R2 ;  /* 0x00007610ff027816 */ /* 0x000fd60000000002 */
[----:B------:R-:W-:Y:S05]  /*0160*/  @!P0 BRA `(.L_x_1) ;  /* 0x000000d000008947 */ /* 0x000fea0003800000 */
[----:B------:R-:W-:Y:S01]  /*0170*/  IMAD.MOV.U32 R52, RZ, RZ, R0 ;  /* 0x000000ffff347224 */ /* 0x000fe200078e0000 */
[----:B------:R-:W-:Y:S01]  /*0180*/  MOV R4, 0x1c0 ;  /* 0x000001c000047802 */ /* 0x000fe20000000f00 */
[----:B------:R-:W-:Y:S02]  /*0190*/  IMAD.MOV.U32 R50, RZ, RZ, c[0x0][0x178] ;  /* 0x00005e00ff327624 */ /* 0x000fe400078e00ff */
[----:B------:R-:W-:Y:S02]  /*01a0*/  IMAD.MOV.U32 R48, RZ, RZ, c[0x0][0x17c] ;  /* 0x00005f00ff307624 */ /* 0x000fe400078e00ff */
[----:B------:R-:W-:Y:S05]  /*01b0*/  CALL.REL.NOINC `($__internal_0_$__cuda_sm20_div_s64) ;  /* 0x0000536000007944 */ /* 0x000fea0003c00000 */
[----:B------:R-:W-:Y:S01]  /*01c0*/  IADD3 R7, P0, RZ, -R36, RZ ;  /* 0x80000024ff077210 */ /* 0x000fe20007f1e0ff */
[----:B------:R-:W-:-:S03]  /*01d0*/  IMAD.MOV.U32 R48, RZ, RZ, R0 ;  /* 0x000000ffff307224 */ /* 0x000fc600078e0000 */
[----:B------:R-:W-:Y:S01]  /*01e0*/  IADD3.X R6, RZ, ~R37, RZ, P0, !PT ;  /* 0x80000025ff067210 */ /* 0x000fe200007fe4ff */
[----:B------:R-:W-:-:S04]  /*01f0*/  IMAD.WIDE.U32 R4, R7, c[0x0][0x178], R48 ;  /* 0x00005e0007047a25 */ /* 0x000fc800078e0030 */
[----:B------:R-:W-:-:S04]  /*0200*/  IMAD R6, R6, c[0x0][0x178], RZ ;  /* 0x00005e0006067a24 */ /* 0x000fc800078e02ff */
[----:B------:R-:W-:-:S04]  /*0210*/  IMAD R7, R7, c[0x0][0x17c], R6 ;  /* 0x00005f0007077a24 */ /* 0x000fc800078e0206 */
[----:B------:R-:W-:Y:S01]  /*0220*/  IMAD.IADD R5, R5, 0x1, R7 ;  /* 0x0000000105057824 */ /* 0x000fe200078e0207 */
[----:B------:R-:W-:Y:S05]  /*0230*/  BRA `(.L_x_2) ;  /* 0x0000016000007947 */ /* 0x000fea0003800000 */
.L_x_1:
[----:B------:R-:W0:Y:S01]  /*0240*/  I2F.U32.RP R6, c[0x0][0x178] ;  /* 0x00005e0000067b06 */ /* 0x000e220000209000 */
[----:B------:R-:W-:Y:S01]  /*0250*/  ISETP.NE.U32.AND P2, PT, RZ, c[0x0][0x178], PT ;  /* 0x00005e00ff007a0c */ /* 0x000fe20003f45070 */
[----:B------:R-:W-:-:S06]  /*0260*/  IMAD.MOV.U32 R37, RZ, RZ, RZ ;  /* 0x000000ffff257224 */ /* 0x000fcc00078e00ff */
[----:B0-----:R-:W0:Y:S02]  /*0270*/  MUFU.RCP R6, R6 ;  /* 0x0000000600067308 */ /* 0x001e240000001000 */
[----:B0-----:R-:W-:-:S06]  /*0280*/  IADD3 R4, R6, 0xffffffe, RZ ;  /* 0x0ffffffe06047810 */ /* 0x001fcc0007ffe0ff */
[----:B------:R0:W1:Y:S02]  /*0290*/  F2I.FTZ.U32.TRUNC.NTZ R5, R4 ;  /* 0x0000000400057305 */ /* 0x000064000021f000 */
[----:B0-----:R-:W-:Y:S02]  /*02a0*/  IMAD.MOV.U32 R4, RZ, RZ, RZ ;  /* 0x000000ffff047224 */ /* 0x001fe400078e00ff */
[----:B-1----:R-:W-:-:S04]  /*02b0*/  IMAD.MOV R7, RZ, RZ, -R5 ;  /* 0x000000ffff077224 */ /* 0x002fc800078e0a05 */
[----:B------:R-:W-:-:S04]  /*02c0*/  IMAD R7, R7, c[0x0][0x178], RZ ;  /* 0x00005e0007077a24 */ /* 0x000fc800078e02ff */
[----:B------:R-:W-:-:S06]  /*02d0*/  IMAD.HI.U32 R5, R5, R7, R4 ;  /* 0x0000000705057227 */ /* 0x000fcc00078e0004 */
[----:B------:R-:W-:-:S04]  /*02e0*/  IMAD.HI.U32 R36, R5, R0, RZ ;  /* 0x0000000005247227 */ /* 0x000fc800078e00ff */
[----:B------:R-:W-:-:S04]  /*02f0*/  IMAD.MOV R5, RZ, RZ, -R36 ;  /* 0x000000ffff057224 */ /* 0x000fc800078e0a24 */
[----:B------:R-:W-:-:S05]  /*0300*/  IMAD R5, R5, c[0x0][0x178], R0 ;  /* 0x00005e0005057a24 */ /* 0x000fca00078e0200 */
[----:B------:R-:W-:-:S13]  /*0310*/  ISETP.GE.U32.AND P0, PT, R5, c[0x0][0x178], PT ;  /* 0x00005e0005007a0c */ /* 0x000fda0003f06070 */
[----:B------:R-:W-:Y:S02]  /*0320*/  @P0 IADD3 R5, R5, -c[0x0][0x178], RZ ;  /* 0x80005e0005050a10 */ /* 0x000fe40007ffe0ff */
[----:B------:R-:W-:Y:S02]  /*0330*/  @P0 IADD3 R36, R36, 0x1, RZ ;  /* 0x0000000124240810 */ /* 0x000fe40007ffe0ff */
[----:B------:R-:W-:Y:S01]  /*0340*/  ISETP.GE.U32.AND P1, PT, R5, c[0x0][0x178], PT ;  /* 0x00005e0005007a0c */ /* 0x000fe20003f26070 */
[----:B------:R-:W-:-:S12]  /*0350*/  HFMA2.MMA R5, -RZ, RZ, 0, 0 ;  /* 0x00000000ff057435 */ /* 0x000fd800000001ff */
[----:B------:R-:W-:Y:S02]  /*0360*/  @P1 IADD3 R36, R36, 0x1, RZ ;  /* 0x0000000124241810 */ /* 0x000fe40007ffe0ff */
[----:B------:R-:W-:-:S05]  /*0370*/  @!P2 LOP3.LUT R36, RZ, c[0x0][0x178], RZ, 0x33, !PT ;  /* 0x00005e00ff24aa12 */ /* 0x000fca00078e33ff */
[----:B------:R-:W-:-:S04]  /*0380*/  IMAD.MOV R7, RZ, RZ, -R36 ;  /* 0x000000ffff077224 */ /* 0x000fc800078e0a24 */
[----:B------:R-:W-:Y:S02]  /*0390*/  IMAD R4, R7, c[0x0][0x178], R0 ;  /* 0x00005e0007047a24 */ /* 0x000fe400078e0200 */
.L_x_2:
[----:B------:R-:W-:Y:S05]  /*03a0*/  BSYNC B0 ;  /* 0x0000000000007941 */ /* 0x000fea0003800000 */
.L_x_0:
[----:B------:R-:W-:Y:S01]  /*03b0*/  LOP3.LUT R6, R37, c[0x0][0x174], RZ, 0xfc, !PT ;  /* 0x00005d0025067a12 */ /* 0x000fe200078efcff */
[----:B------:R-:W-:Y:S01]  /*03c0*/  BSSY B0, `(.L_x_3) ;  /* 0x0000021000007945 */ /* 0x000fe20003800000 */
[----:B------:R-:W-:Y:S02]  /*03d0*/  IADD3 R34, P1, R4, c[0x0][0x198], RZ ;  /* 0x0000660004227a10 */ /* 0x000fe40007f3e0ff */
[----:B------:R-:W-:Y:S02]  /*03e0*/  ISETP.NE.U32.AND P0, PT, R6, RZ, PT ;  /* 0x000000ff0600720c */ /* 0x000fe40003f05070 */
[----:B------:R-:W-:-:S11]  /*03f0*/  IADD3.X R35, R5, c[0x0][0x19c], RZ, P1, !PT ;  /* 0x0000670005237a10 */ /* 0x000fd60000ffe4ff */
[----:B------:R-:W-:Y:S05]  /*0400*/  @!P0 BRA `(.L_x_4) ;  /* 0x0000009000008947 */ /* 0x000fea0003800000 */
[----:B------:R-:W-:Y:S01]  /*0410*/  IMAD.MOV.U32 R52, RZ, RZ, R36 ;  /* 0x000000ffff347224 */ /* 0x000fe200078e0024 */
[----:B------:R-:W-:Y:S01]  /*0420*/  MOV R4, 0x470 ;  /* 0x0000047000047802 */ /* 0x000fe20000000f00 */
[----:B------:R-:W-:Y:S02]  /*0430*/  IMAD.MOV.U32 R53, RZ, RZ, R37 ;  /* 0x000000ffff357224 */ /* 0x000fe400078e0025 */
[----:B------:R-:W-:Y:S02]  /*0440*/  IMAD.MOV.U32 R51, RZ, RZ, c[0x0][0x170] ;  /* 0x00005c00ff337624 */ /* 0x000fe400078e00ff */
[----:B------:R-:W-:Y:S02]  /*0450*/  IMAD.MOV.U32 R50, RZ, RZ, c[0x0][0x174] ;  /* 0x00005d00ff327624 */ /* 0x000fe400078e00ff */
[----:B------:R-:W-:Y:S05]  /*0460*/  CALL.REL.NOINC `($__internal_1_$__cuda_sm20_rem_s64) ;  /* 0x000055f000007944 */ /* 0x000fea0003c00000 */
[----:B------:R-:W-:Y:S01]  /*0470*/  IMAD.MOV.U32 R4, RZ, RZ, R38 ;  /* 0x000000ffff047224 */ /* 0x000fe200078e0026 */
[----:B------:R-:W-:Y:S01]  /*0480*/  MOV R5, R39 ;  /* 0x0000002700057202 */ /* 0x000fe20000000f00 */
[----:B------:R-:W-:Y:S05]  /*0490*/  BRA `(.L_x_5) ;  /* 0x0000013000007947 */ /* 0x000fea0003800000 */
.L_x_4:
[----:B------:R-:W0:Y:S01]  /*04a0*/  I2F.U32.RP R6, c[0x0][0x170] ;  /* 0x00005c0000067b06 */ /* 0x000e220000209000 */
[----:B------:R-:W-:-:S07]  /*04b0*/  ISETP.NE.U32.AND P1, PT, RZ, c[0x0][0x170], PT ;  /* 0x00005c00ff007a0c */ /* 0x000fce0003f25070 */
        /* <DEDUP_REMOVED lines=9> */
[----:B------:R-:W-:Y:S02]  /*0550*/  IMAD R36, R5, c[0x0][0x170], R36 ;  /* 0x00005c0005247a24 */ /* 0x000fe400078e0224 */
[----:B------:R-:W-:-:S03]  /*0560*/  IMAD.MOV.U32 R5, RZ, RZ, RZ ;  /* 0x000000ffff057224 */ /* 0x000fc600078e00ff */
[----:B------:R-:W-:-:S13]  /*0570*/  ISETP.GE.U32.AND P0, PT, R36, c[0x0][0x170], PT ;  /* 0x00005c0024007a0c */ /* 0x000fda0003f06070 */
[----:B------:R-:W-:-:S04]  /*0580*/  @P0 IADD3 R36, R36, -c[0x0][0x170], RZ ;  /* 0x80005c0024240a10 */ /* 0x000fc80007ffe0ff */
[----:B------:R-:W-:-:S13]  /*0590*/  ISETP.GE.U32.AND P0, PT, R36, c[0x0][0x170], PT ;  /* 0x00005c0024007a0c */ /* 0x000fda0003f06070 */
[----:B------:R-:W-:Y:S02]  /*05a0*/  @P0 IADD3 R36, R36, -c[0x0][0x170], RZ ;  /* 0x80005c0024240a10 */ /* 0x000fe40007ffe0ff */
[----:B------:R-:W-:-:S05]  /*05b0*/  @!P1 LOP3.LUT R36, RZ, c[0x0][0x170], RZ, 0x33, !PT ;  /* 0x00005c00ff249a12 */ /* 0x000fca00078e33ff */
[----:B------:R-:W-:Y:S02]  /*05c0*/  IMAD.MOV.U32 R4, RZ, RZ, R36 ;  /* 0x000000ffff047224 */ /* 0x000fe400078e0024 */
.L_x_5:
[----:B------:R-:W-:Y:S05]  /*05d0*/  BSYNC B0 ;  /* 0x0000000000007941 */ /* 0x000fea0003800000 */
.L_x_3:
[----:B------:R-:W-:Y:S01]  /*05e0*/  IMAD.MOV.U32 R6, RZ, RZ, c[0x0][0x17c] ;  /* 0x00005f00ff067624 */ /* 0x000fe200078e00ff */
[----:B------:R-:W-:Y:S01]  /*05f0*/  MOV R7, c[0x0][0x178] ;  /* 0x00005e0000077a02 */ /* 0x000fe20000000f00 */
[----:B------:R-:W-:Y:S01]  /*0600*/  BSSY B0, `(.L_x_6) ;  /* 0x0000024000007945 */ /* 0x000fe20003800000 */
[----:B------:R-:W-:Y:S01]  /*0610*/  SHF.R.S32.HI R49, RZ, 0x1f, R0 ;  /* 0x0000001fff317819 */ /* 0x000fe20000011400 */
[----:B------:R-:W-:Y:S01]  /*0620*/  IMAD R6, R6, c[0x0][0x170], RZ ;  /* 0x00005c0006067a24 */ /* 0x000fe200078e02ff */
[----:B------:R-:W-:Y:S01]  /*0630*/  IADD3 R32, P1, R4, c[0x0][0x190], RZ ;  /* 0x0000640004207a10 */ /* 0x000fe20007f3e0ff */
[----:B------:R-:W-:-:S03]  /*0640*/  IMAD.WIDE.U32 R50, R7, c[0x0][0x170], RZ ;  /* 0x00005c0007327a25 */ /* 0x000fc600078e00ff */
[----:B------:R-:W-:Y:S01]  /*0650*/  IADD3.X R33, R5, c[0x0][0x194], RZ, P1, !PT ;  /* 0x0000650005217a10 */ /* 0x000fe20000ffe4ff */
[----:B------:R-:W-:-:S04]  /*0660*/  IMAD R7, R7, c[0x0][0x174], R6 ;  /* 0x00005d0007077a24 */ /* 0x000fc800078e0206 */
[----:B------:R-:W-:-:S05]  /*0670*/  IMAD.IADD R48, R51, 0x1, R7 ;  /* 0x0000000133307824 */ /* 0x000fca00078e0207 */
[----:B------:R-:W-:-:S04]  /*0680*/  LOP3.LUT R6, R49, R48, RZ, 0xfc, !PT ;  /* 0x0000003031067212 */ /* 0x000fc800078efcff */
[----:B------:R-:W-:-:S13]  /*0690*/  ISETP.NE.U32.AND P0, PT, R6, RZ, PT ;  /* 0x000000ff0600720c */ /* 0x000fda0003f05070 */
[----:B------:R-:W-:Y:S05]  /*06a0*/  @!P0 BRA `(.L_x_7) ;  /* 0x0000006000008947 */ /* 0x000fea0003800000 */
[----:B------:R-:W-:Y:S01]  /*06b0*/  IMAD.MOV.U32 R52, RZ, RZ, R0 ;  /* 0x000000ffff347224 */ /* 0x000fe200078e0000 */
[----:B------:R-:W-:Y:S02]  /*06c0*/  MOV R4, 0x6e0 ;  /* 0x000006e000047802 */ /* 0x000fe40000000f00 */
[----:B------:R-:W-:Y:S05]  /*06d0*/  CALL.REL.NOINC `($__internal_0_$__cuda_sm20_div_s64) ;  /* 0x00004e4000007944 */ /* 0x000fea0003c00000 */
[----:B------:R-:W-:Y:S02]  /*06e0*/  IMAD.MOV.U32 R30, RZ, RZ, R36 ;  /* 0x000000ffff1e7224 */ /* 0x000fe400078e0024 */
[----:B------:R-:W-:Y:S01]  /*06f0*/  IMAD.MOV.U32 R31, RZ, RZ, R37 ;  /* 0x000000ffff1f7224 */ /* 0x000fe200078e0025 */
[----:B------:R-:W-:Y:S05]  /*0700*/  BRA `(.L_x_8) ;  /* 0x0000013000007947 */ /* 0x000fea0003800000 */
.L_x_7:
[----:B------:R-:W0:Y:S01]  /*0710*/  I2F.U32.RP R6, R50 ;  /* 0x0000003200067306 */ /* 0x000e220000209000 */
[----:B------:R-:W-:Y:S01]  /*0720*/  ISETP.NE.U32.AND P2, PT, R50, RZ, PT ;  /* 0x000000ff3200720c */ /* 0x000fe20003f45070 */
[----:B------:R-:W-:-:S06]  /*0730*/  IMAD.MOV.U32 R31, RZ, RZ, RZ ;  /* 0x000000ffff1f7224 */ /* 0x000fcc00078e00ff */
[----:B0-----:R-:W0:Y:S02]  /*0740*/  MUFU.RCP R6, R6 ;  /* 0x0000000600067308 */ /* 0x001e240000001000 */
[----:B0-----:R-:W-:-:S06]  /*0750*/  IADD3 R4, R6, 0xffffffe, RZ ;  /* 0x0ffffffe06047810 */ /* 0x001fcc0007ffe0ff */
[----:B------:R0:W1:Y:S02]  /*0760*/  F2I.FTZ.U32.TRUNC.NTZ R5, R4 ;  /* 0x0000000400057305 */ /* 0x000064000021f000 */
[----:B0-----:R-:W-:Y:S02]  /*0770*/  IMAD.MOV.U32 R4, RZ, RZ, RZ ;  /* 0x000000ffff047224 */ /* 0x001fe400078e00ff */
[----:B-1----:R-:W-:-:S04]  /*0780*/  IMAD.MOV R7, RZ, RZ, -R5 ;  /* 0x000000ffff077224 */ /* 0x002fc800078e0a05 */
[----:B------:R-:W-:-:S04]  /*0790*/  IMAD R7, R7, R50, RZ ;  /* 0x0000003207077224 */ /* 0x000fc800078e02ff */
[----:B------:R-:W-:-:S06]  /*07a0*/  IMAD.HI.U32 R5, R5, R7, R4 ;  /* 0x0000000705057227 */ /* 0x000fcc00078e0004 */
[----:B------:R-:W-:-:S05]  /*07b0*/  IMAD.HI.U32 R30, R5, R0, RZ ;  /* 0x00000000051e7227 */ /* 0x000fca00078e00ff */
[----:B------:R-:W-:-:S05]  /*07c0*/  IADD3 R5, -R30, RZ, RZ ;  /* 0x000000ff1e057210 */ /* 0x000fca0007ffe1ff */
[----:B------:R-:W-:-:S05]  /*07d0*/  IMAD R5, R50, R5, R0 ;  /* 0x0000000532057224 */ /* 0x000fca00078e0200 */
[----:B------:R-:W-:-:S13]  /*07e0*/  ISETP.GE.U32.AND P0, PT, R5, R50, PT ;  /* 0x000000320500720c */ /* 0x000fda0003f06070 */
[----:B------:R-:W-:Y:S01]  /*07f0*/  @P0 IMAD.IADD R5, R5, 0x1, -R50 ;  /* 0x0000000105050824 */ /* 0x000fe200078e0a32 */
[----:B------:R-:W-:-:S04]  /*0800*/  @P0 IADD3 R30, R30, 0x1, RZ ;  /* 0x000000011e1e0810 */ /* 0x000fc80007ffe0ff */
[----:B------:R-:W-:-:S13]  /*0810*/  ISETP.GE.U32.AND P1, PT, R5, R50, PT ;  /* 0x000000320500720c */ /* 0x000fda0003f26070 */
[----:B------:R-:W-:Y:S02]  /*0820*/  @P1 IADD3 R30, R30, 0x1, RZ ;  /* 0x000000011e1e1810 */ /* 0x000fe40007ffe0ff */
[----:B------:R-:W-:Y:S02]  /*0830*/  @!P2 LOP3.LUT R30, RZ, R50, RZ, 0x33, !PT ;  /* 0x00000032ff1ea212 */ /* 0x000fe400078e33ff */
.L_x_8:
[----:B------:R-:W-:Y:S05]  /*0840*/  BSYNC B0 ;  /* 0x0000000000007941 */ /* 0x000fea0003800000 */
.L_x_6:
[----:B------:R-:W-:Y:S01]  /*0850*/  IMAD.MOV.U32 R6, RZ, RZ, 0x1 ;  /* 0x00000001ff067424 */ /* 0x000fe200078e00ff */
[----:B------:R-:W-:Y:S01]  /*0860*/  BSSY B0, `(.L_x_9) ;  /* 0x000002f000007945 */ /* 0x000fe20003800000 */
[----:B------:R-:W-:-:S03]  /*0870*/  IMAD.MOV.U32 R4, RZ, RZ, c[0x0][0x18c] ;  /* 0x00006300ff047624 */ /* 0x000fc600078e00ff */
[----:B------:R-:W-:-:S04]  /*0880*/  IADD3 R6, P0, -R6, c[0x0][0x188], RZ ;  /* 0x0000620006067a10 */ /* 0x000fc80007f1e1ff */
[----:B------:R-:W-:-:S05]  /*0890*/  IADD3.X R4, R4, -0x1, RZ, P0, !PT ;  /* 0xffffffff04047810 */ /* 0x000fca00007fe4ff */
[----:B------:R-:W-:Y:S02]  /*08a0*/  IMAD R7, R4, c[0x0][0x1b8], RZ ;  /* 0x00006e0004077a24 */ /* 0x000fe400078e02ff */
[----:B------:R-:W-:-:S04]  /*08b0*/  IMAD.WIDE.U32 R4, R6, c[0x0][0x1b8], RZ ;  /* 0x00006e0006047a25 */ /* 0x000fc800078e00ff */
[----:B------:R-:W-:Y:S01]  /*08c0*/  IMAD R7, R6, c[0x0][0x1bc], R7 ;  /* 0x00006f0006077a24 */ /* 0x000fe200078e0207 */
[----:B------:R-:W-:-:S03]  /*08d0*/  ISETP.GT.U32.AND P0, PT, R34, R4, PT ;  /* 0x000000042200720c */ /* 0x000fc60003f04070 */
[----:B------:R-:W-:Y:S02]  /*08e0*/  IMAD.IADD R9, R5, 0x1, R7 ;  /* 0x0000000105097824 */ /* 0x000fe400078e0207 */
[----:B------:R-:W-:-:S03]  /*08f0*/  CS2R R6, SRZ ;  /* 0x0000000000067805 */ /* 0x000fc6000001ff00 */
[----:B------:R-:W-:-:S13]  /*0900*/  ISETP.GT.AND.EX P0, PT, R35, R9, PT, P0 ;  /* 0x000000092300720c */ /* 0x000fda0003f04300 */
[----:B------:R-:W-:Y:S05]  /*0910*/  @!P0 BRA `(.L_x_10) ;  /* 0x0000023000008947 */ /* 0x000fea0003800000 */
[----:B------:R-:W-:Y:S01]  /*0920*/  LOP3.LUT R5, RZ, R4, RZ, 0x33, !PT ;  /* 0x00000004ff057212 */ /* 0x000fe200078e33ff */
[----:B------:R-:W-:Y:S01]  /*0930*/  BSSY B1, `(.L_x_11) ;  /* 0x000001f000017945 */ /* 0x000fe20003800000 */
[----:B------:R-:W-:Y:S02]  /*0940*/  LOP3.LUT R7, RZ, R9, RZ, 0x33, !PT ;  /* 0x00000009ff077212 */ /* 0x000fe400078e33ff */
[----:B------:R-:W-:-:S05]  /*0950*/  IADD3 R52, P0, R5, R34, RZ ;  /* 0x0000002205347210 */ /* 0x000fca0007f1e0ff */
[----:B------:R-:W-:-:S05]  /*0960*/  IMAD.X R49, R7, 0x1, R35, P0 ;  /* 0x0000000107317824 */ /* 0x000fca00000e0623 */
[----:B------:R-:W-:-:S04]  /*0970*/  LOP3.LUT R4, R49, c[0x0][0x1ac], RZ, 0xfc, !PT ;  /* 0x00006b0031047a12 */ /* 0x000fc800078efcff */
[----:B------:R-:W-:-:S13]  /*0980*/  ISETP.NE.U32.AND P0, PT, R4, RZ, PT ;  /* 0x000000ff0400720c */ /* 0x000fda0003f05070 */
[----:B------:R-:W-:Y:S05]  /*0990*/  @!P0 BRA `(.L_x_12) ;  /* 0x0000005000008947 */ /* 0x000fea0003800000 */
[----:B------:R-:W-:Y:S01]  /*09a0*/  MOV R50, c[0x0][0x1a8] ;  /* 0x00006a0000327a02 */ /* 0x000fe20000000f00 */
[----:B------:R-:W-:Y:S01]  /*09b0*/  IMAD.MOV.U32 R48, RZ, RZ, c[0x0][0x1ac] ;  /* 0x00006b00ff307624 */ /* 0x000fe200078e00ff */
[----:B------:R-:W-:Y:S02]  /*09c0*/  MOV R4, 0x9e0 ;  /* 0x000009e000047802 */ /* 0x000fe40000000f00 */
[----:B------:R-:W-:Y:S05]  /*09d0*/  CALL.REL.NOINC `($__internal_0_$__cuda_sm20_div_s64) ;  /* 0x00004b4000007944 */ /* 0x000fea0003c00000 */
[----:B------:R-:W-:Y:S05]  /*09e0*/  BRA `(.L_x_13) ;  /* 0x0000013000007947 */ /* 0x000fea0003800000 */
.L_x_12:
        /* <DEDUP_REMOVED lines=16> */
[----:B------:R-:W-:-:S13]  /*0af0*/  ISETP.GE.U32.AND P1, PT, R5, c[0x0][0x1a8], PT ;  /* 0x00006a0005007a0c */ /* 0x000fda0003f26070 */
[----:B------:R-:W-:Y:S02]  /*0b00*/  @P1 IADD3 R36, R36, 0x1, RZ ;  /* 0x0000000124241810 */ /* 0x000fe40007ffe0ff */
[----:B------:R-:W-:Y:S02]  /*0b10*/  @!P2 LOP3.LUT R36, RZ, c[0x0][0x1a8], RZ, 0x33, !PT ;  /* 0x00006a00ff24aa12 */ /* 0x000fe400078e33ff */
.L_x_13:
[----:B------:R-:W-:Y:S05]  /*0b20*/  BSYNC B1 ;  /* 0x0000000000017941 */ /* 0x000fea0003800000 */
.L_x_11:
[----:B------:R-:W-:-:S05]  /*0b30*/  IADD3 R6, P0, R36, 0x1, RZ ;  /* 0x0000000124067810 */ /* 0x000fca0007f1e0ff */
[----:B------:R-:W-:-:S03]  /*0b40*/  IMAD.X R7, RZ, RZ, R37, P0 ;  /* 0x000000ffff077224 */ /* 0x000fc600000e0625 */
.L_x_10:
[----:B------:R-:W-:Y:S05]  /*0b50*/  BSYNC B0 ;  /* 0x0000000000007941 */ /* 0x000fea0003800000 */
.L_x_9:
[----:B------:R-:W-:Y:S01]  /*0b60*/  LOP3.LUT R4, R35, c[0x0][0x1ac], RZ, 0xfc, !PT ;  /* 0x00006b0023047a12 */ /* 0x000fe200078efcff */
[----:B------:R-:W-:Y:S03]  /*0b70*/  BSSY B0, `(.L_x_14) ;  /* 0x000001f000007945 */ /* 0x000fe60003800000 */
[----:B------:R-:W-:-:S13]  /*0b80*/  ISETP.NE.U32.AND P0, PT, R4, RZ, PT ;  /* 0x000000ff0400720c */ /* 0x000fda0003f05070 */
[----:B------:R-:W-:Y:S05]  /*0b90*/  @!P0 BRA `(.L_x_15) ;  /* 0x0000009000008947 */ /* 0x000fea0003800000 */
[----:B------:R-:W-:Y:S01]  /*0ba0*/  MOV R52, R34 ;  /* 0x0000002200347202 */ /* 0x000fe20000000f00 */
[----:B------:R-:W-:Y:S01]  /*0bb0*/  IMAD.MOV.U32 R49, RZ, RZ, R35 ;  /* 0x000000ffff317224 */ /* 0x000fe200078e0023 */
[----:B------:R-:W-:Y:S01]  /*0bc0*/  MOV R4, 0xc00 ;  /* 0x00000c0000047802 */ /* 0x000fe20000000f00 */
[----:B------:R-:W-:Y:S02]  /*0bd0*/  IMAD.MOV.U32 R50, RZ, RZ, c[0x0][0x1a8] ;  /* 0x00006a00ff327624 */ /* 0x000fe400078e00ff */
[----:B------:R-:W-:Y:S02]  /*0be0*/  IMAD.MOV.U32 R48, RZ, RZ, c[0x0][0x1ac] ;  /* 0x00006b00ff307624 */ /* 0x000fe400078e00ff */
[----:B------:R-:W-:Y:S05]  /*0bf0*/  CALL.REL.NOINC `($__internal_0_$__cuda_sm20_div_s64) ;  /* 0x0000492000007944 */ /* 0x000fea0003c00000 */
[----:B------:R-:W-:Y:S02]  /*0c00*/  IMAD.MOV.U32 R28, RZ, RZ, R36 ;  /* 0x000000ffff1c7224 */ /* 0x000fe400078e0024 */
[----:B------:R-:W-:Y:S01]  /*0c10*/  IMAD.MOV.U32 R29, RZ, RZ, R37 ;  /* 0x000000ffff1d7224 */ /* 0x000fe200078e0025 */
[----:B------:R-:W-:Y:S05]  /*0c20*/  BRA `(.L_x_16) ;  /* 0x0000013000007947 */ /* 0x000fea0003800000 */
.L_x_15:
[----:B------:R-:W0:Y:S01]  /*0c30*/  I2F.U32.RP R8, c[0x0][0x1a8] ;  /* 0x00006a0000087b06 */ /* 0x000e220000209000 */
[----:B------:R-:W-:Y:S01]  /*0c40*/  HFMA2.MMA R4, -RZ, RZ, 0, 0 ;  /* 0x00000000ff047435 */ /* 0x000fe200000001ff */
[----:B------:R-:W-:Y:S01]  /*0c50*/  ISETP.NE.U32.AND P2, PT, RZ, c[0x0][0x1a8], PT ;  /* 0x00006a00ff007a0c */ /* 0x000fe20003f45070 */
[----:B------:R-:W-:-:S05]  /*0c60*/  IMAD.MOV.U32 R29, RZ, RZ, RZ ;  /* 0x000000ffff1d7224 */ /* 0x000fca00078e00ff */
[----:B0-----:R-:W0:Y:S02]  /*0c70*/  MUFU.RCP R8, R8 ;  /* 0x0000000800087308 */ /* 0x001e240000001000 */
[----:B0-----:R-:W-:-:S06]  /*0c80*/  IADD3 R9, R8, 0xffffffe, RZ ;  /* 0x0ffffffe08097810 */ /* 0x001fcc0007ffe0ff */
[----:B------:R-:W0:Y:S02]  /*0c90*/  F2I.FTZ.U32.TRUNC.NTZ R5, R9 ;  /* 0x0000000900057305 */ /* 0x000e24000021f000 */
[----:B0-----:R-:W-:-:S04]  /*0ca0*/  IMAD.MOV R11, RZ, RZ, -R5 ;  /* 0x000000ffff0b7224 */ /* 0x001fc800078e0a05 */
        /* <DEDUP_REMOVED lines=11> */
.L_x_16:
[----:B------:R-:W-:Y:S05]  /*0d60*/  BSYNC B0 ;  /* 0x0000000000007941 */ /* 0x000fea0003800000 */
.L_x_14:
        /* <DEDUP_REMOVED lines=26> */
.L_x_20:
        /* <DEDUP_REMOVED lines=19> */
.L_x_21:
[----:B------:R-:W-:Y:S05]  /*1040*/  BSYNC B1 ;  /* 0x0000000000017941 */ /* 0x000fea0003800000 */
.L_x_19:
[----:B------:R-:W-:-:S05]  /*1050*/  IADD3 R8, P0, R36, 0x1, RZ ;  /* 0x0000000124087810 */ /* 0x000fca0007f1e0ff */
[----:B------:R-:W-:-:S03]  /*1060*/  IMAD.X R9, RZ, RZ, R37, P0 ;  /* 0x000000ffff097224 */ /* 0x000fc600000e0625 */
.L_x_18:
[----:B------:R-:W-:Y:S05]  /*1070*/  BSYNC B0 ;  /* 0x0000000000007941 */ /* 0x000fea0003800000 */
.L_x_17:
        /* <DEDUP_REMOVED lines=10> */
[----:B------:R-:W-:Y:S05]  /*1120*/  BRA `(.L_x_24) ;  /* 0x0000013000007947 */ /* 0x000fea0003800000 */
.L_x_23:
[----:B------:R-:W0:Y:S01]  /*1130*/  I2F.U32.RP R10, c[0x0][0x1a0] ;  /* 0x00006800000a7b06 */ /* 0x000e220000209000 */
[----:B------:R-:W-:Y:S01]  /*1140*/  IMAD.MOV.U32 R4, RZ, RZ, RZ ;  /* 0x000000ffff047224 */ /* 0x000fe200078e00ff */
        /* <DEDUP_REMOVED lines=8> */
[----:B------:R-:W-:-:S05]  /*11d0*/  IMAD.HI.U32 R36, R13, R32, RZ ;  /* 0x000000200d247227 */ /* 0x000fca00078e00ff */
[----:B------:R-:W-:-:S05]  /*11e0*/  IADD3 R5, -R36, RZ, RZ ;  /* 0x000000ff24057210 */ /* 0x000fca0007ffe1ff */
[----:B------:R-:W-:-:S05]  /*11f0*/  IMAD R4, R5, c[0x0][0x1a0], R32 ;  /* 0x0000680005047a24 */ /* 0x000fca00078e0220 */
[----:B------:R-:W-:-:S13]  /*1200*/  ISETP.GE.U32.AND P0, PT, R4, c[0x0][0x1a0], PT ;  /* 0x0000680004007a0c */ /* 0x000fda0003f06070 */
[----:B------:R-:W-:Y:S02]  /*1210*/  @P0 IADD3 R4, R4, -c[0x0][0x1a0], RZ ;  /* 0x8000680004040a10 */ /* 0x000fe40007ffe0ff */
[----:B------:R-:W-:Y:S02]  /*1220*/  @P0 IADD3 R36, R36, 0x1, RZ ;  /* 0x0000000124240810 */ /* 0x000fe40007ffe0ff */
[----:B------:R-:W-:-:S13]  /*1230*/  ISETP.GE.U32.AND P1, PT, R4, c[0x0][0x1a0], PT ;  /* 0x0000680004007a0c */ /* 0x000fda0003f26070 */
[----:B------:R-:W-:Y:S02]  /*1240*/  @P1 IADD3 R36, R36, 0x1, RZ ;  /* 0x0000000124241810 */ /* 0x000fe40007ffe0ff */
[----:B------:R-:W-:Y:S02]  /*1250*/  @!P2 LOP3.LUT R36, RZ, c[0x0][0x1a0], RZ, 0x33, !PT ;  /* 0x00006800ff24aa12 */ /* 0x000fe400078e33ff */
.L_x_24:
[----:B------:R-:W-:Y:S05]  /*1260*/  BSYNC B0 ;  /* 0x0000000000007941 */ /* 0x000fea0003800000 */
.L_x_22:
[----:B------:R-:W-:Y:S01]  /*1270*/  IADD3 R5, P0, R36, 0x1, RZ ;  /* 0x0000000124057810 */ /* 0x000fe20007f1e0ff */
[----:B------:R-:W-:Y:S04]  /*1280*/  BSSY B1, `(.L_x_25) ;  /* 0x000041c000017945 */ /* 0x000fe80003800000 */
[----:B------:R-:W-:Y:S01]  /*1290*/  IMAD.X R10, RZ, RZ, R37, P0 ;  /* 0x000000ffff0a7224 */ /* 0x000fe200000e0625 */
[----:B------:R-:W-:-:S04]  /*12a0*/  ISETP.LT.U32.AND P0, PT, R5, c[0x0][0x1c0], PT ;  /* 0x0000700005007a0c */ /* 0x000fc80003f01070 */
[----:B------:R-:W-:-:S04]  /*12b0*/  ISETP.LT.AND.EX P0, PT, R10, c[0x0][0x1c4], PT, P0 ;  /* 0x000071000a007a0c */ /* 0x000fc80003f01300 */
[----:B------:R-:W-:Y:S02]  /*12c0*/  SEL R5, R5, c[0x0][0x1c0], P0 ;  /* 0x0000700005057a07 */ /* 0x000fe40000000000 */
[----:B------:R-:W-:Y:S02]  /*12d0*/  SEL R10, R10, c[0x0][0x1c4], P0 ;  /* 0x000071000a0a7a07 */ /* 0x000fe40000000000 */
[----:B------:R-:W-:-:S04]  /*12e0*/  ISETP.GE.U32.AND P0, PT, R8, R5, PT ;  /* 0x000000050800720c */ /* 0x000fc80003f06070 */
[----:B------:R-:W-:-:S13]  /*12f0*/  ISETP.GE.AND.EX P0, PT, R9, R10, PT, P0 ;  /* 0x0000000a0900720c */ /* 0x000fda0003f06300 */
[----:B------:R-:W-:Y:S05]  /*1300*/  @P0 BRA `(.L_x_26) ;  /* 0x0000413000000947 */ /* 0x000fea0003800000 */
[----:B------:R-:W-:Y:S01]  /*1310*/  ULDC.64 UR4, c[0x0][0x1c8] ;  /* 0x0000720000047ab9 */ /* 0x000fe20000000a00 */
[----:B------:R-:W-:Y:S01]  /*1320*/  IADD3 R4, P0, -R28, -0x2, RZ ;  /* 0xfffffffe1c047810 */ /* 0x000fe20007f1e1ff */
[----:B------:R-:W-:Y:S01]  /*1330*/  ULOP3.LUT UR4, URZ, UR4, URZ, 0x33, !UPT ;  /* 0x000000043f047292 */ /* 0x000fe2000f8e333f */
[----:B------:R-:W-:Y:S01]  /*1340*/  IMAD R11, R7, c[0x0][0x1a8], RZ ;  /* 0x00006a00070b7a24 */ /* 0x000fe200078e02ff */
[----:B------:R-:W-:Y:S01]  /*1350*/  ULOP3.LUT UR5, URZ, UR5, URZ, 0x33, !UPT ;  /* 0x000000053f057292 */ /* 0x000fe2000f8e333f */
[----:B------:R-:W-:Y:S01]  /*1360*/  IMAD.MOV.U32 R13, RZ, RZ, c[0x0][0x1a8] ;  /* 0x00006a00ff0d7624 */ /* 0x000fe200078e00ff */
[----:B------:R-:W-:Y:S01]  /*1370*/  IADD3 R17, P1, RZ, -R6, RZ ;  /* 0x80000006ff117210 */ /* 0x000fe20007f3e0ff */
[C---:B------:R-:W-:Y:S01]  /*1380*/  IMAD R11, R6.reuse, c[0x0][0x1ac], R11 ;  /* 0x00006b00060b7a24 */ /* 0x040fe200078e020b */
[----:B------:R-:W-:Y:S01]  /*1390*/  IADD3.X R16, ~R29, -0x1, RZ, P0, !PT ;  /* 0xffffffff1d107810 */ /* 0x000fe200007fe5ff */
[----:B------:R-:W-:Y:S01]  /*13a0*/  IMAD.WIDE.U32 R12, R6, R13, c[0x0][0x1a8] ;  /* 0x00006a00060c7625 */ /* 0x000fe200078e000d */
[----:B------:R-:W-:-:S03]  /*13b0*/  ISETP.GT.U32.AND P0, PT, R4, UR4, PT ;  /* 0x0000000404007c0c */ /* 0x000fc6000bf04070 */
[----:B------:R-:W-:Y:S01]  /*13c0*/  IMAD.X R14, RZ, RZ, ~R7, P1 ;  /* 0x000000ffff0e7224 */ /* 0x000fe200008e0e07 */
[----:B------:R-:W-:Y:S01]  /*13d0*/  ISETP.GT.AND.EX P0, PT, R16, UR5, PT, P0 ;  /* 0x0000000510007c0c */ /* 0x000fe2000bf04300 */
[----:B------:R-:W-:Y:S01]  /*13e0*/  IMAD.IADD R15, R13, 0x1, R11 ;  /* 0x000000010d0f7824 */ /* 0x000fe200078e020b */
[----:B------:R-:W-:Y:S01]  /*13f0*/  LOP3.LUT R16, RZ, R6, RZ, 0x33, !PT ;  /* 0x00000006ff107212 */ /* 0x000fe200078e33ff */
[----:B------:R-:W-:Y:S01]  /*1400*/  IMAD R14, R14, c[0x0][0x1a8], RZ ;  /* 0x00006a000e0e7a24 */ /* 0x000fe200078e02ff */
[----:B------:R-:W-:Y:S01]  /*1410*/  SEL R13, R4, UR4, P0 ;  /* 0x00000004040d7c07 */ /* 0x000fe20008000000 */
[C---:B------:R-:W-:Y:S01]  /*1420*/  IMAD.WIDE.U32 R26, R17.reuse, c[0x0][0x1a8], R34 ;  /* 0x00006a00111a7a25 */ /* 0x040fe200078e0022 */
[C---:B------:R-:W-:Y:S02]  /*1430*/  IADD3 R11, P1, R34.reuse, -R12, RZ ;  /* 0x8000000c220b7210 */ /* 0x040fe40007f3e0ff */
[----:B------:R-:W-:Y:S01]  /*1440*/  IADD3 R12, P2, P3, R34, -c[0x0][0x1a8], -R12 ;  /* 0x80006a00220c7a10 */ /* 0x000fe20007b5e80c */
[----:B------:R-:W-:Y:S01]  /*1450*/  IMAD R17, R17, c[0x0][0x1ac], R14 ;  /* 0x00006b0011117a24 */ /* 0x000fe200078e020e */
[----:B------:R-:W-:Y:S01]  /*1460*/  IADD3 R16, R16, -R13, RZ ;  /* 0x8000000d10107210 */ /* 0x000fe20007ffe0ff */
[C-C-:B------:R-:W-:Y:S01]  /*1470*/  IMAD.X R13, R35.reuse, 0x1, ~R15.reuse, P1 ;  /* 0x00000001230d7824 */ /* 0x140fe200008e0e0f */
[----:B------:R-:W-:Y:S01]  /*1480*/  IADD3.X R14, R35, ~c[0x0][0x1ac], ~R15, P2, P3 ;  /* 0x80006b00230e7a10 */ /* 0x000fe200017e6c0f */
[----:B------:R-:W-:Y:S01]  /*1490*/  IMAD.IADD R15, R27, 0x1, R17 ;  /* 0x000000011b0f7824 */ /* 0x000fe200078e0211 */
[----:B------:R-:W-:-:S02]  /*14a0*/  LOP3.LUT R16, R16, 0x3, RZ, 0xc0, !PT ;  /* 0x0000000310107812 */ /* 0x000fc400078ec0ff */
.L_x_110:
[----:B------:R-:W-:Y:S01]  /*14b0*/  IADD3 R17, P1, R28, 0x1, RZ ;  /* 0x000000011c117810 */ /* 0x000fe20007f3e0ff */
[----:B------:R-:W-:Y:S03]  /*14c0*/  BSSY B0, `(.L_x_27) ;  /* 0x00003f1000007945 */ /* 0x000fe60003800000 */
[----:B------:R-:W-:Y:S01]  /*14d0*/  ISETP.LT.U32.AND P0, PT, R17, c[0x0][0x1c8], PT ;  /* 0x0000720011007a0c */ /* 0x000fe20003f01070 */
[----:B------:R-:W-:-:S05]  /*14e0*/  IMAD.X R4, RZ, RZ, R29, P1 ;  /* 0x000000ffff047224 */ /* 0x000fca00008e061d */
[----:B------:R-:W-:-:S04]  /*14f0*/  ISETP.LT.AND.EX P0, PT, R4, c[0x0][0x1cc], PT, P0 ;  /* 0x0000730004007a0c */ /* 0x000fc80003f01300 */
[----:B------:R-:W-:Y:S02]  /*1500*/  SEL R17, R17, c[0x0][0x1c8], P0 ;  /* 0x0000720011117a07 */ /* 0x000fe40000000000 */
[----:B------:R-:W-:Y:S02]  /*1510*/  SEL R4, R4, c[0x0][0x1cc], P0 ;  /* 0x0000730004047a07 */ /* 0x000fe40000000000 */
[----:B------:R-:W-:-:S04]  /*1520*/  ISETP.GE.U32.AND P0, PT, R6, R17, PT ;  /* 0x000000110600720c */ /* 0x000fc80003f06070 */
[----:B------:R-:W-:-:S13]  /*1530*/  ISETP.GE.AND.EX P0, PT, R7, R4, PT, P0 ;  /* 0x000000040700720c */ /* 0x000fda0003f06300 */
[----:B------:R-:W-:Y:S05]  /*1540*/  @P0 BRA `(.L_x_28) ;  /* 0x00003e8000000947 */ /* 0x000fea0003800000 */
[----:B------:R-:W-:Y:S01]  /*1550*/  IADD3 R17, P0, RZ, -R8, RZ ;  /* 0x80000008ff117210 */ /* 0x000fe20007f1e0ff */
[----:B------:R-:W-:Y:S04]  /*1560*/  BSSY B2, `(.L_x_29) ;  /* 0x0000024000027945 */ /* 0x000fe80003800000 */
[----:B------:R-:W-:Y:S02]  /*1570*/  IMAD.X R4, RZ, RZ, ~R9, P0 ;  /* 0x000000ffff047224 */ /* 0x000fe400000e0e09 */
[----:B------:R-:W-:-:S04]  /*1580*/  IMAD.WIDE.U32 R24, R17, c[0x0][0x1a0], R32 ;  /* 0x0000680011187a25 */ /* 0x000fc800078e0020 */
[----:B------:R-:W-:-:S04]  /*1590*/  IMAD R4, R4, c[0x0][0x1a0], RZ ;  /* 0x0000680004047a24 */ /* 0x000fc800078e02ff */
[----:B------:R-:W-:-:S04]  /*15a0*/  IMAD R17, R17, c[0x0][0x1a4], R4 ;  /* 0x0000690011117a24 */ /* 0x000fc800078e0204 */
[----:B------:R-:W-:-:S05]  /*15b0*/  IMAD.IADD R17, R25, 0x1, R17 ;  /* 0x0000000119117824 */ /* 0x000fca00078e0211 */
[----:B------:R-:W-:-:S04]  /*15c0*/  LOP3.LUT R4, R17, c[0x0][0x1b4], RZ, 0xfc, !PT ;  /* 0x00006d0011047a12 */ /* 0x000fc800078efcff */
[----:B------:R-:W-:-:S13]  /*15d0*/  ISETP.NE.U32.AND P0, PT, R4, RZ, PT ;  /* 0x000000ff0400720c */ /* 0x000fda0003f05070 */
[----:B------:R-:W-:Y:S05]  /*15e0*/  @!P0 BRA `(.L_x_30) ;  /* 0x0000009000008947 */ /* 0x000fea0003800000 */
[----:B------:R-:W-:Y:S01]  /*15f0*/  MOV R52, R24 ;  /* 0x0000001800347202 */ /* 0x000fe20000000f00 */
[----:B------:R-:W-:Y:S01]  /*1600*/  IMAD.MOV.U32 R53, RZ, RZ, R17 ;  /* 0x000000ffff357224 */ /* 0x000fe200078e0011 */
[----:B------:R-:W-:Y:S01]  /*1610*/  MOV R4, 0x1650 ;  /* 0x0000165000047802 */ /* 0x000fe20000000f00 */
[----:B------:R-:W-:Y:S02]  /*1620*/  IMAD.MOV.U32 R51, RZ, RZ, c[0x0][0x1b0] ;  /* 0x00006c00ff337624 */ /* 0x000fe400078e00ff */
[----:B------:R-:W-:Y:S02]  /*1630*/  IMAD.MOV.U32 R50, RZ, RZ, c[0x0][0x1b4] ;  /* 0x00006d00ff327624 */ /* 0x000fe400078e00ff */
[----:B------:R-:W-:Y:S05]  /*1640*/  CALL.REL.NOINC `($__internal_1_$__cuda_sm20_rem_s64) ;  /* 0x0000441000007944 */ /* 0x000fea0003c00000 */
[----:B------:R-:W-:Y:S02]  /*1650*/  IMAD.MOV.U32 R22, RZ, RZ, R38 ;  /* 0x000000ffff167224 */ /* 0x000fe400078e0026 */
[----:B------:R-:W-:Y:S01]  /*1660*/  IMAD.MOV.U32 R23, RZ, RZ, R39 ;  /* 0x000000ffff177224 */ /* 0x000fe200078e0027 */
[----:B------:R-:W-:Y:S05]  /*1670*/  BRA `(.L_x_31) ;  /* 0x0000012000007947 */ /* 0x000fea0003800000 */
.L_x_30:
[----:B------:R-:W0:Y:S01]  /*1680*/  I2F.U32.RP R4, c[0x0][0x1b0] ;  /* 0x00006c0000047b06 */ /* 0x000e220000209000 */
[----:B------:R-:W-:Y:S01]  /*1690*/  ISETP.NE.U32.AND P2, PT, RZ, c[0x0][0x1b0], PT ;  /* 0x00006c00ff007a0c */ /* 0x000fe20003f45070 */
[----:B------:R-:W-:-:S06]  /*16a0*/  IMAD.MOV.U32 R23, RZ, RZ, RZ ;  /* 0x000000ffff177224 */ /* 0x000fcc00078e00ff */
[----:B0-----:R-:W0:Y:S02]  /*16b0*/  MUFU.RCP R4, R4 ;  /* 0x0000000400047308 */ /* 0x001e240000001000 */
[----:B0-----:R-:W-:-:S06]  /*16c0*/  IADD3 R18, R4, 0xffffffe, RZ ;  /* 0x0ffffffe04127810 */ /* 0x001fcc0007ffe0ff */
[----:B------:R0:W1:Y:S02]  /*16d0*/  F2I.FTZ.U32.TRUNC.NTZ R19, R18 ;  /* 0x0000001200137305 */ /* 0x000064000021f000 */
[----:B0-----:R-:W-:Y:S01]  /*16e0*/  IMAD.MOV.U32 R18, RZ, RZ, RZ ;  /* 0x000000ffff127224 */ /* 0x001fe200078e00ff */
[----:B-1----:R-:W-:-:S05]  /*16f0*/  IADD3 R21, RZ, -R19, RZ ;  /* 0x80000013ff157210 */ /* 0x002fca0007ffe0ff */
[----:B------:R-:W-:-:S04]  /*1700*/  IMAD R21, R21, c[0x0][0x1b0], RZ ;  /* 0x00006c0015157a24 */ /* 0x000fc800078e02ff */
[----:B------:R-:W-:-:S06]  /*1710*/  IMAD.HI.U32 R19, R19, R21, R18 ;  /* 0x0000001513137227 */ /* 0x000fcc00078e0012 */
[----:B------:R-:W-:-:S04]  /*1720*/  IMAD.HI.U32 R19, R19, R24, RZ ;  /* 0x0000001813137227 */ /* 0x000fc800078e00ff */
[----:B------:R-:W-:-:S04]  /*1730*/  IMAD.MOV R19, RZ, RZ, -R19 ;  /* 0x000000ffff137224 */ /* 0x000fc800078e0a13 */
[----:B------:R-:W-:-:S05]  /*1740*/  IMAD R22, R19, c[0x0][0x1b0], R24 ;  /* 0x00006c0013167a24 */ /* 0x000fca00078e0218 */
[----:B------:R-:W-:-:S13]  /*1750*/  ISETP.GE.U32.AND P1, PT, R22, c[0x0][0x1b0], PT ;  /* 0x00006c0016007a0c */ /* 0x000fda0003f26070 */
[----:B------:R-:W-:-:S04]  /*1760*/  @P1 IADD3 R22, R22, -c[0x0][0x1b0], RZ ;  /* 0x80006c0016161a10 */ /* 0x000fc80007ffe0ff */
[----:B------:R-:W-:-:S13]  /*1770*/  ISETP.GE.U32.AND P1, PT, R22, c[0x0][0x1b0], PT ;  /* 0x00006c0016007a0c */ /* 0x000fda0003f26070 */
[----:B------:R-:W-:Y:S02]  /*1780*/  @P1 IADD3 R22, R22, -c[0x0][0x1b0], RZ ;  /* 0x80006c0016161a10 */ /* 0x000fe40007ffe0ff */
[----:B------:R-:W-:Y:S02]  /*1790*/  @!P2 LOP3.LUT R22, RZ, c[0x0][0x1b0], RZ, 0x33, !PT ;  /* 0x00006c00ff16aa12 */ /* 0x000fe400078e33ff */
.L_x_31:
[----:B------:R-:W-:Y:S05]  /*17a0*/  BSYNC B2 ;  /* 0x0000000000027941 */ /* 0x000fea0003800000 */
.L_x_29:
[----:B------:R-:W-:Y:S01]  /*17b0*/  ISETP.NE.U32.AND P1, PT, R16, RZ, PT ;  /* 0x000000ff1000720c */ /* 0x000fe20003f25070 */
[----:B------:R-:W-:Y:S01]  /*17c0*/  BSSY B2, `(.L_x_32) ;  /* 0x0000190000027945 */ /* 0x000fe20003800000 */
[----:B------:R-:W-:Y:S02]  /*17d0*/  IMAD.MOV.U32 R18, RZ, RZ, R6 ;  /* 0x000000ffff127224 */ /* 0x000fe400078e0006 */
[----:B------:R-:W-:Y:S01]  /*17e0*/  ISETP.NE.AND.EX P1, PT, RZ, RZ, PT, P1 ;  /* 0x000000ffff00720c */ /* 0x000fe20003f25310 */
[----:B------:R-:W-:-:S12]  /*17f0*/  IMAD.MOV.U32 R19, RZ, RZ, R7 ;  /* 0x000000ffff137224 */ /* 0x000fd800078e0007 */
[----:B------:R-:W-:Y:S05]  /*1800*/  @!P1 BRA `(.L_x_33) ;  /* 0x000018b000009947 */ /* 0x000fea0003800000 */
[----:B------:R-:W-:Y:S01]  /*1810*/  ISETP.NE.U32.AND P1, PT, R22, RZ, PT ;  /* 0x000000ff1600720c */ /* 0x000fe20003f25070 */
[----:B------:R-:W-:Y:S03]  /*1820*/  BSSY B3, `(.L_x_34) ;  /* 0x000007a000037945 */ /* 0x000fe60003800000 */
[----:B------:R-:W-:-:S13]  /*1830*/  ISETP.NE.AND.EX P1, PT, R23, RZ, PT, P1 ;  /* 0x000000ff1700720c */ /* 0x000fda0003f25310 */
[----:B------:R-:W-:Y:S05]  /*1840*/  @P1 BRA `(.L_x_35) ;  /* 0x0000077000001947 */ /* 0x000fea0003800000 */
        /* <DEDUP_REMOVED lines=10> */
[----:B------:R-:W-:-:S04]  /*18f0*/  ISETP.NE.U32.AND P2, PT, R38, RZ, PT ;  /* 0x000000ff2600720c */ /* 0x000fc80003f45070 */
[----:B------:R-:W-:Y:S01]  /*1900*/  ISETP.NE.AND.EX P2, PT, R39, RZ, PT, P2 ;  /* 0x000000ff2700720c */ /* 0x000fe20003f45320 */
[----:B------:R-:W-:Y:S07]  /*1910*/  BRA `(.L_x_38) ;  /* 0x0000013000007947 */ /* 0x000fee0003800000 */
.L_x_37:
        /* <DEDUP_REMOVED lines=9> */
[----:B------:R-:W-:-:S05]  /*19b0*/  IMAD.HI.U32 R19, R19, R26, RZ ;  /* 0x0000001a13137227 */ /* 0x000fca00078e00ff */
[----:B------:R-:W-:-:S05]  /*19c0*/  IADD3 R19, -R19, RZ, RZ ;  /* 0x000000ff13137210 */ /* 0x000fca0007ffe1ff */
[----:B------:R-:W-:-:S05]  /*19d0*/  IMAD R19, R19, c[0x0][0x1b8], R26 ;  /* 0x00006e0013137a24 */ /* 0x000fca00078e021a */
[----:B------:R-:W-:-:S13]  /*19e0*/  ISETP.GE.U32.AND P2, PT, R19, c[0x0][0x1b8], PT ;  /* 0x00006e0013007a0c */ /* 0x000fda0003f46070 */
[----:B------:R-:W-:-:S04]  /*19f0*/  @P2 IADD3 R19, R19, -c[0x0][0x1b8], RZ ;  /* 0x80006e0013132a10 */ /* 0x000fc80007ffe0ff */
[----:B------:R-:W-:-:S13]  /*1a00*/  ISETP.GE.U32.AND P2, PT, R19, c[0x0][0x1b8], PT ;  /* 0x00006e0013007a0c */ /* 0x000fda0003f46070 */
[----:B------:R-:W-:Y:S02]  /*1a10*/  @P2 IADD3 R19, R19, -c[0x0][0x1b8], RZ ;  /* 0x80006e0013132a10 */ /* 0x000fe40007ffe0ff */
[----:B------:R-:W-:-:S04]  /*1a20*/  @!P3 LOP3.LUT R19, RZ, c[0x0][0x1b8], RZ, 0x33, !PT ;  /* 0x00006e00ff13ba12 */ /* 0x000fc800078e33ff */
[----:B------:R-:W-:-:S04]  /*1a30*/  ISETP.NE.U32.AND P2, PT, R19, RZ, PT ;  /* 0x000000ff1300720c */ /* 0x000fc80003f45070 */
[----:B------:R-:W-:-:S08]  /*1a40*/  ISETP.NE.AND.EX P2, PT, RZ, RZ, PT, P2 ;  /* 0x000000ffff00720c */ /* 0x000fd00003f45320 */
.L_x_38:
[----:B------:R-:W-:Y:S05]  /*1a50*/  BSYNC B4 ;  /* 0x0000000000047941 */ /* 0x000fea0003800000 */
.L_x_36:
[----:B------:R-:W-:Y:S05]  /*1a60*/  @P2 BRA `(.L_x_35) ;  /* 0x0000055000002947 */ /* 0x000fea0003800000 */
[----:B------:R-:W-:Y:S01]  /*1a70*/  BSSY B4, `(.L_x_39) ;  /* 0x000001e000047945 */ /* 0x000fe20003800000 */
[----:B------:R-:W-:Y:S05]  /*1a80*/  @!P0 BRA `(.L_x_40) ;  /* 0x0000009000008947 */ /* 0x000fea0003800000 */
[----:B------:R-:W-:Y:S01]  /*1a90*/  IMAD.MOV.U32 R52, RZ, RZ, R24 ;  /* 0x000000ffff347224 */ /* 0x000fe200078e0018 */
[----:B------:R-:W-:Y:S01]  /*1aa0*/  MOV R4, 0x1af0 ;  /* 0x00001af000047802 */ /* 0x000fe20000000f00 */
[----:B------:R-:W-:Y:S02]  /*1ab0*/  IMAD.MOV.U32 R49, RZ, RZ, R17 ;  /* 0x000000ffff317224 */ /* 0x000fe400078e0011 */
[----:B------:R-:W-:Y:S02]  /*1ac0*/  IMAD.MOV.U32 R50, RZ, RZ, c[0x0][0x1b0] ;  /* 0x00006c00ff327624 */ /* 0x000fe400078e00ff */
[----:B------:R-:W-:Y:S02]  /*1ad0*/  IMAD.MOV.U32 R48, RZ, RZ, c[0x0][0x1b4] ;  /* 0x00006d00ff307624 */ /* 0x000fe400078e00ff */
[----:B------:R-:W-:Y:S05]  /*1ae0*/  CALL.REL.NOINC `($__internal_0_$__cuda_sm20_div_s64) ;  /* 0x00003a3000007944 */ /* 0x000fea0003c00000 */
[----:B------:R-:W-:Y:S01]  /*1af0*/  IMAD.MOV.U32 R18, RZ, RZ, R36 ;  /* 0x000000ffff127224 */ /* 0x000fe200078e0024 */
[----:B------:R-:W-:Y:S01]  /*1b00*/  MOV R19, R37 ;  /* 0x0000002500137202 */ /* 0x000fe20000000f00 */
[----:B------:R-:W-:Y:S05]  /*1b10*/  BRA `(.L_x_41) ;  /* 0x0000013000007947 */ /* 0x000fea0003800000 */
.L_x_40:
        /* <DEDUP_REMOVED lines=16> */
[----:B------:R-:W-:-:S12]  /*1c20*/  IMAD.MOV.U32 R19, RZ, RZ, RZ ;  /* 0x000000ffff137224 */ /* 0x000fd800078e00ff */
[----:B------:R-:W-:Y:S02]  /*1c30*/  @P3 IADD3 R18, R18, 0x1, RZ ;  /* 0x0000000112123810 */ /* 0x000fe40007ffe0ff */
[----:B------:R-:W-:Y:S02]  /*1c40*/  @!P4 LOP3.LUT R18, RZ, c[0x0][0x1b0], RZ, 0x33, !PT ;  /* 0x00006c00ff12ca12 */ /* 0x000fe400078e33ff */
.L_x_41:
[----:B------:R-:W-:Y:S05]  /*1c50*/  BSYNC B4 ;  /* 0x0000000000047941 */ /* 0x000fea0003800000 */
.L_x_39:
[----:B------:R-:W-:Y:S01]  /*1c60*/  BSSY B4, `(.L_x_42) ;  /* 0x000001c000047945 */ /* 0x000fe20003800000 */
[----:B------:R-:W-:Y:S05]  /*1c70*/  @!P1 BRA `(.L_x_43) ;  /* 0x0000007000009947 */ /* 0x000fea0003800000 */
[----:B------:R-:W-:Y:S01]  /*1c80*/  IMAD.MOV.U32 R52, RZ, RZ, R26 ;  /* 0x000000ffff347224 */ /* 0x000fe200078e001a */
[----:B------:R-:W-:Y:S01]  /*1c90*/  MOV R49, R15 ;  /* 0x0000000f00317202 */ /* 0x000fe20000000f00 */
[----:B------:R-:W-:Y:S01]  /*1ca0*/  IMAD.MOV.U32 R50, RZ, RZ, c[0x0][0x1b8] ;  /* 0x00006e00ff327624 */ /* 0x000fe200078e00ff */
[----:B------:R-:W-:Y:S01]  /*1cb0*/  MOV R4, 0x1ce0 ;  /* 0x00001ce000047802 */ /* 0x000fe20000000f00 */
[----:B------:R-:W-:Y:S02]  /*1cc0*/  IMAD.MOV.U32 R48, RZ, RZ, c[0x0][0x1bc] ;  /* 0x00006f00ff307624 */ /* 0x000fe400078e00ff */
[----:B------:R-:W-:Y:S05]  /*1cd0*/  CALL.REL.NOINC `($__internal_0_$__cuda_sm20_div_s64) ;  /* 0x0000384000007944 */ /* 0x000fea0003c00000 */
[----:B------:R-:W-:Y:S05]  /*1ce0*/  BRA `(.L_x_44) ;  /* 0x0000013000007947 */ /* 0x000fea0003800000 */
.L_x_43:
        /* <DEDUP_REMOVED lines=9> */
[----:B------:R-:W-:Y:S01]  /*1d80*/  IMAD.HI.U32 R36, R37, R26, RZ ;  /* 0x0000001a25247227 */ /* 0x000fe200078e00ff */
[----:B------:R-:W-:-:S03]  /*1d90*/  HFMA2.MMA R37, -RZ, RZ, 0, 0 ;  /* 0x00000000ff257435 */ /* 0x000fc600000001ff */
        /* <DEDUP_REMOVED lines=8> */
.L_x_44:
[----:B------:R-:W-:Y:S05]  /*1e20*/  BSYNC B4 ;  /* 0x0000000000047941 */ /* 0x000fea0003800000 */
.L_x_42:
[----:B------:R-:W-:Y:S02]  /*1e30*/  IMAD R21, R31, c[0x0][0x180], RZ ;  /* 0x000060001f157a24 */ /* 0x000fe400078e02ff */
[----:B------:R-:W-:-:S04]  /*1e40*/  IMAD.WIDE.U32 R18, R30, c[0x0][0x180], R18 ;  /* 0x000060001e127a25 */ /* 0x000fc800078e0012 */
[----:B------:R-:W-:Y:S02]  /*1e50*/  IMAD R21, R30, c[0x0][0x184], R21 ;  /* 0x000061001e157a24 */ /* 0x000fe400078e0215 */
[----:B------:R-:W-:Y:S02]  /*1e60*/  IMAD.MOV.U32 R20, RZ, RZ, R36 ;  /* 0x000000ffff147224 */ /* 0x000fe400078e0024 */
[----:B------:R-:W-:Y:S02]  /*1e70*/  IMAD.IADD R4, R19, 0x1, R21 ;  /* 0x0000000113047824 */ /* 0x000fe400078e0215 */
[----:B------:R-:W-:Y:S02]  /*1e80*/  IMAD.MOV.U32 R21, RZ, RZ, R37 ;  /* 0x000000ffff157224 */ /* 0x000fe400078e0025 */
[----:B------:R-:W-:Y:S02]  /*1e90*/  IMAD R19, R4, c[0x0][0x188], RZ ;  /* 0x0000620004137a24 */ /* 0x000fe400078e02ff */
[----:B------:R-:W-:-:S04]  /*1ea0*/  IMAD.WIDE.U32 R20, R18, c[0x0][0x188], R20 ;  /* 0x0000620012147a25 */ /* 0x000fc800078e0014 */
[----:B------:R-:W-:-:S04]  /*1eb0*/  IMAD R19, R18, c[0x0][0x18c], R19 ;  /* 0x0000630012137a24 */ /* 0x000fc800078e0213 */
[----:B------:R-:W-:Y:S02]  /*1ec0*/  IMAD.IADD R4, R21, 0x1, R19 ;  /* 0x0000000115047824 */ /* 0x000fe400078e0213 */
[----:B------:R-:W-:-:S04]  /*1ed0*/  IMAD.WIDE.U32 R18, R20, c[0x0][0x1c0], R8 ;  /* 0x0000700014127a25 */ /* 0x000fc800078e0008 */
[----:B------:R-:W-:-:S04]  /*1ee0*/  IMAD R21, R4, c[0x0][0x1c0], RZ ;  /* 0x0000700004157a24 */ /* 0x000fc800078e02ff */
[----:B------:R-:W-:-:S04]  /*1ef0*/  IMAD R21, R20, c[0x0][0x1c4], R21 ;  /* 0x0000710014157a24 */ /* 0x000fc800078e0215 */
[----:B------:R-:W-:Y:S02]  /*1f00*/  IMAD.IADD R4, R19, 0x1, R21 ;  /* 0x0000000113047824 */ /* 0x000fe400078e0215 */
[----:B------:R-:W-:-:S04]  /*1f10*/  IMAD.WIDE.U32 R20, R18, c[0x0][0x1c8], R6 ;  /* 0x0000720012147a25 */ /* 0x000fc800078e0006 */
[----:B------:R-:W-:-:S04]  /*1f20*/  IMAD R19, R4, c[0x0][0x1c8], RZ ;  /* 0x0000720004137a24 */ /* 0x000fc800078e02ff */
[----:B------:R-:W-:Y:S01]  /*1f30*/  IMAD R19, R18, c[0x0][0x1cc], R19 ;  /* 0x0000730012137a24 */ /* 0x000fe200078e0213 */
[----:B------:R-:W-:-:S04]  /*1f40*/  LEA R18, P1, R20, c[0x0][0x168], 0x1 ;  /* 0x00005a0014127a11 */ /* 0x000fc800078208ff */
[----:B------:R-:W-:-:S04]  /*1f50*/  IADD3 R19, R21, R19, RZ ;  /* 0x0000001315137210 */ /* 0x000fc80007ffe0ff */
[----:B------:R-:W-:-:S05]  /*1f60*/  LEA.HI.X R19, R20, c[0x0][0x16c], R19, 0x1, P1 ;  /* 0x00005b0014137a11 */ /* 0x000fca00008f0c13 */
[----:B------:R-:W2:Y:S01]  /*1f70*/  LDG.E.U16 R18, [R18.64] ;  /* 0x0000000c12127981 */ /* 0x000ea2000c1e1500 */
[----:B------:R-:W-:Y:S02]  /*1f80*/  PRMT R2, RZ, 0x5410, R2 ;  /* 0x00005410ff027816 */ /* 0x000fe40000000002 */
[----:B--2---:R-:W-:-:S05]  /*1f90*/  PRMT R19, RZ, 0x5410, R18 ;  /* 0x00005410ff137816 */ /* 0x004fca0000000012 */
[----:B------:R-:W-:-:S05]  /*1fa0*/  FADD.FTZ R2, R2, R19 ;  /* 0x0000001302027221 */ /* 0x000fca0000010000 */
[----:B------:R-:W-:Y:S02]  /*1fb0*/  F2FP.BF16.PACK_AB R2, RZ, R2 ;  /* 0x00000002ff02723e */ /* 0x000fe400000010ff */
.L_x_35:
[----:B------:R-:W-:Y:S05]  /*1fc0*/  BSYNC B3 ;  /* 0x0000000000037941 */ /* 0x000fea0003800000 */
.L_x_34:
[----:B------:R-:W-:Y:S02]  /*1fd0*/  ISETP.NE.U32.AND P1, PT, R16, 0x1, PT ;  /* 0x000000011000780c */ /* 0x000fe40003f25070 */
[----:B------:R-:W-:Y:S02]  /*1fe0*/  IADD3 R18, P2, R6, 0x1, RZ ;  /* 0x0000000106127810 */ /* 0x000fe40007f5e0ff */
[----:B------:R-:W-:-:S03]  /*1ff0*/  ISETP.NE.AND.EX P1, PT, RZ, RZ, PT, P1 ;  /* 0x000000ffff00720c */ /* 0x000fc60003f25310 */
[----:B------:R-:W-:-:S10]  /*2000*/  IMAD.X R19, RZ, RZ, R7, P2 ;  /* 0x000000ffff137224 */ /* 0x000fd400010e0607 */
        /* <DEDUP_REMOVED lines=9> */
[----:B------:R-:W-:Y:S01]  /*20a0*/  IMAD.MOV.U32 R52, RZ, RZ, R11 ;  /* 0x000000ffff347224 */ /* 0x000fe200078e000b */
[----:B------:R-:W-:Y:S01]  /*20b0*/  MOV R4, 0x2100 ;  /* 0x0000210000047802 */ /* 0x000fe20000000f00 */
[----:B------:R-:W-:Y:S02]  /*20c0*/  IMAD.MOV.U32 R53, RZ, RZ, R13 ;  /* 0x000000ffff357224 */ /* 0x000fe400078e000d */
[----:B------:R-:W-:Y:S02]  /*20d0*/  IMAD.MOV.U32 R51, RZ, RZ, c[0x0][0x1b8] ;  /* 0x00006e00ff337624 */ /* 0x000fe400078e00ff */
[----:B------:R-:W-:Y:S02]  /*20e0*/  IMAD.MOV.U32 R50, RZ, RZ, c[0x0][0x1bc] ;  /* 0x00006f00ff327624 */ /* 0x000fe400078e00ff */
[----:B------:R-:W-:Y:S05]  /*20f0*/  CALL.REL.NOINC `($__internal_1_$__cuda_sm20_rem_s64) ;  /* 0x0000396000007944 */ /* 0x000fea0003c00000 */
[----:B------:R-:W-:-:S04]  /*2100*/  ISETP.NE.U32.AND P2, PT, R38, RZ, PT ;  /* 0x000000ff2600720c */ /* 0x000fc80003f45070 */
[----:B------:R-:W-:Y:S01]  /*2110*/  ISETP.NE.AND.EX P2, PT, R39, RZ, PT, P2 ;  /* 0x000000ff2700720c */ /* 0x000fe20003f45320 */
[----:B------:R-:W-:Y:S07]  /*2120*/  BRA `(.L_x_49) ;  /* 0x0000013000007947 */ /* 0x000fee0003800000 */
.L_x_48:
[----:B------:R-:W0:Y:S01]  /*2130*/  I2F.U32.RP R20, c[0x0][0x1b8] ;  /* 0x00006e0000147b06 */ /* 0x000e220000209000 */
[----:B------:R-:W-:-:S07]  /*2140*/  ISETP.NE.U32.AND P3, PT, RZ, c[0x0][0x1b8], PT ;  /* 0x00006e00ff007a0c */ /* 0x000fce0003f65070 */
        /* <DEDUP_REMOVED lines=17> */
.L_x_49:
[----:B------:R-:W-:Y:S05]  /*2260*/  BSYNC B4 ;  /* 0x0000000000047941 */ /* 0x000fea0003800000 */
.L_x_47:
[----:B------:R-:W-:Y:S05]  /*2270*/  @P2 BRA `(.L_x_46) ;  /* 0x0000059000002947 */ /* 0x000fea0003800000 */
[----:B------:R-:W-:Y:S01]  /*2280*/  BSSY B4, `(.L_x_50) ;  /* 0x000001e000047945 */ /* 0x000fe20003800000 */
[----:B------:R-:W-:Y:S05]  /*2290*/  @!P0 BRA `(.L_x_51) ;  /* 0x0000009000008947 */ /* 0x000fea0003800000 */
[----:B------:R-:W-:Y:S01]  /*22a0*/  IMAD.MOV.U32 R52, RZ, RZ, R24 ;  /* 0x000000ffff347224 */ /* 0x000fe200078e0018 */
[----:B------:R-:W-:Y:S01]  /*22b0*/  MOV R48, c[0x0][0x1b4] ;  /* 0x00006d0000307a02 */ /* 0x000fe20000000f00 */
[----:B------:R-:W-:Y:S01]  /*22c0*/  IMAD.MOV.U32 R49, RZ, RZ, R17 ;  /* 0x000000ffff317224 */ /* 0x000fe200078e0011 */
[----:B------:R-:W-:Y:S01]  /*22d0*/  MOV R4, 0x2300 ;  /* 0x0000230000047802 */ /* 0x000fe20000000f00 */
[----:B------:R-:W-:Y:S02]  /*22e0*/  IMAD.MOV.U32 R50, RZ, RZ, c[0x0][0x1b0] ;  /* 0x00006c00ff327624 */ /* 0x000fe400078e00ff */
[----:B------:R-:W-:Y:S05]  /*22f0*/  CALL.REL.NOINC `($__internal_0_$__cuda_sm20_div_s64) ;  /* 0x0000322000007944 */ /* 0x000fea0003c00000 */
[----:B------:R-:W-:Y:S02]  /*2300*/  IMAD.MOV.U32 R18, RZ, RZ, R36 ;  /* 0x000000ffff127224 */ /* 0x000fe400078e0024 */
[----:B------:R-:W-:Y:S01]  /*2310*/  IMAD.MOV.U32 R19, RZ, RZ, R37 ;  /* 0x000000ffff137224 */ /* 0x000fe200078e0025 */
[----:B------:R-:W-:Y:S05]  /*2320*/  BRA `(.L_x_52) ;  /* 0x0000013000007947 */ /* 0x000fea0003800000 */
.L_x_51:
        /* <DEDUP_REMOVED lines=18> */
[----:B------:R-:W-:Y:S02]  /*2450*/  @!P4 LOP3.LUT R18, RZ, c[0x0][0x1b0], RZ, 0x33, !PT ;  /* 0x00006c00ff12ca12 */ /* 0x000fe400078e33ff */
.L_x_52:
[----:B------:R-:W-:Y:S05]  /*2460*/  BSYNC B4 ;  /* 0x0000000000047941 */ /* 0x000fea0003800000 */
.L_x_50:
        /* <DEDUP_REMOVED lines=8> */
[----:B------:R-:W-:Y:S05]  /*24f0*/  BRA `(.L_x_55) ;  /* 0x0000013000007947 */ /* 0x000fea0003800000 */
.L_x_54:
[----:B------:R-:W0:Y:S01]  /*2500*/  I2F.U32.RP R4, c[0x0][0x1b8] ;  /* 0x00006e0000047b06 */ /* 0x000e220000209000 */
[----:B------:R-:W-:-:S07]  /*2510*/  ISETP.NE.U32.AND P3, PT, RZ, c[0x0][0x1b8], PT ;  /* 0x00006e00ff007a0c */ /* 0x000fce0003f65070 */
[----:B0-----:R-:W0:Y:S02]  /*2520*/  MUFU.RCP R4, R4 ;  /* 0x0000000400047308 */ /* 0x001e240000001000 */
[----:B0-----:R-:W-:-:S06]  /*2530*/  IADD3 R20, R4, 0xffffffe, RZ ;  /* 0x0ffffffe04147810 */ /* 0x001fcc0007ffe0ff */
[----:B------:R0:W1:Y:S02]  /*2540*/  F2I.FTZ.U32.TRUNC.NTZ R21, R20 ;  /* 0x0000001400157305 */ /* 0x000064000021f000 */
[----:B0-----:R-:W-:Y:S01]  /*2550*/  MOV R20, RZ ;  /* 0x000000ff00147202 */ /* 0x001fe20000000f00 */
[----:B-1----:R-:W-:-:S04]  /*2560*/  IMAD.MOV R37, RZ, RZ, -R21 ;  /* 0x000000ffff257224 */ /* 0x002fc800078e0a15 */
[----:B------:R-:W-:-:S04]  /*2570*/  IMAD R37, R37, c[0x0][0x1b8], RZ ;  /* 0x00006e0025257a24 */ /* 0x000fc800078e02ff */
[----:B------:R-:W-:-:S04]  /*2580*/  IMAD.HI.U32 R36, R21, R37, R20 ;  /* 0x0000002515247227 */ /* 0x000fc800078e0014 */
[----:B------:R-:W-:Y:S02]  /*2590*/  IMAD.MOV.U32 R37, RZ, RZ, RZ ;  /* 0x000000ffff257224 */ /* 0x000fe400078e00ff */
        /* <DEDUP_REMOVED lines=9> */
.L_x_55:
[----:B------:R-:W-:Y:S05]  /*2630*/  BSYNC B4 ;  /* 0x0000000000047941 */ /* 0x000fea0003800000 */
.L_x_53:
[----:B------:R-:W-:Y:S02]  /*2640*/  IMAD R39, R31, c[0x0][0x180], RZ ;  /* 0x000060001f277a24 */ /* 0x000fe400078e02ff */
[----:B------:R-:W-:Y:S01]  /*2650*/  IMAD.MOV.U32 R20, RZ, RZ, R18 ;  /* 0x000000ffff147224 */ /* 0x000fe200078e0012 */
[----:B------:R-:W-:Y:S01]  /*2660*/  MOV R18, R36 ;  /* 0x0000002400127202 */ /* 0x000fe20000000f00 */
[----:B------:R-:W-:Y:S02]  /*2670*/  IMAD.MOV.U32 R21, RZ, RZ, R19 ;  /* 0x000000ffff157224 */ /* 0x000fe400078e0013 */
[C---:B------:R-:W-:Y:S02]  /*2680*/  IMAD R39, R30.reuse, c[0x0][0x184], R39 ;  /* 0x000061001e277a24 */ /* 0x040fe400078e0227 */
[----:B------:R-:W-:-:S04]  /*2690*/  IMAD.WIDE.U32 R20, R30, c[0x0][0x180], R20 ;  /* 0x000060001e147a25 */ /* 0x000fc800078e0014 */
        /* <DEDUP_REMOVED lines=8> */
[----:B------:R-:W-:Y:S01]  /*2720*/  IMAD R19, R18, c[0x0][0x1c4], R19 ;  /* 0x0000710012137a24 */ /* 0x000fe200078e0213 */
[----:B------:R-:W-:-:S03]  /*2730*/  IADD3 R18, P1, R6, 0x1, RZ ;  /* 0x0000000106127810 */ /* 0x000fc60007f3e0ff */
[----:B------:R-:W-:Y:S02]  /*2740*/  IMAD.IADD R4, R21, 0x1, R19 ;  /* 0x0000000115047824 */ /* 0x000fe400078e0213 */
[----:B------:R-:W-:Y:S02]  /*2750*/  IMAD.X R19, RZ, RZ, R7, P1 ;  /* 0x000000ffff137224 */ /* 0x000fe400008e0607 */
[----:B------:R-:W-:Y:S02]  /*2760*/  IMAD R21, R4, c[0x0][0x1c8], RZ ;  /* 0x0000720004157a24 */ /* 0x000fe400078e02ff */
[----:B------:R-:W-:-:S04]  /*2770*/  IMAD.WIDE.U32 R18, R20, c[0x0][0x1c8], R18 ;  /* 0x0000720014127a25 */ /* 0x000fc800078e0012 */
[----:B------:R-:W-:Y:S01]  /*2780*/  IMAD R21, R20, c[0x0][0x1cc], R21 ;  /* 0x0000730014157a24 */ /* 0x000fe200078e0215 */
[----:B------:R-:W-:-:S03]  /*2790*/  LEA R20, P1, R18, c[0x0][0x168], 0x1 ;  /* 0x00005a0012147a11 */ /* 0x000fc600078208ff */
[----:B------:R-:W-:-:S05]  /*27a0*/  IMAD.IADD R19, R19, 0x1, R21 ;  /* 0x0000000113137824 */ /* 0x000fca00078e0215 */
[----:B------:R-:W-:-:S05]  /*27b0*/  LEA.HI.X R21, R18, c[0x0][0x16c], R19, 0x1, P1 ;  /* 0x00005b0012157a11 */ /* 0x000fca00008f0c13 */
[----:B------:R-:W2:Y:S01]  /*27c0*/  LDG.E.U16 R20, [R20.64] ;  /* 0x0000000c14147981 */ /* 0x000ea2000c1e1500 */
[----:B------:R-:W-:Y:S02]  /*27d0*/  PRMT R19, RZ, 0x5410, R2 ;  /* 0x00005410ff137816 */ /* 0x000fe40000000002 */
[----:B--2---:R-:W-:-:S05]  /*27e0*/  PRMT R20, RZ, 0x5410, R20 ;  /* 0x00005410ff147816 */ /* 0x004fca0000000014 */
[----:B------:R-:W-:-:S05]  /*27f0*/  FADD.FTZ R2, R19, R20 ;  /* 0x0000001413027221 */ /* 0x000fca0000010000 */
[----:B------:R-:W-:Y:S02]  /*2800*/  F2FP.BF16.PACK_AB R2, RZ, R2 ;  /* 0x00000002ff02723e */ /* 0x000fe400000010ff */
.L_x_46:
[----:B------:R-:W-:Y:S05]  /*2810*/  BSYNC B3 ;  /* 0x0000000000037941 */ /* 0x000fea0003800000 */
.L_x_45:
[----:B------:R-:W-:Y:S02]  /*2820*/  ISETP.NE.U32.AND P2, PT, R16, 0x2, PT ;  /* 0x000000021000780c */ /* 0x000fe40003f45070 */
[----:B------:R-:W-:Y:S02]  /*2830*/  ISETP.NE.U32.AND P1, PT, R22, RZ, PT ;  /* 0x000000ff1600720c */ /* 0x000fe40003f25070 */
[----:B------:R-:W-:Y:S02]  /*2840*/  ISETP.NE.AND.EX P2, PT, RZ, RZ, PT, P2 ;  /* 0x000000ffff00720c */ /* 0x000fe40003f45320 */
[C---:B------:R-:W-:Y:S02]  /*2850*/  IADD3 R18, P4, R6.reuse, 0x2, RZ ;  /* 0x0000000206127810 */ /* 0x040fe40007f9e0ff */
[----:B------:R-:W-:Y:S02]  /*2860*/  ISETP.NE.OR.EX P1, PT, R23, RZ, !P2, P1 ;  /* 0x000000ff1700720c */ /* 0x000fe40005725710 */
[----:B------:R-:W-:Y:S01]  /*2870*/  IADD3 R21, P3, R6, 0x3, RZ ;  /* 0x0000000306157810 */ /* 0x000fe20007f7e0ff */
[----:B------:R-:W-:-:S03]  /*2880*/  IMAD.X R19, RZ, RZ, R7, P4 ;  /* 0x000000ffff137224 */ /* 0x000fc600020e0607 */
[----:B------:R-:W-:Y:S02]  /*2890*/  IADD3.X R4, RZ, R7, RZ, P3, !PT ;  /* 0x00000007ff047210 */ /* 0x000fe40001ffe4ff */
[----:B------:R-:W-:Y:S02]  /*28a0*/  SEL R18, R18, R21, !P2 ;  /* 0x0000001512127207 */ /* 0x000fe40005000000 */
[----:B------:R-:W-:-:S03]  /*28b0*/  SEL R19, R19, R4, !P2 ;  /* 0x0000000413137207 */ /* 0x000fc60005000000 */
        /* <DEDUP_REMOVED lines=14> */
.L_x_57:
        /* <DEDUP_REMOVED lines=19> */
.L_x_58:
[----:B------:R-:W-:Y:S05]  /*2ad0*/  BSYNC B3 ;  /* 0x0000000000037941 */ /* 0x000fea0003800000 */
.L_x_56:
[----:B------:R-:W-:-:S05]  /*2ae0*/  IADD3 R18, P3, R6, 0x3, RZ ;  /* 0x0000000306127810 */ /* 0x000fca0007f7e0ff */
[----:B------:R-:W-:Y:S01]  /*2af0*/  IMAD.X R19, RZ, RZ, R7, P3 ;  /* 0x000000ffff137224 */ /* 0x000fe200018e0607 */
        /* <DEDUP_REMOVED lines=12> */
.L_x_60:
        /* <DEDUP_REMOVED lines=19> */
.L_x_61:
[----:B------:R-:W-:Y:S05]  /*2cf0*/  BSYNC B3 ;  /* 0x0000000000037941 */ /* 0x000fea0003800000 */
.L_x_59:
        /* <DEDUP_REMOVED lines=9> */
.L_x_63:
        /* <DEDUP_REMOVED lines=10> */
[----:B------:R-:W-:Y:S02]  /*2e30*/  IMAD.MOV R21, RZ, RZ, -R36 ;  /* 0x000000ffff157224 */ /* 0x000fe400078e0a24 */
[----:B------:R-:W-:Y:S02]  /*2e40*/  IMAD.MOV.U32 R37, RZ, RZ, RZ ;  /* 0x000000ffff257224 */ /* 0x000fe400078e00ff */
[----:B------:R-:W-:-:S05]  /*2e50*/  IMAD R21, R21, c[0x0][0x1b8], R12 ;  /* 0x00006e0015157a24 */ /* 0x000fca00078e020c */
[----:B------:R-:W-:-:S13]  /*2e60*/  ISETP.GE.U32.AND P1, PT, R21, c[0x0][0x1b8], PT ;  /* 0x00006e0015007a0c */ /* 0x000fda0003f26070 */
[----:B------:R-:W-:Y:S02]  /*2e70*/  @P1 IADD3 R21, R21, -c[0x0][0x1b8], RZ ;  /* 0x80006e0015151a10 */ /* 0x000fe40007ffe0ff */
[----:B------:R-:W-:Y:S02]  /*2e80*/  @P1 IADD3 R36, R36, 0x1, RZ ;  /* 0x0000000124241810 */ /* 0x000fe40007ffe0ff */
[----:B------:R-:W-:-:S13]  /*2e90*/  ISETP.GE.U32.AND P2, PT, R21, c[0x0][0x1b8], PT ;  /* 0x00006e0015007a0c */ /* 0x000fda0003f46070 */
[----:B------:R-:W-:Y:S02]  /*2ea0*/  @P2 IADD3 R36, R36, 0x1, RZ ;  /* 0x0000000124242810 */ /* 0x000fe40007ffe0ff */
[----:B------:R-:W-:Y:S02]  /*2eb0*/  @!P3 LOP3.LUT R36, RZ, c[0x0][0x1b8], RZ, 0x33, !PT ;  /* 0x00006e00ff24ba12 */ /* 0x000fe400078e33ff */
.L_x_64:
[----:B------:R-:W-:Y:S05]  /*2ec0*/  BSYNC B3 ;  /* 0x0000000000037941 */ /* 0x000fea0003800000 */
.L_x_62:
[----:B------:R-:W-:Y:S02]  /*2ed0*/  IMAD R39, R31, c[0x0][0x180], RZ ;  /* 0x000060001f277a24 */ /* 0x000fe400078e02ff */
[----:B------:R-:W-:Y:S02]  /*2ee0*/  IMAD.MOV.U32 R20, RZ, RZ, R18 ;  /* 0x000000ffff147224 */ /* 0x000fe400078e0012 */
[----:B------:R-:W-:Y:S02]  /*2ef0*/  IMAD.MOV.U32 R21, RZ, RZ, R19 ;  /* 0x000000ffff157224 */ /* 0x000fe400078e0013 */
[C---:B------:R-:W-:Y:S02]  /*2f00*/  IMAD R39, R30.reuse, c[0x0][0x184], R39 ;  /* 0x000061001e277a24 */ /* 0x040fe400078e0227 */
[----:B------:R-:W-:-:S04]  /*2f10*/  IMAD.WIDE.U32 R20, R30, c[0x0][0x180], R20 ;  /* 0x000060001e147a25 */ /* 0x000fc800078e0014 */
[----:B------:R-:W-:Y:S01]  /*2f20*/  IMAD.MOV.U32 R18, RZ, RZ, R36 ;  /* 0x000000ffff127224 */ /* 0x000fe200078e0024 */
[----:B------:R-:W-:Y:S01]  /*2f30*/  IADD3 R4, R39, R21, RZ ;  /* 0x0000001527047210 */ /* 0x000fe20007ffe0ff */
[----:B------:R-:W-:-:S04]  /*2f40*/  IMAD.MOV.U32 R19, RZ, RZ, R37 ;  /* 0x000000ffff137224 */ /* 0x000fc800078e0025 */
        /* <DEDUP_REMOVED lines=13> */
[----:B------:R-:W-:-:S04]  /*3020*/  LEA R20, P1, R18, c[0x0][0x168], 0x1 ;  /* 0x00005a0012147a11 */ /* 0x000fc800078208ff */
[----:B------:R-:W-:-:S04]  /*3030*/  IADD3 R19, R19, R21, RZ ;  /* 0x0000001513137210 */ /* 0x000fc80007ffe0ff */
[----:B------:R-:W-:-:S05]  /*3040*/  LEA.HI.X R21, R18, c[0x0][0x16c], R19, 0x1, P1 ;  /* 0x00005b0012157a11 */ /* 0x000fca00008f0c13 */
[----:B------:R-:W2:Y:S01]  /*3050*/  LDG.E.U16 R20, [R20.64] ;  /* 0x0000000c14147981 */ /* 0x000ea2000c1e1500 */
[----:B------:R-:W-:Y:S02]  /*3060*/  PRMT R19, RZ, 0x5410, R2 ;  /* 0x00005410ff137816 */ /* 0x000fe40000000002 */
[----:B------:R-:W-:Y:S02]  /*3070*/  IADD3 R18, P1, R6, 0x3, RZ ;  /* 0x0000000306127810 */ /* 0x000fe40007f3e0ff */
[----:B--2---:R-:W-:-:S05]  /*3080*/  PRMT R20, RZ, 0x5410, R20 ;  /* 0x00005410ff147816 */ /* 0x004fca0000000014 */
[----:B------:R-:W-:Y:S02]  /*3090*/  FADD.FTZ R2, R19, R20 ;  /* 0x0000001413027221 */ /* 0x000fe40000010000 */
[----:B------:R-:W-:-:S03]  /*30a0*/  IMAD.X R19, RZ, RZ, R7, P1 ;  /* 0x000000ffff137224 */ /* 0x000fc600008e0607 */
[----:B------:R-:W-:Y:S02]  /*30b0*/  F2FP.BF16.PACK_AB R2, RZ, R2 ;  /* 0x00000002ff02723e */ /* 0x000fe400000010ff */
.L_x_33:
[----:B------:R-:W-:Y:S05]  /*30c0*/  BSYNC B2 ;  /* 0x0000000000027941 */ /* 0x000fea0003800000 */
.L_x_32:
[----:B------:R-:W-:Y:S01]  /*30d0*/  ULDC.64 UR4, c[0x0][0x1c8] ;  /* 0x0000720000047ab9 */ /* 0x000fe20000000a00 */
[----:B------:R-:W-:Y:S01]  /*30e0*/  IADD3 R4, P1, -R28, -0x2, RZ ;  /* 0xfffffffe1c047810 */ /* 0x000fe20007f3e1ff */
[----:B------:R-:W-:Y:S02]  /*30f0*/  ULOP3.LUT UR4, URZ, UR4, URZ, 0x33, !UPT ;  /* 0x000000043f047292 */ /* 0x000fe4000f8e333f */
[----:B------:R-:W-:Y:S01]  /*3100*/  ULOP3.LUT UR5, URZ, UR5, URZ, 0x33, !UPT ;  /* 0x000000053f057292 */ /* 0x000fe2000f8e333f */
[----:B------:R-:W-:-:S03]  /*3110*/  IADD3.X R20, ~R29, -0x1, RZ, P1, !PT ;  /* 0xffffffff1d147810 */ /* 0x000fc60000ffe5ff */
[----:B------:R-:W-:-:S04]  /*3120*/  ISETP.GT.U32.AND P1, PT, R4, UR4, PT ;  /* 0x0000000404007c0c */ /* 0x000fc8000bf24070 */
[----:B------:R-:W-:-:S04]  /*3130*/  ISETP.GT.AND.EX P1, PT, R20, UR5, PT, P1 ;  /* 0x0000000514007c0c */ /* 0x000fc8000bf24310 */
[----:B------:R-:W-:Y:S02]  /*3140*/  SEL R21, R4, UR4, P1 ;  /* 0x0000000404157c07 */ /* 0x000fe40008800000 */
[----:B------:R-:W-:Y:S02]  /*3150*/  SEL R20, R20, UR5, P1 ;  /* 0x0000000514147c07 */ /* 0x000fe40008800000 */
[----:B------:R-:W-:-:S04]  /*3160*/  IADD3 R4, P2, P3, -R21, -0x2, -R6 ;  /* 0xfffffffe15047810 */ /* 0x000fc80007b5e906 */
[----:B------:R-:W-:Y:S02]  /*3170*/  ISETP.GE.U32.AND P1, PT, R4, 0x3, PT ;  /* 0x000000030400780c */ /* 0x000fe40003f26070 */
[----:B------:R-:W-:-:S04]  /*3180*/  IADD3.X R4, ~R20, -0x1, ~R7, P2, P3 ;  /* 0xffffffff14047810 */ /* 0x000fc800017e6d07 */
[----:B------:R-:W-:-:S13]  /*3190*/  ISETP.GE.U32.AND.EX P1, PT, R4, RZ, PT, P1 ;  /* 0x000000ff0400720c */ /* 0x000fda0003f26110 */
[----:B------:R-:W-:Y:S05]  /*31a0*/  @!P1 BRA `(.L_x_28) ;  /* 0x0000222000009947 */ /* 0x000fea0003800000 */
[----:B------:R-:W-:Y:S01]  /*31b0*/  IADD3 R40, P5, RZ, -R18, RZ ;  /* 0x80000012ff287210 */ /* 0x000fe20007fbe0ff */
[----:B------:R-:W-:Y:S01]  /*31c0*/  IMAD.MOV.U32 R44, RZ, RZ, R34 ;  /* 0x000000ffff2c7224 */ /* 0x000fe200078e0022 */
[C---:B------:R-:W-:Y:S01]  /*31d0*/  IADD3 R20, P4, R18.reuse, 0x1, RZ ;  /* 0x0000000112147810 */ /* 0x040fe20007f9e0ff */
[----:B------:R-:W-:Y:S01]  /*31e0*/  IMAD.MOV.U32 R45, RZ, RZ, R35 ;  /* 0x000000ffff2d7224 */ /* 0x000fe200078e0023 */
[C---:B------:R-:W-:Y:S01]  /*31f0*/  IADD3 R4, P1, R18.reuse, 0x2, RZ ;  /* 0x0000000212047810 */ /* 0x040fe20007f3e0ff */
[--C-:B------:R-:W-:Y:S01]  /*3200*/  IMAD.X R39, RZ, RZ, ~R19.reuse, P5 ;  /* 0x000000ffff277224 */ /* 0x100fe200028e0e13 */
[C---:B------:R-:W-:Y:S01]  /*3210*/  IADD3 R37, P2, R18.reuse, 0x3, RZ ;  /* 0x0000000312257810 */ /* 0x040fe20007f5e0ff */
[----:B------:R-:W-:Y:S01]  /*3220*/  IMAD.SHL.U32 R46, R18, 0x2, RZ ;  /* 0x00000002122e7824 */ /* 0x000fe200078e00ff */
[----:B------:R-:W-:Y:S01]  /*3230*/  IADD3 R41, P3, RZ, -R20, RZ ;  /* 0x80000014ff297210 */ /* 0x000fe20007f7e0ff */
[--C-:B------:R-:W-:Y:S01]  /*3240*/  IMAD.X R20, RZ, RZ, R19.reuse, P4 ;  /* 0x000000ffff147224 */ /* 0x100fe200020e0613 */
[----:B------:R-:W-:Y:S01]  /*3250*/  IADD3 R43, P5, RZ, -R4, RZ ;  /* 0x80000004ff2b7210 */ /* 0x000fe20007fbe0ff */
[----:B------:R-:W-:Y:S01]  /*3260*/  IMAD R39, R39, c[0x0][0x1a8], RZ ;  /* 0x00006a0027277a24 */ /* 0x000fe200078e02ff */
[----:B------:R-:W-:Y:S01]  /*3270*/  IADD3.X R36, RZ, R19, RZ, P1, !PT ;  /* 0x00000013ff247210 */ /* 0x000fe20000ffe4ff */
[----:B------:R-:W-:Y:S01]  /*3280*/  IMAD.X R4, RZ, RZ, R19, P2 ;  /* 0x000000ffff047224 */ /* 0x000fe200010e0613 */
[----:B------:R-:W-:Y:S01]  /*3290*/  IADD3 R37, P4, RZ, -R37, RZ ;  /* 0x80000025ff257210 */ /* 0x000fe20007f9e0ff */
[----:B------:R-:W-:-:S02]  /*32a0*/  IMAD.X R38, RZ, RZ, ~R20, P3 ;  /* 0x000000ffff267224 */ /* 0x000fc400018e0e14 */
[----:B------:R-:W-:Y:S02]  /*32b0*/  IMAD.X R36, RZ, RZ, ~R36, P5 ;  /* 0x000000ffff247224 */ /* 0x000fe400028e0e24 */
[----:B------:R-:W-:-:S04]  /*32c0*/  IMAD.WIDE.U32 R20, R40, c[0x0][0x1a8], R44 ;  /* 0x00006a0028147a25 */ /* 0x000fc800078e002c */
[----:B------:R-:W-:Y:S02]  /*32d0*/  IMAD R39, R40, c[0x0][0x1ac], R39 ;  /* 0x00006b0028277a24 */ /* 0x000fe400078e0227 */
[----:B------:R-:W-:Y:S02]  /*32e0*/  IMAD.X R42, RZ, RZ, ~R4, P4 ;  /* 0x000000ffff2a7224 */ /* 0x000fe400020e0e04 */
[----:B------:R-:W-:Y:S02]  /*32f0*/  IMAD R4, R38, c[0x0][0x1a8], RZ ;  /* 0x00006a0026047a24 */ /* 0x000fe400078e02ff */
[----:B------:R-:W-:Y:S02]  /*3300*/  IMAD R36, R36, c[0x0][0x1a8], RZ ;  /* 0x00006a0024247a24 */ /* 0x000fe400078e02ff */
[----:B------:R-:W-:Y:S02]  /*3310*/  IMAD.IADD R21, R21, 0x1, R39 ;  /* 0x0000000115157824 */ /* 0x000fe400078e0227 */
[----:B------:R-:W-:-:S02]  /*3320*/  IMAD R39, R41, c[0x0][0x1ac], R4 ;  /* 0x00006b0029277a24 */ /* 0x000fc400078e0204 */
[----:B------:R-:W-:Y:S02]  /*3330*/  IMAD R4, R42, c[0x0][0x1a8], RZ ;  /* 0x00006a002a047a24 */ /* 0x000fe400078e02ff */
[----:B------:R-:W-:Y:S02]  /*3340*/  IMAD R47, R43, c[0x0][0x1ac], R36 ;  /* 0x00006b002b2f7a24 */ /* 0x000fe400078e0224 */
[----:B------:R-:W-:-:S04]  /*3350*/  IMAD.WIDE.U32 R40, R41, c[0x0][0x1a8], R44 ;  /* 0x00006a0029287a25 */ /* 0x000fc800078e002c */
[----:B------:R-:W-:Y:S01]  /*3360*/  IMAD.WIDE.U32 R42, R43, c[0x0][0x1a8], R44 ;  /* 0x00006a002b2a7a25 */ /* 0x000fe200078e002c */
[----:B------:R-:W-:-:S03]  /*3370*/  IADD3 R41, R41, R39, RZ ;  /* 0x0000002729297210 */ /* 0x000fc60007ffe0ff */
[----:B------:R-:W-:-:S04]  /*3380*/  IMAD.WIDE.U32 R44, R37, c[0x0][0x1a8], R44 ;  /* 0x00006a00252c7a25 */ /* 0x000fc800078e002c */
[----:B------:R-:W-:Y:S02]  /*3390*/  IMAD R37, R37, c[0x0][0x1ac], R4 ;  /* 0x00006b0025257a24 */ /* 0x000fe400078e0204 */
[----:B------:R-:W-:Y:S01]  /*33a0*/  IMAD.IADD R43, R43, 0x1, R47 ;  /* 0x000000012b2b7824 */ /* 0x000fe200078e022f */
[----:B------:R-:W-:Y:S01]  /*33b0*/  SHF.L.U64.HI R47, R18, 0x1, R19 ;  /* 0x00000001122f7819 */ /* 0x000fe20000010213 */
[----:B------:R-:W-:Y:S02]  /*33c0*/  IMAD.IADD R45, R45, 0x1, R37 ;  /* 0x000000012d2d7824 */ /* 0x000fe400078e0225 */
.L_x_109:
        /* <DEDUP_REMOVED lines=9> */
[----:B------:R-:W-:Y:S01]  /*3460*/  MOV R51, c[0x0][0x1b8] ;  /* 0x00006e0000337a02 */ /* 0x000fe20000000f00 */
[----:B------:R-:W-:Y:S01]  /*3470*/  IMAD.MOV.U32 R53, RZ, RZ, R21 ;  /* 0x000000ffff357224 */ /* 0x000fe200078e0015 */
[----:B------:R-:W-:Y:S01]  /*3480*/  MOV R4, 0x34b0 ;  /* 0x000034b000047802 */ /* 0x000fe20000000f00 */
[----:B------:R-:W-:Y:S02]  /*3490*/  IMAD.MOV.U32 R50, RZ, RZ, c[0x0][0x1bc] ;  /* 0x00006f00ff327624 */ /* 0x000fe400078e00ff */
[----:B------:R-:W-:Y:S05]  /*34a0*/  CALL.REL.NOINC `($__internal_1_$__cuda_sm20_rem_s64) ;  /* 0x000025b000007944 */ /* 0x000fea0003c00000 */
[----:B------:R-:W-:-:S04]  /*34b0*/  ISETP.NE.U32.AND P2, PT, R38, RZ, PT ;  /* 0x000000ff2600720c */ /* 0x000fc80003f45070 */
[----:B------:R-:W-:Y:S01]  /*34c0*/  ISETP.NE.AND.EX P2, PT, R39, RZ, PT, P2 ;  /* 0x000000ff2700720c */ /* 0x000fe20003f45320 */
[----:B------:R-:W-:Y:S07]  /*34d0*/  BRA `(.L_x_69) ;  /* 0x0000013000007947 */ /* 0x000fee0003800000 */
.L_x_68:
        /* <DEDUP_REMOVED lines=19> */
.L_x_69:
[----:B------:R-:W-:Y:S05]  /*3610*/  BSYNC B3 ;  /* 0x0000000000037941 */ /* 0x000fea0003800000 */
.L_x_67:
[----:B------:R-:W-:Y:S05]  /*3620*/  @P2 BRA `(.L_x_66) ;  /* 0x0000054000002947 */ /* 0x000fea0003800000 */
        /* <DEDUP_REMOVED lines=8> */
[----:B------:R-:W-:Y:S02]  /*36b0*/  IMAD.MOV.U32 R38, RZ, RZ, R36 ;  /* 0x000000ffff267224 */ /* 0x000fe400078e0024 */
[----:B------:R-:W-:Y:S01]  /*36c0*/  IMAD.MOV.U32 R39, RZ, RZ, R37 ;  /* 0x000000ffff277224 */ /* 0x000fe200078e0025 */
[----:B------:R-:W-:Y:S05]  /*36d0*/  BRA `(.L_x_72) ;  /* 0x0000013000007947 */ /* 0x000fea0003800000 */
.L_x_71:
[----:B------:R-:W0:Y:S01]  /*36e0*/  I2F.U32.RP R4, c[0x0][0x1b0] ;  /* 0x00006c0000047b06 */ /* 0x000e220000209000 */
[----:B------:R-:W-:-:S07]  /*36f0*/  ISETP.NE.U32.AND P4, PT, RZ, c[0x0][0x1b0], PT ;  /* 0x00006c00ff007a0c */ /* 0x000fce0003f85070 */
[----:B0-----:R-:W0:Y:S02]  /*3700*/  MUFU.RCP R4, R4 ;  /* 0x0000000400047308 */ /* 0x001e240000001000 */
[----:B0-----:R-:W-:-:S06]  /*3710*/  IADD3 R36, R4, 0xffffffe, RZ ;  /* 0x0ffffffe04247810 */ /* 0x001fcc0007ffe0ff */
[----:B------:R0:W1:Y:S02]  /*3720*/  F2I.FTZ.U32.TRUNC.NTZ R37, R36 ;  /* 0x0000002400257305 */ /* 0x000064000021f000 */
[----:B0-----:R-:W-:Y:S01]  /*3730*/  HFMA2.MMA R36, -RZ, RZ, 0, 0 ;  /* 0x00000000ff247435 */ /* 0x001fe200000001ff */
[----:B-1----:R-:W-:-:S04]  /*3740*/  IMAD.MOV R39, RZ, RZ, -R37 ;  /* 0x000000ffff277224 */ /* 0x002fc800078e0a25 */
[----:B------:R-:W-:-:S05]  /*3750*/  IMAD R39, R39, c[0x0][0x1b0], RZ ;  /* 0x00006c0027277a24 */ /* 0x000fca00078e02ff */
        /* <DEDUP_REMOVED lines=11> */
.L_x_72:
[----:B------:R-:W-:Y:S05]  /*3810*/  BSYNC B3 ;  /* 0x0000000000037941 */ /* 0x000fea0003800000 */
.L_x_70:
        /* <DEDUP_REMOVED lines=9> */
[----:B------:R-:W-:Y:S05]  /*38b0*/  CALL.REL.NOINC `($__internal_0_$__cuda_sm20_div_s64) ;  /* 0x00001c6000007944 */ /* 0x000fea0003c00000 */
[----:B------:R-:W-:Y:S05]  /*38c0*/  BRA `(.L_x_75) ;  /* 0x0000013000007947 */ /* 0x000fea0003800000 */
.L_x_74:
        /* <DEDUP_REMOVED lines=19> */
.L_x_75:
[----:B------:R-:W-:Y:S05]  /*3a00*/  BSYNC B3 ;  /* 0x0000000000037941 */ /* 0x000fea0003800000 */
.L_x_73:
[----:B------:R-:W-:Y:S02]  /*3a10*/  IMAD R49, R31, c[0x0][0x180], RZ ;  /* 0x000060001f317a24 */ /* 0x000fe400078e02ff */
[----:B------:R-:W-:-:S04]  /*3a20*/  IMAD.WIDE.U32 R38, R30, c[0x0][0x180], R38 ;  /* 0x000060001e267a25 */ /* 0x000fc800078e0026 */
[----:B------:R-:W-:Y:S02]  /*3a30*/  IMAD R49, R30, c[0x0][0x184], R49 ;  /* 0x000061001e317a24 */ /* 0x000fe400078e0231 */
[----:B------:R-:W-:-:S04]  /*3a40*/  IMAD.WIDE.U32 R36, R38, c[0x0][0x188], R36 ;  /* 0x0000620026247a25 */ /* 0x000fc800078e0024 */
[----:B------:R-:W-:-:S04]  /*3a50*/  IMAD.IADD R4, R49, 0x1, R39 ;  /* 0x0000000131047824 */ /* 0x000fc800078e0227 */
[----:B------:R-:W-:-:S04]  /*3a60*/  IMAD R39, R4, c[0x0][0x188], RZ ;  /* 0x0000620004277a24 */ /* 0x000fc800078e02ff */
[----:B------:R-:W-:-:S05]  /*3a70*/  IMAD R39, R38, c[0x0][0x18c], R39 ;  /* 0x0000630026277a24 */ /* 0x000fca00078e0227 */
[----:B------:R-:W-:Y:S01]  /*3a80*/  IADD3 R4, R37, R39, RZ ;  /* 0x0000002725047210 */ /* 0x000fe20007ffe0ff */
[----:B------:R-:W-:-:S04]  /*3a90*/  IMAD.WIDE.U32 R38, R36, c[0x0][0x1c0], R8 ;  /* 0x0000700024267a25 */ /* 0x000fc800078e0008 */
[----:B------:R-:W-:-:S04]  /*3aa0*/  IMAD R37, R4, c[0x0][0x1c0], RZ ;  /* 0x0000700004257a24 */ /* 0x000fc800078e02ff */
[----:B------:R-:W-:Y:S02]  /*3ab0*/  IMAD R49, R36, c[0x0][0x1c4], R37 ;  /* 0x0000710024317a24 */ /* 0x000fe400078e0225 */
[----:B------:R-:W-:-:S04]  /*3ac0*/  IMAD.WIDE.U32 R36, R38, UR8, R46 ;  /* 0x0000000826247c25 */ /* 0x000fc8000f8e002e */
[----:B------:R-:W-:Y:S01]  /*3ad0*/  IMAD.IADD R4, R39, 0x1, R49 ;  /* 0x0000000127047824 */ /* 0x000fe200078e0231 */
[----:B------:R-:W-:Y:S01]  /*3ae0*/  IADD3 R36, P2, R36, c[0x0][0x168], RZ ;  /* 0x00005a0024247a10 */ /* 0x000fe20007f5e0ff */
[----:B------:R-:W-:-:S04]  /*3af0*/  IMAD R39, R38, UR9, RZ ;  /* 0x0000000926277c24 */ /* 0x000fc8000f8e02ff */
[----:B------:R-:W-:-:S05]  /*3b00*/  IMAD R39, R4, UR8, R39 ;  /* 0x0000000804277c24 */ /* 0x000fca000f8e0227 */
[----:B------:R-:W-:-:S05]  /*3b10*/  IADD3.X R37, R37, c[0x0][0x16c], R39, P2, !PT ;  /* 0x00005b0025257a10 */ /* 0x000fca00017fe427 */
[----:B------:R0:W2:Y:S02]  /*3b20*/  LDG.E.U16 R36, [R36.64] ;  /* 0x0000000c24247981 */ /* 0x0000a4000c1e1500 */
[----:B0-----:R-:W-:Y:S02]  /*3b30*/  PRMT R37, RZ, 0x5410, R2 ;  /* 0x00005410ff257816 */ /* 0x001fe40000000002 */
[----:B--2---:R-:W-:-:S05]  /*3b40*/  PRMT R36, RZ, 0x5410, R36 ;  /* 0x00005410ff247816 */ /* 0x004fca0000000024 */
[----:B------:R-:W-:-:S05]  /*3b50*/  FADD.FTZ R2, R37, R36 ;  /* 0x0000002425027221 */ /* 0x000fca0000010000 */
[----:B------:R-:W-:Y:S02]  /*3b60*/  F2FP.BF16.PACK_AB R2, RZ, R2 ;  /* 0x00000002ff02723e */ /* 0x000fe400000010ff */
.L_x_66:
[----:B------:R-:W-:Y:S05]  /*3b70*/  BSYNC B2 ;  /* 0x0000000000027941 */ /* 0x000fea0003800000 */
.L_x_65:
[----:B------:R-:W-:Y:S01]  /*3b80*/  BSSY B2, `(.L_x_76) ;  /* 0x0000078000027945 */ /* 0x000fe20003800000 */
        /* <DEDUP_REMOVED lines=14> */
.L_x_79:
        /* <DEDUP_REMOVED lines=19> */
.L_x_80:
[----:B------:R-:W-:Y:S05]  /*3da0*/  BSYNC B3 ;  /* 0x0000000000037941 */ /* 0x000fea0003800000 */
.L_x_78:
        /* <DEDUP_REMOVED lines=12> */
.L_x_82:
        /* <DEDUP_REMOVED lines=19> */
.L_x_83:
[----:B------:R-:W-:Y:S05]  /*3fa0*/  BSYNC B3 ;  /* 0x0000000000037941 */ /* 0x000fea0003800000 */
.L_x_81:
        /* <DEDUP_REMOVED lines=11> */
.L_x_85:
        /* <DEDUP_REMOVED lines=19> */
.L_x_86:
[----:B------:R-:W-:Y:S05]  /*4190*/  BSYNC B3 ;  /* 0x0000000000037941 */ /* 0x000fea0003800000 */
.L_x_84:
[----:B------:R-:W-:Y:S02]  /*41a0*/  IMAD R49, R31, c[0x0][0x180], RZ ;  /* 0x000060001f317a24 */ /* 0x000fe400078e02ff */
[----:B------:R-:W-:-:S04]  /*41b0*/  IMAD.WIDE.U32 R38, R30, c[0x0][0x180], R38 ;  /* 0x000060001e267a25 */ /* 0x000fc800078e0026 */
[----:B------:R-:W-:Y:S02]  /*41c0*/  IMAD R49, R30, c[0x0][0x184], R49 ;  /* 0x000061001e317a24 */ /* 0x000fe400078e0231 */
[----:B------:R-:W-:-:S04]  /*41d0*/  IMAD.WIDE.U32 R36, R38, c[0x0][0x188], R36 ;  /* 0x0000620026247a25 */ /* 0x000fc800078e0024 */
[----:B------:R-:W-:-:S04]  /*41e0*/  IMAD.IADD R4, R49, 0x1, R39 ;  /* 0x0000000131047824 */ /* 0x000fc800078e0227 */
[----:B------:R-:W-:-:S04]  /*41f0*/  IMAD R39, R4, c[0x0][0x188], RZ ;  /* 0x0000620004277a24 */ /* 0x000fc800078e02ff */
[----:B------:R-:W-:-:S04]  /*4200*/  IMAD R39, R38, c[0x0][0x18c], R39 ;  /* 0x0000630026277a24 */ /* 0x000fc800078e0227 */
[----:B------:R-:W-:Y:S02]  /*4210*/  IMAD.IADD R4, R37, 0x1, R39 ;  /* 0x0000000125047824 */ /* 0x000fe400078e0227 */
        /* <DEDUP_REMOVED lines=9> */
[----:B------:R0:W2:Y:S02]  /*42b0*/  LDG.E.U16 R36, [R36.64+0x2] ;  /* 0x0000020c24247981 */ /* 0x0000a4000c1e1500 */
[----:B0-----:R-:W-:Y:S02]  /*42c0*/  PRMT R37, RZ, 0x5410, R2 ;  /* 0x00005410ff257816 */ /* 0x001fe40000000002 */
[----:B--2---:R-:W-:-:S05]  /*42d0*/  PRMT R36, RZ, 0x5410, R36 ;  /* 0x00005410ff247816 */ /* 0x004fca0000000024 */
[----:B------:R-:W-:-:S05]  /*42e0*/  FADD.FTZ R2, R37, R36 ;  /* 0x0000002425027221 */ /* 0x000fca0000010000 */
[----:B------:R-:W-:Y:S02]  /*42f0*/  F2FP.BF16.PACK_AB R2, RZ, R2 ;  /* 0x00000002ff02723e */ /* 0x000fe400000010ff */
.L_x_77:
[----:B------:R-:W-:Y:S05]  /*4300*/  BSYNC B2 ;  /* 0x0000000000027941 */ /* 0x000fea0003800000 */
.L_x_76:
[----:B------:R-:W-:Y:S01]  /*4310*/  BSSY B2, `(.L_x_87) ;  /* 0x0000078000027945 */ /* 0x000fe20003800000 */
        /* <DEDUP_REMOVED lines=14> */
.L_x_90:
        /* <DEDUP_REMOVED lines=19> */
.L_x_91:
[----:B------:R-:W-:Y:S05]  /*4530*/  BSYNC B3 ;  /* 0x0000000000037941 */ /* 0x000fea0003800000 */
.L_x_89:
        /* <DEDUP_REMOVED lines=12> */
.L_x_93:
        /* <DEDUP_REMOVED lines=19> */
.L_x_94:
[----:B------:R-:W-:Y:S05]  /*4730*/  BSYNC B3 ;  /* 0x0000000000037941 */ /* 0x000fea0003800000 */
.L_x_92:
[----:B------:R-:W-:Y:S01]  /*4740*/  LOP3.LUT R4, R43, c[0x0][0x1bc], RZ, 0xfc, !PT ;  /* 0x00006f002b047a12 */ /* 0x000fe200078efcff */
[----:B------:R-:W-:Y:S03]  /*4750*/  BSSY B3, `(.L_x_95) ;  /* 0x000001d000037945 */ /* 0x000fe60003800000 */
[----:B------:R-:W-:-:S13]  /*4760*/  ISETP.NE.U32.AND P2, PT, R4, RZ, PT ;  /* 0x000000ff0400720c */ /* 0x000fda0003f45070 */
        /* <DEDUP_REMOVED lines=8> */
.L_x_96:
        /* <DEDUP_REMOVED lines=19> */
.L_x_97:
[----:B------:R-:W-:Y:S05]  /*4920*/  BSYNC B3 ;  /* 0x0000000000037941 */ /* 0x000fea0003800000 */
.L_x_95:
        /* <DEDUP_REMOVED lines=13> */
[----:B------:R-:W-:Y:S01]  /*4a00*/  IADD3 R36, P2, R36, UR6, RZ ;  /* 0x0000000624247c10 */ /* 0x000fe2000ff5e0ff */
[----:B------:R-:W-:-:S04]  /*4a10*/  IMAD R39, R38, UR9, RZ ;  /* 0x0000000926277c24 */ /* 0x000fc8000f8e02ff */
[----:B------:R-:W-:-:S05]  /*4a20*/  IMAD R39, R4, UR8, R39 ;  /* 0x0000000804277c24 */ /* 0x000fca000f8e0227 */
[----:B------:R-:W-:-:S05]  /*4a30*/  IADD3.X R37, R37, UR7, R39, P2, !PT ;  /* 0x0000000725257c10 */ /* 0x000fca00097fe427 */
[----:B------:R0:W2:Y:S02]  /*4a40*/  LDG.E.U16 R36, [R36.64+-0x2] ;  /* 0xfffffe0c24247981 */ /* 0x0000a4000c1e1500 */
[----:B0-----:R-:W-:Y:S02]  /*4a50*/  PRMT R37, RZ, 0x5410, R2 ;  /* 0x00005410ff257816 */ /* 0x001fe40000000002 */
[----:B--2---:R-:W-:-:S05]  /*4a60*/  PRMT R36, RZ, 0x5410, R36 ;  /* 0x00005410ff247816 */ /* 0x004fca0000000024 */
[----:B------:R-:W-:-:S05]  /*4a70*/  FADD.FTZ R2, R37, R36 ;  /* 0x0000002425027221 */ /* 0x000fca0000010000 */
[----:B------:R-:W-:Y:S02]  /*4a80*/  F2FP.BF16.PACK_AB R2, RZ, R2 ;  /* 0x00000002ff02723e */ /* 0x000fe400000010ff */
.L_x_88:
[----:B------:R-:W-:Y:S05]  /*4a90*/  BSYNC B2 ;  /* 0x0000000000027941 */ /* 0x000fea0003800000 */
.L_x_87:
[----:B------:R-:W-:Y:S01]  /*4aa0*/  BSSY B2, `(.L_x_98) ;  /* 0x0000078000027945 */ /* 0x000fe20003800000 */
        /* <DEDUP_REMOVED lines=14> */
.L_x_101:
        /* <DEDUP_REMOVED lines=19> */
.L_x_102:
[----:B------:R-:W-:Y:S05]  /*4cc0*/  BSYNC B3 ;  /* 0x0000000000037941 */ /* 0x000fea0003800000 */
.L_x_100:
        /* <DEDUP_REMOVED lines=12> */
.L_x_104:
        /* <DEDUP_REMOVED lines=19> */
.L_x_105:
[----:B------:R-:W-:Y:S05]  /*4ec0*/  BSYNC B3 ;  /* 0x0000000000037941 */ /* 0x000fea0003800000 */
.L_x_103:
        /* <DEDUP_REMOVED lines=11> */
.L_x_107:
        /* <DEDUP_REMOVED lines=19> */
.L_x_108:
[----:B------:R-:W-:Y:S05]  /*50b0*/  BSYNC B3 ;  /* 0x0000000000037941 */ /* 0x000fea0003800000 */
.L_x_106:
        /* <DEDUP_REMOVED lines=17> */
[----:B------:R0:W2:Y:S02]  /*51d0*/  LDG.E.U16 R36, [R36.64] ;  /* 0x0000000c24247981 */ /* 0x0000a4000c1e1500 */
[----:B0-----:R-:W-:Y:S02]  /*51e0*/  PRMT R37, RZ, 0x5410, R2 ;  /* 0x00005410ff257816 */ /* 0x001fe40000000002 */
[----:B--2---:R-:W-:-:S05]  /*51f0*/  PRMT R36, RZ, 0x5410, R36 ;  /* 0x00005410ff247816 */ /* 0x004fca0000000024 */
[----:B------:R-:W-:-:S05]  /*5200*/  FADD.FTZ R2, R37, R36 ;  /* 0x0000002425027221 */ /* 0x000fca0000010000 */
[----:B------:R-:W-:Y:S02]  /*5210*/  F2FP.BF16.PACK_AB R2, RZ, R2 ;  /* 0x00000002ff02723e */ /* 0x000fe400000010ff */
.L_x_99:
[----:B------:R-:W-:Y:S05]  /*5220*/  BSYNC B2 ;  /* 0x0000000000027941 */ /* 0x000fea0003800000 */
.L_x_98:
[----:B------:R-:W-:Y:S01]  /*5230*/  IADD3 R4, P2, R28, 0x1, RZ ;  /* 0x000000011c047810 */ /* 0x000fe20007f5e0ff */
[----:B------:R-:W-:Y:S02]  /*5240*/  ULDC.64 UR10, c[0x0][0x1a8] ;  /* 0x00006a00000a7ab9 */ /* 0x000fe40000000a00 */
[----:B------:R-:W-:Y:S01]  /*5250*/  USHF.L.U32 UR5, UR10, 0x2, URZ ;  /* 0x000000020a057899 */ /* 0x000fe2000800063f */
[----:B------:R-:W-:Y:S01]  /*5260*/  ISETP.LT.U32.AND P1, PT, R4, c[0x0][0x1c8], PT ;  /* 0x0000720004007a0c */ /* 0x000fe20003f21070 */
[----:B------:R-:W-:Y:S01]  /*5270*/  IMAD.X R36, RZ, RZ, R29, P2 ;  /* 0x000000ffff247224 */ /* 0x000fe200010e061d */
[----:B------:R-:W-:Y:S02]  /*5280*/  UMOV UR4, 0x2 ;  /* 0x0000000200047882 */ /* 0x000fe40000000000 */
[----:B------:R-:W-:Y:S01]  /*5290*/  USHF.L.U64.HI UR4, UR10, UR4, UR11 ;  /* 0x000000040a047299 */ /* 0x000fe2000801020b */
[----:B------:R-:W-:Y:S02]  /*52a0*/  IADD3 R40, P3, R40, -UR5, RZ ;  /* 0x8000000528287c10 */ /* 0x000fe4000ff7e0ff */
[----:B------:R-:W-:-:S02]  /*52b0*/  ISETP.LT.AND.EX P2, PT, R36, c[0x0][0x1cc], PT, P1 ;  /* 0x0000730024007a0c */ /* 0x000fc40003f41310 */
[----:B------:R-:W-:Y:S02]  /*52c0*/  IADD3 R18, P1, R18, 0x4, RZ ;  /* 0x0000000412127810 */ /* 0x000fe40007f3e0ff */
[----:B------:R-:W-:Y:S02]  /*52d0*/  SEL R37, R4, c[0x0][0x1c8], P2 ;  /* 0x0000720004257a07 */ /* 0x000fe40001000000 */
[----:B------:R-:W-:Y:S01]  /*52e0*/  SEL R36, R36, c[0x0][0x1cc], P2 ;  /* 0x0000730024247a07 */ /* 0x000fe20001000000 */
[----:B------:R-:W-:Y:S01]  /*52f0*/  IMAD.X R19, RZ, RZ, R19, P1 ;  /* 0x000000ffff137224 */ /* 0x000fe200008e0613 */
[----:B------:R-:W-:Y:S02]  /*5300*/  ISETP.GE.U32.AND P1, PT, R18, R37, PT ;  /* 0x000000251200720c */ /* 0x000fe40003f26070 */
[----:B------:R-:W-:Y:S02]  /*5310*/  IADD3 R42, P4, R42, -UR5, RZ ;  /* 0x800000052a2a7c10 */ /* 0x000fe4000ff9e0ff */
[----:B------:R-:W-:-:S02]  /*5320*/  ISETP.GE.AND.EX P1, PT, R19, R36, PT, P1 ;  /* 0x000000241300720c */ /* 0x000fc40003f26310 */
[----:B------:R-:W-:Y:S02]  /*5330*/  IADD3 R44, P5, R44, -UR5, RZ ;  /* 0x800000052c2c7c10 */ /* 0x000fe4000ffbe0ff */
[----:B------:R-:W-:Y:S02]  /*5340*/  IADD3 R20, P6, R20, -UR5, RZ ;  /* 0x8000000514147c10 */ /* 0x000fe4000ffde0ff */
[----:B------:R-:W-:Y:S02]  /*5350*/  IADD3 R46, P2, R46, 0x8, RZ ;  /* 0x000000082e2e7810 */ /* 0x000fe40007f5e0ff */
[----:B------:R-:W-:Y:S02]  /*5360*/  IADD3.X R41, R41, ~UR4, RZ, P3, !PT ;  /* 0x8000000429297c10 */ /* 0x000fe40009ffe4ff */
[----:B------:R-:W-:Y:S01]  /*5370*/  IADD3.X R43, R43, ~UR4, RZ, P4, !PT ;  /* 0x800000042b2b7c10 */ /* 0x000fe2000a7fe4ff */
[----:B------:R-:W-:Y:S01]  /*5380*/  IMAD.X R47, RZ, RZ, R47, P2 ;  /* 0x000000ffff2f7224 */ /* 0x000fe200010e062f */
[----:B------:R-:W-:-:S02]  /*5390*/  IADD3.X R45, R45, ~UR4, RZ, P5, !PT ;  /* 0x800000042d2d7c10 */ /* 0x000fc4000affe4ff */
[----:B------:R-:W-:Y:S01]  /*53a0*/  IADD3.X R21, R21, ~UR4, RZ, P6, !PT ;  /* 0x8000000415157c10 */ /* 0x000fe2000b7fe4ff */
[----:B------:R-:W-:Y:S01]  /*53b0*/  @P1 CALL.REL.NOINC `(.L_x_28) ;  /* 0x0000001000001944 */ /* 0x000fe20003c00000 */
[----:B------:R-:W-:Y:S05]  /*53c0*/  BRA `(.L_x_109) ;  /* 0xffffe00000007947 */ /* 0x000fea000383ffff */
.L_x_28:
[----:B------:R-:W-:Y:S05]  /*53d0*/  BSYNC B0 ;  /* 0x0000000000007941 */ /* 0x000fea0003800000 */
.L_x_27:
[----:B------:R-:W-:-:S05]  /*53e0*/  IADD3 R8, P0, R8, 0x1, RZ ;  /* 0x0000000108087810 */ /* 0x000fca0007f1e0ff */
[----:B------:R-:W-:Y:S01]  /*53f0*/  IMAD.X R9, RZ, RZ, R9, P0 ;  /* 0x000000ffff097224 */ /* 0x000fe200000e0609 */
[----:B------:R-:W-:-:S04]  /*5400*/  ISETP.GE.U32.AND P0, PT, R8, R5, PT ;  /* 0x000000050800720c */ /* 0x000fc80003f06070 */
[----:B------:R-:W-:-:S13]  /*5410*/  ISETP.GE.AND.EX P0, PT, R9, R10, PT, P0 ;  /* 0x0000000a0900720c */ /* 0x000fda0003f06300 */
[----:B------:R-:W-:Y:S01]  /*5420*/  @P0 CALL.REL.NOINC `(.L_x_26) ;  /* 0x0000001000000944 */ /* 0x000fe20003c00000 */
[----:B------:R-:W-:Y:S05]  /*5430*/  BRA `(.L_x_110) ;  /* 0xffffc07000007947 */ /* 0x000fea000383ffff */
.L_x_26:
[----:B------:R-:W-:Y:S05]  /*5440*/  BSYNC B1 ;  /* 0x0000000000017941 */ /* 0x000fea0003800000 */
.L_x_25:
[----:B------:R-:W-:Y:S02]  /*5450*/  MOV R6, c[0x0][0x0] ;  /* 0x0000000000067a02 */ /* 0x000fe40000000f00 */
[----:B------:R-:W-:Y:S02]  /*5460*/  SHF.R.S32.HI R5, RZ, 0x1f, R0 ;  /* 0x0000001fff057819 */ /* 0x000fe40000011400 */
[----:B------:R-:W-:Y:S01]  /*5470*/  LEA R4, P0, R0, c[0x0][0x1d0], 0x1 ;  /* 0x0000740000047a11 */ /* 0x000fe200078008ff */
[----:B------:R-:W-:-:S03]  /*5480*/  IMAD R7, R6, c[0x0][0xc], RZ ;  /* 0x0000030006077a24 */ /* 0x000fc600078e02ff */
[----:B------:R-:W-:Y:S02]  /*5490*/  LEA.HI.X R5, R0, c[0x0][0x1d4], R5, 0x1, P0 ;  /* 0x0000750000057a11 */ /* 0x000fe400000f0c05 */
[----:B------:R-:W-:-:S03]  /*54a0*/  IADD3 R0, P0, R7, R0, RZ ;  /* 0x0000000007007210 */ /* 0x000fc60007f1e0ff */
[----:B------:R0:W-:Y:S02]  /*54b0*/  STG.E.U16 [R4.64], R2 ;  /* 0x0000000204007986 */ /* 0x0001e4000c10150c */
[----:B------:R-:W-:Y:S01]  /*54c0*/  IMAD.X R3, RZ, RZ, R3, P0 ;  /* 0x000000ffff037224 */ /* 0x000fe200000e0603 */
[----:B------:R-:W-:-:S04]  /*54d0*/  ISETP.GE.U32.AND P0, PT, R0, c[0x0][0x160], PT ;  /* 0x0000580000007a0c */ /* 0x000fc80003f06070 */
[----:B------:R-:W-:-:S13]  /*54e0*/  ISETP.GE.AND.EX P0, PT, R3, c[0x0][0x164], PT, P0 ;  /* 0x0000590003007a0c */ /* 0x000fda0003f06300 */
[----:B0-----:R-:W-:Y:S01]  /*54f0*/  @P0 CALL.REL.NOINC `(.L_x_111) ;  /* 0x0000001000000944 */ /* 0x001fe20003c00000 */
[----:B------:R-:W-:Y:S05]  /*5500*/  BRA `(.L_x_112) ;  /* 0xffffac0000007947 */ /* 0x000fea000383ffff */
.L_x_111:
[----:B------:R-:W-:Y:S05]  /*5510*/  EXIT ;  /* 0x000000000000794d */ /* 0x000fea0003800000 */
        .weak           $__internal_0_$__cuda_sm20_div_s64
        .type           $__internal_0_$__cuda_sm20_div_s64,@function
        .size           $__internal_0_$__cuda_sm20_div_s64,($__internal_1_$__cuda_sm20_rem_s64 - $__internal_0_$__cuda_sm20_div_s64)
$__internal_0_$__cuda_sm20_div_s64:
[----:B------:R-:W-:Y:S02]  /*5520*/  IADD3 R51, P3, RZ, -R50, RZ ;  /* 0x80000032ff337210 */ /* 0x000fe40007f7e0ff */
[----:B------:R-:W-:-:S03]  /*5530*/  ISETP.GE.AND P2, PT, R48, RZ, PT ;  /* 0x000000ff3000720c */ /* 0x000fc60003f46270 */
[----:B------:R-:W-:Y:S01]  /*5540*/  IMAD.X R37, RZ, RZ, ~R48, P3 ;  /* 0x000000ffff257224 */ /* 0x000fe200018e0e30 */
[----:B------:R-:W-:-:S04]  /*5550*/  SEL R36, R51, R50, !P2 ;  /* 0x0000003233247207 */ /* 0x000fc80005000000 */
[----:B------:R-:W-:-:S04]  /*5560*/  SEL R37, R37, R48, !P2 ;  /* 0x0000003025257207 */ /* 0x000fc80005000000 */
[----:B------:R-:W0:Y:S08]  /*5570*/  I2F.U64.RP R53, R36 ;  /* 0x0000002400357312 */ /* 0x000e300000309000 */
[----:B0-----:R-:W0:Y:S02]  /*5580*/  MUFU.RCP R55, R53 ;  /* 0x0000003500377308 */ /* 0x001e240000001000 */
[----:B0-----:R-:W-:-:S06]  /*5590*/  IADD3 R55, R55, 0x1ffffffe, RZ ;  /* 0x1ffffffe37377810 */ /* 0x001fcc0007ffe0ff */
[----:B------:R0:W1:Y:S02]  /*55a0*/  F2I.U64.TRUNC R56, R55 ;  /* 0x0000003700387311 */ /* 0x000064000020d800 */
[----:B0-----:R-:W-:Y:S01]  /*55b0*/  IADD3 R55, P5, RZ, -R52, RZ ;  /* 0x80000034ff377210 */ /* 0x001fe20007fbe0ff */
[----:B-1----:R-:W-:-:S04]  /*55c0*/  IMAD.WIDE.U32 R58, R56, R36, RZ ;  /* 0x00000024383a7225 */ /* 0x002fc800078e00ff */
[C---:B------:R-:W-:Y:S01]  /*55d0*/  IMAD R51, R56.reuse, R37, R59 ;  /* 0x0000002538337224 */ /* 0x040fe200078e023b */
[----:B------:R-:W-:Y:S01]  /*55e0*/  IADD3 R54, P2, RZ, -R58, RZ ;  /* 0x8000003aff367210 */ /* 0x000fe20007f5e0ff */
[----:B------:R-:W-:Y:S02]  /*55f0*/  IMAD.MOV.U32 R59, RZ, RZ, R56 ;  /* 0x000000ffff3b7224 */ /* 0x000fe400078e0038 */
[----:B------:R-:W-:Y:S02]  /*5600*/  IMAD R51, R57, R36, R51 ;  /* 0x0000002439337224 */ /* 0x000fe400078e0233 */
[----:B------:R-:W-:-:S04]  /*5610*/  IMAD.HI.U32 R58, R56, R54, RZ ;  /* 0x00000036383a7227 */ /* 0x000fc800078e00ff */
[----:B------:R-:W-:-:S04]  /*5620*/  IMAD.X R51, RZ, RZ, ~R51, P2 ;  /* 0x000000ffff337224 */ /* 0x000fc800010e0e33 */
[----:B------:R-:W-:-:S04]  /*5630*/  IMAD.WIDE.U32 R58, P2, R56, R51, R58 ;  /* 0x00000033383a7225 */ /* 0x000fc8000784003a */
[C---:B------:R-:W-:Y:S02]  /*5640*/  IMAD R53, R57.reuse, R51, RZ ;  /* 0x0000003339357224 */ /* 0x040fe400078e02ff */
[----:B------:R-:W-:-:S04]  /*5650*/  IMAD.HI.U32 R54, P3, R57, R54, R58 ;  /* 0x0000003639367227 */ /* 0x000fc8000786003a */
[----:B------:R-:W-:Y:S01]  /*5660*/  IMAD.HI.U32 R51, R57, R51, RZ ;  /* 0x0000003339337227 */ /* 0x000fe200078e00ff */
[----:B------:R-:W-:-:S03]  /*5670*/  IADD3 R59, P4, R53, R54, RZ ;  /* 0x00000036353b7210 */ /* 0x000fc60007f9e0ff */
[----:B------:R-:W-:Y:S02]  /*5680*/  IMAD.X R51, R51, 0x1, R57, P2 ;  /* 0x0000000133337824 */ /* 0x000fe400010e0639 */
[----:B------:R-:W-:-:S03]  /*5690*/  IMAD.WIDE.U32 R56, R59, R36, RZ ;  /* 0x000000243b387225 */ /* 0x000fc600078e00ff */
[----:B------:R-:W-:Y:S01]  /*56a0*/  IADD3.X R51, RZ, RZ, R51, P4, P3 ;  /* 0x000000ffff337210 */ /* 0x000fe200027e6433 */
[----:B------:R-:W-:Y:S01]  /*56b0*/  IMAD R54, R59, R37, R57 ;  /* 0x000000253b367224 */ /* 0x000fe200078e0239 */
[----:B------:R-:W-:Y:S02]  /*56c0*/  IADD3 R56, P2, RZ, -R56, RZ ;  /* 0x80000038ff387210 */ /* 0x000fe40007f5e0ff */
[----:B------:R-:W-:Y:S01]  /*56d0*/  ISETP.GE.AND P4, PT, R49, RZ, PT ;  /* 0x000000ff3100720c */ /* 0x000fe20003f86270 */
[----:B------:R-:W-:Y:S02]  /*56e0*/  IMAD R54, R51, R36, R54 ;  /* 0x0000002433367224 */ /* 0x000fe400078e0236 */
[----:B------:R-:W-:Y:S01]  /*56f0*/  IMAD.HI.U32 R58, R59, R56, RZ ;  /* 0x000000383b3a7227 */ /* 0x000fe200078e00ff */
[----:B------:R-:W-:Y:S02]  /*5700*/  SEL R52, R55, R52, !P4 ;  /* 0x0000003437347207 */ /* 0x000fe40006000000 */
[----:B------:R-:W-:-:S05]  /*5710*/  IADD3.X R54, RZ, ~R54, RZ, P2, !PT ;  /* 0x80000036ff367210 */ /* 0x000fca00017fe4ff */
[----:B------:R-:W-:-:S06]  /*5720*/  IMAD.WIDE.U32 R58, P2, R59, R54, R58 ;  /* 0x000000363b3a7225 */ /* 0x000fcc000784003a */
[----:B------:R-:W-:-:S04]  /*5730*/  IMAD.HI.U32 R53, P3, R51, R56, R58 ;  /* 0x0000003833357227 */ /* 0x000fc8000786003a */
[CC--:B------:R-:W-:Y:S02]  /*5740*/  IMAD R56, R51.reuse, R54.reuse, RZ ;  /* 0x0000003633387224 */ /* 0x0c0fe400078e02ff */
[----:B------:R-:W-:-:S03]  /*5750*/  IMAD.HI.U32 R54, R51, R54, RZ ;  /* 0x0000003633367227 */ /* 0x000fc600078e00ff */
[----:B------:R-:W-:Y:S01]  /*5760*/  IADD3 R53, P6, R56, R53, RZ ;  /* 0x0000003538357210 */ /* 0x000fe20007fde0ff */
[----:B------:R-:W-:Y:S02]  /*5770*/  IMAD.X R56, RZ, RZ, ~R49, P5 ;  /* 0x000000ffff387224 */ /* 0x000fe400028e0e31 */
[----:B------:R-:W-:Y:S02]  /*5780*/  IMAD.X R54, R54, 0x1, R51, P2 ;  /* 0x0000000136367824 */ /* 0x000fe400010e0633 */
[----:B------:R-:W-:Y:S01]  /*5790*/  IMAD.HI.U32 R58, R53, R52, RZ ;  /* 0x00000034353a7227 */ /* 0x000fe200078e00ff */
[----:B------:R-:W-:Y:S02]  /*57a0*/  SEL R55, R56, R49, !P4 ;  /* 0x0000003138377207 */ /* 0x000fe40006000000 */
[----:B------:R-:W-:Y:S01]  /*57b0*/  IADD3.X R56, RZ, RZ, R54, P6, P3 ;  /* 0x000000ffff387210 */ /* 0x000fe200037e6436 */
[----:B------:R-:W-:-:S04]  /*57c0*/  IMAD.MOV.U32 R59, RZ, RZ, RZ ;  /* 0x000000ffff3b7224 */ /* 0x000fc800078e00ff */
[----:B------:R-:W-:-:S04]  /*57d0*/  IMAD.WIDE.U32 R58, R53, R55, R58 ;  /* 0x00000037353a7225 */ /* 0x000fc800078e003a */
[C---:B------:R-:W-:Y:S02]  /*57e0*/  IMAD R54, R56.reuse, R55, RZ ;  /* 0x0000003738367224 */ /* 0x040fe400078e02ff */
[----:B------:R-:W-:-:S04]  /*57f0*/  IMAD.HI.U32 R51, P2, R56, R52, R58 ;  /* 0x0000003438337227 */ /* 0x000fc8000784003a */
[----:B------:R-:W-:Y:S01]  /*5800*/  IMAD.HI.U32 R53, R56, R55, RZ ;  /* 0x0000003738357227 */ /* 0x000fe200078e00ff */
[----:B------:R-:W-:-:S03]  /*5810*/  IADD3 R51, P3, R54, R51, RZ ;  /* 0x0000003336337210 */ /* 0x000fc60007f7e0ff */
[----:B------:R-:W-:Y:S02]  /*5820*/  IMAD.X R53, RZ, RZ, R53, P2 ;  /* 0x000000ffff357224 */ /* 0x000fe400010e0635 */
[----:B------:R-:W-:-:S04]  /*5830*/  IMAD.WIDE.U32 R56, R51, R36, RZ ;  /* 0x0000002433387225 */ /* 0x000fc800078e00ff */
[----:B------:R-:W-:Y:S02]  /*5840*/  IMAD.X R53, RZ, RZ, R53, P3 ;  /* 0x000000ffff357224 */ /* 0x000fe400018e0635 */
[C---:B------:R-:W-:Y:S01]  /*5850*/  IMAD R54, R51.reuse, R37, R57 ;  /* 0x0000002533367224 */ /* 0x040fe200078e0239 */
[----:B------:R-:W-:Y:S02]  /*5860*/  IADD3 R57, P3, -R56, R52, RZ ;  /* 0x0000003438397210 */ /* 0x000fe40007f7e1ff */
[----:B------:R-:W-:Y:S01]  /*5870*/  IADD3 R52, P4, R51, 0x1, RZ ;  /* 0x0000000133347810 */ /* 0x000fe20007f9e0ff */
[-C--:B------:R-:W-:Y:S01]  /*5880*/  IMAD R54, R53, R36.reuse, R54 ;  /* 0x0000002435367224 */ /* 0x080fe200078e0236 */
[----:B------:R-:W-:-:S03]  /*5890*/  ISETP.GE.U32.AND P2, PT, R57, R36, PT ;  /* 0x000000243900720c */ /* 0x000fc60003f46070 */
[----:B------:R-:W-:Y:S01]  /*58a0*/  IMAD.X R56, RZ, RZ, R53, P4 ;  /* 0x000000ffff387224 */ /* 0x000fe200020e0635 */
[----:B------:R-:W-:Y:S02]  /*58b0*/  IADD3.X R55, ~R54, R55, RZ, P3, !PT ;  /* 0x0000003736377210 */ /* 0x000fe40001ffe5ff */
[----:B------:R-:W-:Y:S02]  /*58c0*/  IADD3 R54, P3, R57, -R36, RZ ;  /* 0x8000002439367210 */ /* 0x000fe40007f7e0ff */
[----:B------:R-:W-:-:S04]  /*58d0*/  ISETP.GE.U32.AND.EX P2, PT, R55, R37, PT, P2 ;  /* 0x000000253700720c */ /* 0x000fc80003f46120 */
[----:B------:R-:W-:Y:S01]  /*58e0*/  SEL R57, R54, R57, P2 ;  /* 0x0000003936397207 */ /* 0x000fe20001000000 */
[----:B------:R-:W-:Y:S01]  /*58f0*/  IMAD.X R54, R55, 0x1, ~R37, P3 ;  /* 0x0000000137367824 */ /* 0x000fe200018e0e25 */
[----:B------:R-:W-:Y:S02]  /*5900*/  SEL R52, R52, R51, P2 ;  /* 0x0000003334347207 */ /* 0x000fe40001000000 */
[----:B------:R-:W-:Y:S02]  /*5910*/  ISETP.GE.U32.AND P3, PT, R57, R36, PT ;  /* 0x000000243900720c */ /* 0x000fe40003f66070 */
[----:B------:R-:W-:Y:S02]  /*5920*/  SEL R55, R54, R55, P2 ;  /* 0x0000003736377207 */ /* 0x000fe40001000000 */
[----:B------:R-:W-:Y:S02]  /*5930*/  SEL R56, R56, R53, P2 ;  /* 0x0000003538387207 */ /* 0x000fe40001000000 */
[----:B------:R-:W-:-:S02]  /*5940*/  IADD3 R51, P2, R52, 0x1, RZ ;  /* 0x0000000134337810 */ /* 0x000fc40007f5e0ff */
[----:B------:R-:W-:Y:S02]  /*5950*/  ISETP.GE.U32.AND.EX P3, PT, R55, R37, PT, P3 ;  /* 0x000000253700720c */ /* 0x000fe40003f66130 */
[----:B------:R-:W-:Y:S01]  /*5960*/  LOP3.LUT R36, R48, R49, RZ, 0x3c, !PT ;  /* 0x0000003130247212 */ /* 0x000fe200078e3cff */
[----:B------:R-:W-:Y:S01]  /*5970*/  IMAD.X R37, RZ, RZ, R56, P2 ;  /* 0x000000ffff257224 */ /* 0x000fe200010e0638 */
[----:B------:R-:W-:Y:S02]  /*5980*/  SEL R51, R51, R52, P3 ;  /* 0x0000003433337207 */ /* 0x000fe40001800000 */
[----:B------:R-:W-:Y:S02]  /*5990*/  ISETP.GE.AND P4, PT, R36, RZ, PT ;  /* 0x000000ff2400720c */ /* 0x000fe40003f86270 */
[----:B------:R-:W-:Y:S02]  /*59a0*/  SEL R37, R37, R56, P3 ;  /* 0x0000003825257207 */ /* 0x000fe40001800000 */
[----:B------:R-:W-:-:S02]  /*59b0*/  IADD3 R52, P3, RZ, -R51, RZ ;  /* 0x80000033ff347210 */ /* 0x000fc40007f7e0ff */
[----:B------:R-:W-:Y:S01]  /*59c0*/  ISETP.NE.U32.AND P2, PT, R50, RZ, PT ;  /* 0x000000ff3200720c */ /* 0x000fe20003f45070 */
[----:B------:R-:W-:Y:S01]  /*59d0*/  IMAD.MOV.U32 R50, RZ, RZ, R4 ;  /* 0x000000ffff327224 */ /* 0x000fe200078e0004 */
[----:B------:R-:W-:Y:S01]  /*59e0*/  SEL R52, R52, R51, !P4 ;  /* 0x0000003334347207 */ /* 0x000fe20006000000 */
[----:B------:R-:W-:Y:S01]  /*59f0*/  IMAD.X R36, RZ, RZ, ~R37, P3 ;  /* 0x000000ffff247224 */ /* 0x000fe200018e0e25 */
[----:B------:R-:W-:Y:S01]  /*5a00*/  HFMA2.MMA R51, -RZ, RZ, 0, 0 ;  /* 0x00000000ff337435 */ /* 0x000fe200000001ff */
[----:B------:R-:W-:-:S03]  /*5a10*/  ISETP.NE.AND.EX P2, PT, R48, RZ, PT, P2 ;  /* 0x000000ff3000720c */ /* 0x000fc60003f45320 */
[----:B------:R-:W-:Y:S02]  /*5a20*/  SEL R37, R36, R37, !P4 ;  /* 0x0000002524257207 */ /* 0x000fe40006000000 */
[----:B------:R-:W-:Y:S02]  /*5a30*/  SEL R36, R52, 0xffffffff, P2 ;  /* 0xffffffff34247807 */ /* 0x000fe40001000000 */
[----:B------:R-:W-:Y:S01]  /*5a40*/  SEL R37, R37, 0xffffffff, P2 ;  /* 0xffffffff25257807 */ /* 0x000fe20001000000 */
[----:B------:R-:W-:Y:S06]  /*5a50*/  RET.REL.NODEC R50 `(_ZN2at6native13col2im_kernelIN3c108BFloat16ES3_EEvlPKT_llllllllllllPS4_) ;  /* 0xffffa5a032007950 */ /* 0x000fec0003c3ffff */
        .weak           $__internal_1_$__cuda_sm20_rem_s64
        .type           $__internal_1_$__cuda_sm20_rem_s64,@function
        .size           $__internal_1_$__cuda_sm20_rem_s64,(.L_x_741 - $__internal_1_$__cuda_sm20_rem_s64)
$__internal_1_$__cuda_sm20_rem_s64:
        /* <DEDUP_REMOVED lines=8> */
[----:B------:R-:W0:Y:S02]  /*5ae0*/  F2I.U64.TRUNC R48, R48 ;  /* 0x0000003000307311 */ /* 0x000e24000020d800 */
[----:B0-----:R-:W-:-:S04]  /*5af0*/  IMAD.WIDE.U32 R38, R48, R36, RZ ;  /* 0x0000002430267225 */ /* 0x001fc800078e00ff */
[----:B------:R-:W-:Y:S01]  /*5b00*/  IMAD R39, R48, R37, R39 ;  /* 0x0000002530277224 */ /* 0x000fe200078e0227 */
[----:B------:R-:W-:-:S03]  /*5b10*/  IADD3 R55, P2, RZ, -R38, RZ ;  /* 0x80000026ff377210 */ /* 0x000fc60007f5e0ff */
[----:B------:R-:W-:Y:S02]  /*5b20*/  IMAD R39, R49, R36, R39 ;  /* 0x0000002431277224 */ /* 0x000fe400078e0227 */
[----:B------:R-:W-:-:S04]  /*5b30*/  IMAD.HI.U32 R38, R48, R55, RZ ;  /* 0x0000003730267227 */ /* 0x000fc800078e00ff */
[----:B------:R-:W-:Y:S02]  /*5b40*/  IMAD.X R57, RZ, RZ, ~R39, P2 ;  /* 0x000000ffff397224 */ /* 0x000fe400010e0e27 */
[----:B------:R-:W-:-:S04]  /*5b50*/  IMAD.MOV.U32 R39, RZ, RZ, R48 ;  /* 0x000000ffff277224 */ /* 0x000fc800078e0030 */
[----:B------:R-:W-:-:S06]  /*5b60*/  IMAD.WIDE.U32 R38, P2, R48, R57, R38 ;  /* 0x0000003930267225 */ /* 0x000fcc0007840026 */
[----:B------:R-:W-:-:S04]  /*5b70*/  IMAD.HI.U32 R38, P3, R49, R55, R38 ;  /* 0x0000003731267227 */ /* 0x000fc80007860026 */
[CC--:B------:R-:W-:Y:S02]  /*5b80*/  IMAD R39, R49.reuse, R57.reuse, RZ ;  /* 0x0000003931277224 */ /* 0x0c0fe400078e02ff */
[----:B------:R-:W-:-:S03]  /*5b90*/  IMAD.HI.U32 R55, R49, R57, RZ ;  /* 0x0000003931377227 */ /* 0x000fc600078e00ff */
[----:B------:R-:W-:Y:S01]  /*5ba0*/  IADD3 R39, P4, R39, R38, RZ ;  /* 0x0000002627277210 */ /* 0x000fe20007f9e0ff */
[----:B------:R-:W-:-:S04]  /*5bb0*/  IMAD.X R55, R55, 0x1, R49, P2 ;  /* 0x0000000137377824 */ /* 0x000fc800010e0631 */
[----:B------:R-:W-:Y:S01]  /*5bc0*/  IMAD.WIDE.U32 R48, R39, R36, RZ ;  /* 0x0000002427307225 */ /* 0x000fe200078e00ff */
[----:B------:R-:W-:Y:S02]  /*5bd0*/  IADD3.X R55, RZ, RZ, R55, P4, P3 ;  /* 0x000000ffff377210 */ /* 0x000fe400027e6437 */
[----:B------:R-:W-:Y:S01]  /*5be0*/  ISETP.GE.AND P3, PT, R53, RZ, PT ;  /* 0x000000ff3500720c */ /* 0x000fe20003f66270 */
[----:B------:R-:W-:Y:S01]  /*5bf0*/  IMAD R38, R39, R37, R49 ;  /* 0x0000002527267224 */ /* 0x000fe200078e0231 */
[----:B------:R-:W-:Y:S02]  /*5c00*/  IADD3 R57, P2, RZ, -R48, RZ ;  /* 0x80000030ff397210 */ /* 0x000fe40007f5e0ff */
[----:B------:R-:W-:Y:S01]  /*5c10*/  IADD3 R49, P4, RZ, -R52, RZ ;  /* 0x80000034ff317210 */ /* 0x000fe20007f9e0ff */
[----:B------:R-:W-:Y:S02]  /*5c20*/  IMAD R48, R55, R36, R38 ;  /* 0x0000002437307224 */ /* 0x000fe400078e0226 */
[----:B------:R-:W-:Y:S01]  /*5c30*/  IMAD.HI.U32 R38, R39, R57, RZ ;  /* 0x0000003927267227 */ /* 0x000fe200078e00ff */
[----:B------:R-:W-:-:S02]  /*5c40*/  SEL R49, R49, R52, !P3 ;  /* 0x0000003431317207 */ /* 0x000fc40005800000 */
[----:B------:R-:W-:Y:S01]  /*5c50*/  IADD3.X R52, RZ, ~R53, RZ, P4, !PT ;  /* 0x80000035ff347210 */ /* 0x000fe200027fe4ff */
[----:B------:R-:W-:-:S03]  /*5c60*/  IMAD.X R48, RZ, RZ, ~R48, P2 ;  /* 0x000000ffff307224 */ /* 0x000fc600010e0e30 */
[----:B------:R-:W-:Y:S01]  /*5c70*/  SEL R53, R52, R53, !P3 ;  /* 0x0000003534357207 */ /* 0x000fe20005800000 */
[----:B------:R-:W-:-:S04]  /*5c80*/  IMAD.WIDE.U32 R38, P2, R39, R48, R38 ;  /* 0x0000003027267225 */ /* 0x000fc80007840026 */
[----:B------:R-:W-:-:S04]  /*5c90*/  IMAD.HI.U32 R54, R55, R48, RZ ;  /* 0x0000003037367227 */ /* 0x000fc800078e00ff */
[----:B------:R-:W-:-:S04]  /*5ca0*/  IMAD.HI.U32 R38, P5, R55, R57, R38 ;  /* 0x0000003937267227 */ /* 0x000fc800078a0026 */
[----:B------:R-:W-:Y:S02]  /*5cb0*/  IMAD R39, R55, R48, RZ ;  /* 0x0000003037277224 */ /* 0x000fe400078e02ff */
[----:B------:R-:W-:-:S03]  /*5cc0*/  IMAD.X R55, R54, 0x1, R55, P2 ;  /* 0x0000000136377824 */ /* 0x000fc600010e0637 */
[----:B------:R-:W-:Y:S01]  /*5cd0*/  IADD3 R48, P6, R39, R38, RZ ;  /* 0x0000002627307210 */ /* 0x000fe20007fde0ff */
[----:B------:R-:W-:-:S03]  /*5ce0*/  IMAD.MOV.U32 R39, RZ, RZ, RZ ;  /* 0x000000ffff277224 */ /* 0x000fc600078e00ff */
[----:B------:R-:W-:Y:S01]  /*5cf0*/  IADD3.X R52, RZ, RZ, R55, P6, P5 ;  /* 0x000000ffff347210 */ /* 0x000fe200037ea437 */
[----:B------:R-:W-:-:S04]  /*5d00*/  IMAD.HI.U32 R38, R48, R49, RZ ;  /* 0x0000003130267227 */ /* 0x000fc800078e00ff */
[-C--:B------:R-:W-:Y:S02]  /*5d10*/  IMAD R55, R52, R53.reuse, RZ ;  /* 0x0000003534377224 */ /* 0x080fe400078e02ff */
[----:B------:R-:W-:-:S04]  /*5d20*/  IMAD.WIDE.U32 R38, R48, R53, R38 ;  /* 0x0000003530267225 */ /* 0x000fc800078e0026 */
[----:B------:R-:W-:-:S04]  /*5d30*/  IMAD.HI.U32 R48, R52, R53, RZ ;  /* 0x0000003534307227 */ /* 0x000fc800078e00ff */
[----:B------:R-:W-:-:S04]  /*5d40*/  IMAD.HI.U32 R38, P2, R52, R49, R38 ;  /* 0x0000003134267227 */ /* 0x000fc80007840026 */
[----:B------:R-:W-:Y:S01]  /*5d50*/  IMAD.X R48, RZ, RZ, R48, P2 ;  /* 0x000000ffff307224 */ /* 0x000fe200010e0630 */
[----:B------:R-:W-:-:S05]  /*5d60*/  IADD3 R55, P4, R55, R38, RZ ;  /* 0x0000002637377210 */ /* 0x000fca0007f9e0ff */
[----:B------:R-:W-:-:S04]  /*5d70*/  IMAD.WIDE.U32 R38, R55, R36, RZ ;  /* 0x0000002437267225 */ /* 0x000fc800078e00ff */
[----:B------:R-:W-:Y:S02]  /*5d80*/  IMAD.X R57, RZ, RZ, R48, P4 ;  /* 0x000000ffff397224 */ /* 0x000fe400020e0630 */
[----:B------:R-:W-:Y:S01]  /*5d90*/  IMAD R55, R55, R37, R39 ;  /* 0x0000002537377224 */ /* 0x000fe200078e0227 */
[----:B------:R-:W-:-:S03]  /*5da0*/  IADD3 R39, P4, -R38, R49, RZ ;  /* 0x0000003126277210 */ /* 0x000fc60007f9e1ff */
[-C--:B------:R-:W-:Y:S01]  /*5db0*/  IMAD R38, R57, R36.reuse, R55 ;  /* 0x0000002439267224 */ /* 0x080fe200078e0237 */
[----:B------:R-:W-:-:S03]  /*5dc0*/  ISETP.GE.U32.AND P2, PT, R39, R36, PT ;  /* 0x000000242700720c */ /* 0x000fc60003f46070 */
[----:B------:R-:W-:Y:S01]  /*5dd0*/  IMAD.X R55, R53, 0x1, ~R38, P4 ;  /* 0x0000000135377824 */ /* 0x000fe200020e0e26 */
[----:B------:R-:W-:-:S04]  /*5de0*/  IADD3 R49, P4, R39, -R36, RZ ;  /* 0x8000002427317210 */ /* 0x000fc80007f9e0ff */
[CC--:B------:R-:W-:Y:S02]  /*5df0*/  ISETP.GE.U32.AND.EX P2, PT, R55.reuse, R37.reuse, PT, P2 ;  /* 0x000000253700720c */ /* 0x0c0fe40003f46120 */
[----:B------:R-:W-:Y:S02]  /*5e00*/  IADD3.X R53, R55, ~R37, RZ, P4, !PT ;  /* 0x8000002537357210 */ /* 0x000fe400027fe4ff */
[----:B------:R-:W-:Y:S02]  /*5e10*/  SEL R49, R49, R39, P2 ;  /* 0x0000002731317207 */ /* 0x000fe40001000000 */
[----:B------:R-:W-:Y:S02]  /*5e20*/  SEL R53, R53, R55, P2 ;  /* 0x0000003735357207 */ /* 0x000fe40001000000 */
[CC--:B------:R-:W-:Y:S02]  /*5e30*/  ISETP.GE.U32.AND P2, PT, R49.reuse, R36.reuse, PT ;  /* 0x000000243100720c */ /* 0x0c0fe40003f46070 */
[----:B------:R-:W-:-:S02]  /*5e40*/  IADD3 R38, P4, R49, -R36, RZ ;  /* 0x8000002431267210 */ /* 0x000fc40007f9e0ff */
[----:B------:R-:W-:-:S03]  /*5e50*/  ISETP.GE.U32.AND.EX P2, PT, R53, R37, PT, P2 ;  /* 0x000000253500720c */ /* 0x000fc60003f46120 */
[----:B------:R-:W-:Y:S01]  /*5e60*/  IMAD.X R39, R53, 0x1, ~R37, P4 ;  /* 0x0000000135277824 */ /* 0x000fe200020e0e25 */
[----:B------:R-:W-:-:S04]  /*5e70*/  SEL R38, R38, R49, P2 ;  /* 0x0000003126267207 */ /* 0x000fc80001000000 */
[----:B------:R-:W-:Y:S02]  /*5e80*/  SEL R39, R39, R53, P2 ;  /* 0x0000003527277207 */ /* 0x000fe40001000000 */
[-C--:B------:R-:W-:Y:S02]  /*5e90*/  IADD3 R37, P4, RZ, -R38.reuse, RZ ;  /* 0x80000026ff257210 */ /* 0x080fe40007f9e0ff */
[----:B------:R-:W-:Y:S02]  /*5ea0*/  ISETP.NE.U32.AND P2, PT, R51, RZ, PT ;  /* 0x000000ff3300720c */ /* 0x000fe40003f45070 */
[----:B------:R-:W-:Y:S01]  /*5eb0*/  SEL R38, R37, R38, !P3 ;  /* 0x0000002625267207 */ /* 0x000fe20005800000 */
[----:B------:R-:W-:Y:S01]  /*5ec0*/  IMAD.X R36, RZ, RZ, ~R39, P4 ;  /* 0x000000ffff247224 */ /* 0x000fe200020e0e27 */
[----:B------:R-:W-:Y:S01]  /*5ed0*/  ISETP.NE.AND.EX P2, PT, R50, RZ, PT, P2 ;  /* 0x000000ff3200720c */ /* 0x000fe20003f45320 */
[----:B------:R-:W-:-:S03]  /*5ee0*/  IMAD.MOV.U32 R37, RZ, RZ, 0x0 ;  /* 0x00000000ff257424 */ /* 0x000fc600078e00ff */
[----:B------:R-:W-:Y:S01]  /*5ef0*/  SEL R39, R36, R39, !P3 ;  /* 0x0000002724277207 */ /* 0x000fe20005800000 */
[----:B------:R-:W-:Y:S01]  /*5f00*/  IMAD.MOV.U32 R36, RZ, RZ, R4 ;  /* 0x000000ffff247224 */ /* 0x000fe200078e0004 */
[----:B------:R-:W-:Y:S02]  /*5f10*/  SEL R38, R38, 0xffffffff, P2 ;  /* 0xffffffff26267807 */ /* 0x000fe40001000000 */
[----:B------:R-:W-:Y:S01]  /*5f20*/  SEL R39, R39, 0xffffffff, P2 ;  /* 0xffffffff27277807 */ /* 0x000fe20001000000 */
[----:B------:R-:W-:Y:S06]  /*5f30*/  RET.REL.NODEC R36 `(_ZN2at6native13col2im_kernelIN3c108BFloat16ES3_EEvlPKT_llllllllllllPS4_) ;  /* 0xffffa0c024007950 */ /* 0x000fec0003c3ffff */
.L_x_113:
[----:B------:R-:W-:-:S00]  /*5f40*/  BRA `(.L_x_113) ;  /* 0xfffffff000007947 */ /* 0x000fc0000383ffff */
[----:B------:R-:W-:-:S00]  /*5f50*/  NOP ;  /* 0x0000000000007918 */ /* 0x000fc00000000000 */
        /* <DEDUP_REMOVED lines=10> */
.L_x_741:


//--------------------- .text._ZN2at6native13vol2im_kernelIN3c108BFloat16ES3_EEvlPKT_jjjjjjjjjjjjjjjjjjjPS4_ --------------------------
	.section	.text._ZN2at6native13vol2im_kernelIN3c108BFloat16ES3_EEvlPKT_jjjjjjjjjjjjjjjjjjjPS4_,"ax",@progbits
	.sectioninfo	@"SHI_REGISTERS=40"
	.align	128
        .global         _ZN2at6native13vol2im_kernelIN3c108BFloat16ES3_EEvlPKT_jjjjjjjjjjjjjjjjjjjPS4_
        .type           _ZN2at6native13vol2im_kernelIN3c108BFloat16ES3_EEvlPKT_jjjjjjjjjjjjjjjjjjjPS4_,@function
        .size           _ZN2at6native13vol2im_kernelIN3c108BFloat16ES3_EEvlPKT_jjjjjjjjjjjjjjjjjjjPS4_,(.L_x_757 - _ZN2at6native13vol2im_kernelIN3c108BFloat16ES3_EEvlPKT_jjjjjjjjjjjjjjjjjjjPS4_)
        .other          _ZN2at6native13vol2im_kernelIN3c108BFloat16ES3_EEvlPKT_jjjjjjjjjjjjjjjjjjjPS4_,@"STO_CUDA_ENTRY STV_DEFAULT"
_ZN2at6native13vol2im_kernelIN3c108BFloat16ES3_EEvlPKT_jjjjjjjjjjjjjjjjjjjPS4_:
.text._ZN2at6native13vol2im_kernelIN3c108BFloat16ES3_EEvlPKT_jjjjjjjjjjjjjjjjjjjPS4_:
        /* <DEDUP_REMOVED lines=8> */
[----:B------:R-:W-:Y:S01]  /*0080*/  IMAD.MOV.U32 R5, RZ, RZ, 0x1 ;  /* 0x00000001ff057424 */ /* 0x000fe200078e00ff */
[----:B------:R-:W-:Y:S01]  /*0090*/  ULDC.64 UR4, c[0x0][0x170] ;  /* 0x00005c0000047ab9 */ /* 0x000fe20000000a00 */
[----:B------:R-:W-:Y:S01]  /*00a0*/  IMAD.MOV.U32 R0, RZ, RZ, R2 ;  /* 0x000000ffff007224 */ /* 0x000fe200078e0002 */
[----:B------:R-:W-:Y:S01]  /*00b0*/  UIMAD UR4, UR5, UR4, URZ ;  /* 0x00000004050472a4 */ /* 0x000fe2000f8e023f */
[----:B------:R-:W-:Y:S01]  /*00c0*/  IMAD.MOV.U32 R7, RZ, RZ, 0x1 ;  /* 0x00000001ff077424 */ /* 0x000fe200078e00ff */
[C---:B------:R-:W-:Y:S01]  /*00d0*/  IADD3 R2, -R5.reuse, c[0x0][0x188], RZ ;  /* 0x0000620005027a10 */ /* 0x040fe20007ffe1ff */
[----:B------:R-:W-:Y:S01]  /*00e0*/  ULDC UR6, c[0x0][0x178] ;  /* 0x00005e0000067ab9 */ /* 0x000fe20000000800 */
[C---:B------:R-:W-:Y:S01]  /*00f0*/  IADD3 R4, -R5.reuse, c[0x0][0x184], RZ ;  /* 0x0000610005047a10 */ /* 0x040fe20007ffe1ff */
[----:B------:R-:W-:Y:S01]  /*0100*/  IMAD.MOV.U32 R6, RZ, RZ, c[0x0][0x0] ;  /* 0x00000000ff067624 */ /* 0x000fe200078e00ff */
[----:B------:R-:W-:Y:S01]  /*0110*/  IADD3 R5, -R5, c[0x0][0x180], RZ ;  /* 0x0000600005057a10 */ /* 0x000fe20007ffe1ff */
[--C-:B------:R-:W-:Y:S01]  /*0120*/  IMAD R2, R2, c[0x0][0x1ac], R7.reuse ;  /* 0x00006b0002027a24 */ /* 0x100fe200078e0207 */
[----:B------:R-:W-:Y:S01]  /*0130*/  UIMAD UR4, UR4, UR6, URZ ;  /* 0x00000006040472a4 */ /* 0x000fe2000f8e023f */
[----:B------:R-:W-:-:S02]  /*0140*/  IMAD R4, R4, c[0x0][0x1a8], R7 ;  /* 0x00006a0004047a24 */ /* 0x000fc400078e0207 */
[----:B------:R-:W-:Y:S01]  /*0150*/  IMAD R5, R5, c[0x0][0x1a4], R7 ;  /* 0x0000690005057a24 */ /* 0x000fe200078e0207 */
[----:B------:R-:W-:Y:S02]  /*0160*/  ULDC.64 UR6, c[0x0][0x118] ;  /* 0x0000460000067ab9 */ /* 0x000fe40000000a00 */
.L_x_144:
[----:B------:R-:W0:Y:S01]  /*0170*/  I2F.U32.RP R10, c[0x0][0x178] ;  /* 0x00005e00000a7b06 */ /* 0x000e220000209000 */
[----:B------:R-:W-:Y:S01]  /*0180*/  ISETP.NE.U32.AND P2, PT, RZ, c[0x0][0x178], PT ;  /* 0x00005e00ff007a0c */ /* 0x000fe20003f45070 */
[----:B------:R-:W-:Y:S01]  /*0190*/  BSSY B0, `(.L_x_114) ;  /* 0x000008c000007945 */ /* 0x000fe20003800000 */
[----:B------:R-:W-:-:S05]  /*01a0*/  ISETP.NE.U32.AND P5, PT, RZ, c[0x0][0x198], PT ;  /* 0x00006600ff007a0c */ /* 0x000fca0003fa5070 */
[----:B------:R-:W1:Y:S08]  /*01b0*/  I2F.U32.RP R11, c[0x0][0x174] ;  /* 0x00005d00000b7b06 */ /* 0x000e700000209000 */
[----:B0-----:R-:W0:Y:S08]  /*01c0*/  MUFU.RCP R10, R10 ;  /* 0x0000000a000a7308 */ /* 0x001e300000001000 */
[----:B-1----:R-:W-:Y:S01]  /*01d0*/  MUFU.RCP R11, R11 ;  /* 0x0000000b000b7308 */ /* 0x002fe20000001000 */
[----:B0-----:R-:W-:-:S07]  /*01e0*/  IADD3 R8, R10, 0xffffffe, RZ ;  /* 0x0ffffffe0a087810 */ /* 0x001fce0007ffe0ff */
[----:B------:R-:W0:Y:S08]  /*01f0*/  I2F.U32.RP R12, c[0x0][0x170] ;  /* 0x00005c00000c7b06 */ /* 0x000e300000209000 */
[----:B------:R1:W2:Y:S08]  /*0200*/  F2I.FTZ.U32.TRUNC.NTZ R9, R8 ;  /* 0x0000000800097305 */ /* 0x0002b0000021f000 */
[----:B0-----:R-:W-:Y:S01]  /*0210*/  MUFU.RCP R12, R12 ;  /* 0x0000000c000c7308 */ /* 0x001fe20000001000 */
[----:B-1----:R-:W-:-:S02]  /*0220*/  IMAD.MOV.U32 R8, RZ, RZ, RZ ;  /* 0x000000ffff087224 */ /* 0x002fc400078e00ff */
[----:B--2---:R-:W-:-:S05]  /*0230*/  IMAD.MOV R7, RZ, RZ, -R9 ;  /* 0x000000ffff077224 */ /* 0x004fca00078e0a09 */
[----:B------:R-:W0:Y:S01]  /*0240*/  I2F.U32.RP R14, c[0x0][0x19c] ;  /* 0x00006700000e7b06 */ /* 0x000e220000209000 */
[----:B------:R-:W-:-:S04]  /*0250*/  IMAD R7, R7, c[0x0][0x178], RZ ;  /* 0x00005e0007077a24 */ /* 0x000fc800078e02ff */
[----:B------:R-:W-:Y:S01]  /*0260*/  IMAD.HI.U32 R7, R9, R7, R8 ;  /* 0x0000000709077227 */ /* 0x000fe200078e0008 */
[----:B------:R-:W-:Y:S02]  /*0270*/  IADD3 R8, R11, 0xffffffe, RZ ;  /* 0x0ffffffe0b087810 */ /* 0x000fe40007ffe0ff */
[----:B------:R-:W-:Y:S03]  /*0280*/  I2F.U32.RP R17, c[0x0][0x198] ;  /* 0x0000660000117b06 */ /* 0x000fe60000209000 */
[----:B------:R-:W-:-:S04]  /*0290*/  IMAD.HI.U32 R7, R7, R0, RZ ;  /* 0x0000000007077227 */ /* 0x000fc800078e00ff */
[----:B------:R-:W-:Y:S01]  /*02a0*/  IMAD.MOV R9, RZ, RZ, -R7 ;  /* 0x000000ffff097224 */ /* 0x000fe200078e0a07 */
[----:B------:R-:W-:Y:S03]  /*02b0*/  I2F.U32.RP R16, c[0x0][0x1a0] ;  /* 0x0000680000107b06 */ /* 0x000fe60000209000 */
[----:B------:R-:W-:-:S05]  /*02c0*/  IMAD R10, R9, c[0x0][0x178], R0 ;  /* 0x00005e00090a7a24 */ /* 0x000fca00078e0200 */
[----:B------:R-:W-:Y:S01]  /*02d0*/  ISETP.GE.U32.AND P0, PT, R10, c[0x0][0x178], PT ;  /* 0x00005e000a007a0c */ /* 0x000fe20003f06070 */
[----:B------:R1:W2:Y:S08]  /*02e0*/  F2I.FTZ.U32.TRUNC.NTZ R9, R8 ;  /* 0x0000000800097305 */ /* 0x0002b0000021f000 */
[----:B0-----:R-:W0:Y:S01]  /*02f0*/  MUFU.RCP R14, R14 ;  /* 0x0000000e000e7308 */ /* 0x001e220000001000 */
[----:B-1----:R-:W-:-:S03]  /*0300*/  IMAD.MOV.U32 R8, RZ, RZ, RZ ;  /* 0x000000ffff087224 */ /* 0x002fc600078e00ff */
[----:B------:R-:W-:Y:S02]  /*0310*/  @P0 IADD3 R10, R10, -c[0x0][0x178], RZ ;  /* 0x80005e000a0a0a10 */ /* 0x000fe40007ffe0ff */
[----:B------:R-:W-:Y:S02]  /*0320*/  @P0 IADD3 R7, R7, 0x1, RZ ;  /* 0x0000000107070810 */ /* 0x000fe40007ffe0ff */
[----:B------:R-:W-:Y:S01]  /*0330*/  ISETP.GE.U32.AND P1, PT, R10, c[0x0][0x178], PT ;  /* 0x00005e000a007a0c */ /* 0x000fe20003f26070 */
[----:B--2---:R-:W-:Y:S01]  /*0340*/  IMAD.MOV R11, RZ, RZ, -R9 ;  /* 0x000000ffff0b7224 */ /* 0x004fe200078e0a09 */
[----:B------:R-:W-:Y:S01]  /*0350*/  IADD3 R10, R12, 0xffffffe, RZ ;  /* 0x0ffffffe0c0a7810 */ /* 0x000fe20007ffe0ff */
[----:B------:R-:W1:Y:S02]  /*0360*/  MUFU.RCP R17, R17 ;  /* 0x0000001100117308 */ /* 0x000e640000001000 */
[----:B------:R-:W-:Y:S01]  /*0370*/  IMAD R11, R11, c[0x0][0x174], RZ ;  /* 0x00005d000b0b7a24 */ /* 0x000fe200078e02ff */
[----:B0-----:R-:W-:-:S03]  /*0380*/  IADD3 R12, R14, 0xffffffe, RZ ;  /* 0x0ffffffe0e0c7810 */ /* 0x001fc60007ffe0ff */
[----:B------:R-:W-:Y:S02]  /*0390*/  IMAD.HI.U32 R8, R9, R11, R8 ;  /* 0x0000000b09087227 */ /* 0x000fe400078e0008 */
[----:B------:R0:W2:Y:S02]  /*03a0*/  F2I.FTZ.U32.TRUNC.NTZ R11, R10 ;  /* 0x0000000a000b7305 */ /* 0x0000a4000021f000 */
[----:B------:R-:W-:Y:S02]  /*03b0*/  @P1 IADD3 R7, R7, 0x1, RZ ;  /* 0x0000000107071810 */ /* 0x000fe40007ffe0ff */
[----:B------:R-:W-:Y:S02]  /*03c0*/  @!P2 LOP3.LUT R7, RZ, c[0x0][0x178], RZ, 0x33, !PT ;  /* 0x00005e00ff07aa12 */ /* 0x000fe400078e33ff */
[----:B------:R-:W-:Y:S02]  /*03d0*/  ISETP.NE.U32.AND P2, PT, RZ, c[0x0][0x174], PT ;  /* 0x00005d00ff007a0c */ /* 0x000fe40003f45070 */
[----:B------:R-:W-:Y:S01]  /*03e0*/  MUFU.RCP R16, R16 ;  /* 0x0000001000107308 */ /* 0x000fe20000001000 */
[----:B------:R-:W-:Y:S01]  /*03f0*/  IMAD.HI.U32 R9, R8, R7, RZ ;  /* 0x0000000708097227 */ /* 0x000fe200078e00ff */
[----:B-1----:R-:W-:-:S03]  /*0400*/  IADD3 R14, R17, 0xffffffe, RZ ;  /* 0x0ffffffe110e7810 */ /* 0x002fc60007ffe0ff */
[----:B------:R-:W-:Y:S02]  /*0410*/  IMAD.MOV R8, RZ, RZ, -R9 ;  /* 0x000000ffff087224 */ /* 0x000fe400078e0a09 */
[----:B0-----:R-:W-:Y:S01]  /*0420*/  IMAD.MOV.U32 R10, RZ, RZ, RZ ;  /* 0x000000ffff0a7224 */ /* 0x001fe200078e00ff */
[----:B------:R0:W1:Y:S01]  /*0430*/  F2I.FTZ.U32.TRUNC.NTZ R15, R14 ;  /* 0x0000000e000f7305 */ /* 0x000062000021f000 */
[----:B------:R-:W-:Y:S02]  /*0440*/  IMAD R8, R8, c[0x0][0x174], R7 ;  /* 0x00005d0008087a24 */ /* 0x000fe400078e0207 */
[----:B--2---:R-:W-:-:S03]  /*0450*/  IMAD.MOV R13, RZ, RZ, -R11 ;  /* 0x000000ffff0d7224 */ /* 0x004fc600078e0a0b */
[----:B------:R-:W-:Y:S01]  /*0460*/  ISETP.GE.U32.AND P0, PT, R8, c[0x0][0x174], PT ;  /* 0x00005d0008007a0c */ /* 0x000fe20003f06070 */
[----:B------:R-:W-:Y:S02]  /*0470*/  IMAD R13, R13, c[0x0][0x170], RZ ;  /* 0x00005c000d0d7a24 */ /* 0x000fe400078e02ff */
[----:B0-----:R-:W-:Y:S02]  /*0480*/  IMAD.MOV.U32 R14, RZ, RZ, RZ ;  /* 0x000000ffff0e7224 */ /* 0x001fe400078e00ff */
[----:B------:R-:W-:Y:S02]  /*0490*/  IMAD.HI.U32 R10, R11, R13, R10 ;  /* 0x0000000d0b0a7227 */ /* 0x000fe400078e000a */
[----:B------:R-:W0:Y:S02]  /*04a0*/  F2I.FTZ.U32.TRUNC.NTZ R13, R12 ;  /* 0x0000000c000d7305 */ /* 0x000e24000021f000 */
[----:B-1----:R-:W-:-:S04]  /*04b0*/  IMAD.MOV R17, RZ, RZ, -R15 ;  /* 0x000000ffff117224 */ /* 0x002fc800078e0a0f */
[----:B------:R-:W-:Y:S01]  /*04c0*/  @P0 IADD3 R8, R8, -c[0x0][0x174], RZ ;  /* 0x80005d0008080a10 */ /* 0x000fe20007ffe0ff */
[----:B------:R-:W-:Y:S01]  /*04d0*/  IMAD R17, R17, c[0x0][0x198], RZ ;  /* 0x0000660011117a24 */ /* 0x000fe200078e02ff */
[----:B------:R-:W-:Y:S02]  /*04e0*/  @P0 IADD3 R9, R9, 0x1, RZ ;  /* 0x0000000109090810 */ /* 0x000fe40007ffe0ff */
[----:B------:R-:W-:Y:S01]  /*04f0*/  ISETP.GE.U32.AND P1, PT, R8, c[0x0][0x174], PT ;  /* 0x00005d0008007a0c */ /* 0x000fe20003f26070 */
[----:B------:R-:W-:-:S04]  /*0500*/  IMAD.HI.U32 R17, R15, R17, R14 ;  /* 0x000000110f117227 */ /* 0x000fc800078e000e */
[----:B0-----:R-:W-:-:S04]  /*0510*/  IMAD.MOV R12, RZ, RZ, -R13 ;  /* 0x000000ffff0c7224 */ /* 0x001fc800078e0a0d */
[----:B------:R-:W-:Y:S02]  /*0520*/  IMAD R15, R12, c[0x0][0x19c], RZ ;  /* 0x000067000c0f7a24 */ /* 0x000fe400078e02ff */
[----:B------:R-:W-:Y:S02]  /*0530*/  IMAD.MOV.U32 R12, RZ, RZ, RZ ;  /* 0x000000ffff0c7224 */ /* 0x000fe400078e00ff */
[----:B------:R-:W-:Y:S02]  /*0540*/  @P1 IADD3 R9, R9, 0x1, RZ ;  /* 0x0000000109091810 */ /* 0x000fe40007ffe0ff */
[----:B------:R-:W-:Y:S01]  /*0550*/  @!P2 LOP3.LUT R9, RZ, c[0x0][0x174], RZ, 0x33, !PT ;  /* 0x00005d00ff09aa12 */ /* 0x000fe200078e33ff */
[----:B------:R-:W-:Y:S01]  /*0560*/  IMAD.HI.U32 R12, R13, R15, R12 ;  /* 0x0000000f0d0c7227 */ /* 0x000fe200078e000c */
[----:B------:R-:W-:-:S03]  /*0570*/  ISETP.NE.U32.AND P1, PT, RZ, c[0x0][0x170], PT ;  /* 0x00005c00ff007a0c */ /* 0x000fc60003f25070 */
[----:B------:R-:W-:-:S04]  /*0580*/  IMAD.HI.U32 R10, R10, R9, RZ ;  /* 0x000000090a0a7227 */ /* 0x000fc800078e00ff */
[----:B------:R-:W-:-:S04]  /*0590*/  IMAD.MOV R10, RZ, RZ, -R10 ;  /* 0x000000ffff0a7224 */ /* 0x000fc800078e0a0a */
[----:B------:R-:W-:Y:S01]  /*05a0*/  IMAD R8, R10, c[0x0][0x170], R9 ;  /* 0x00005c000a087a24 */ /* 0x000fe200078e0209 */
[----:B------:R-:W-:-:S04]  /*05b0*/  IADD3 R10, R16, 0xffffffe, RZ ;  /* 0x0ffffffe100a7810 */ /* 0x000fc80007ffe0ff */
[----:B------:R-:W-:Y:S01]  /*05c0*/  ISETP.GE.U32.AND P0, PT, R8, c[0x0][0x170], PT ;  /* 0x00005c0008007a0c */ /* 0x000fe20003f06070 */
[----:B------:R0:W1:Y:S02]  /*05d0*/  F2I.FTZ.U32.TRUNC.NTZ R11, R10 ;  /* 0x0000000a000b7305 */ /* 0x000064000021f000 */
[----:B0-----:R-:W-:Y:S02]  /*05e0*/  IMAD.MOV R10, RZ, RZ, -R9 ;  /* 0x000000ffff0a7224 */ /* 0x001fe400078e0a09 */
[----:B------:R-:W-:-:S08]  /*05f0*/  IMAD.MOV R9, RZ, RZ, -R7 ;  /* 0x000000ffff097224 */ /* 0x000fd000078e0a07 */
[----:B------:R-:W-:Y:S01]  /*0600*/  @P0 IADD3 R8, R8, -c[0x0][0x170], RZ ;  /* 0x80005c0008080a10 */ /* 0x000fe20007ffe0ff */
[----:B------:R-:W-:Y:S02]  /*0610*/  IMAD R10, R10, c[0x0][0x174], R7 ;  /* 0x00005d000a0a7a24 */ /* 0x000fe400078e0207 */
[----:B------:R-:W-:Y:S01]  /*0620*/  IMAD R9, R9, c[0x0][0x178], R0 ;  /* 0x00005e0009097a24 */ /* 0x000fe200078e0200 */
[----:B------:R-:W-:Y:S01]  /*0630*/  ISETP.GE.U32.AND P0, PT, R8, c[0x0][0x170], PT ;  /* 0x00005c0008007a0c */ /* 0x000fe20003f06070 */
[----:B-1----:R-:W-:Y:S01]  /*0640*/  IMAD.MOV R16, RZ, RZ, -R11 ;  /* 0x000000ffff107224 */ /* 0x002fe200078e0a0b */
[----:B------:R-:W-:Y:S01]  /*0650*/  IADD3 R7, R10, c[0x0][0x190], RZ ;  /* 0x000064000a077a10 */ /* 0x000fe20007ffe0ff */
[----:B------:R-:W-:Y:S01]  /*0660*/  IMAD.MOV.U32 R10, RZ, RZ, RZ ;  /* 0x000000ffff0a7224 */ /* 0x000fe200078e00ff */
[----:B------:R-:W-:Y:S01]  /*0670*/  IADD3 R9, R9, c[0x0][0x194], RZ ;  /* 0x0000650009097a10 */ /* 0x000fe20007ffe0ff */
[----:B------:R-:W-:-:S04]  /*0680*/  IMAD R15, R16, c[0x0][0x1a0], RZ ;  /* 0x00006800100f7a24 */ /* 0x000fc800078e02ff */
[----:B------:R-:W-:-:S04]  /*0690*/  IMAD.HI.U32 R10, R11, R15, R10 ;  /* 0x0000000f0b0a7227 */ /* 0x000fc800078e000a */
[----:B------:R-:W-:Y:S01]  /*06a0*/  @P0 IADD3 R8, R8, -c[0x0][0x170], RZ ;  /* 0x80005c0008080a10 */ /* 0x000fe20007ffe0ff */
[----:B------:R-:W-:Y:S01]  /*06b0*/  IMAD.HI.U32 R15, R12, R7, RZ ;  /* 0x000000070c0f7227 */ /* 0x000fe200078e00ff */
[----:B------:R-:W-:-:S03]  /*06c0*/  @!P1 LOP3.LUT R8, RZ, c[0x0][0x170], RZ, 0x33, !PT ;  /* 0x00005c00ff089a12 */ /* 0x000fc600078e33ff */
[----:B------:R-:W-:Y:S01]  /*06d0*/  IMAD.MOV R12, RZ, RZ, -R15 ;  /* 0x000000ffff0c7224 */ /* 0x000fe200078e0a0f */
[----:B------:R-:W-:Y:S01]  /*06e0*/  IADD3 R14, R8, c[0x0][0x18c], RZ ;  /* 0x00006300080e7a10 */ /* 0x000fe20007ffe0ff */
[----:B------:R-:W-:-:S04]  /*06f0*/  IMAD.HI.U32 R10, R10, R9, RZ ;  /* 0x000000090a0a7227 */ /* 0x000fc800078e00ff */
[----:B------:R-:W-:-:S04]  /*0700*/  IMAD.HI.U32 R13, R17, R14, RZ ;  /* 0x0000000e110d7227 */ /* 0x000fc800078e00ff */
[----:B------:R-:W-:Y:S02]  /*0710*/  IMAD.MOV R11, RZ, RZ, -R13 ;  /* 0x000000ffff0b7224 */ /* 0x000fe400078e0a0d */
[----:B------:R-:W-:Y:S02]  /*0720*/  IMAD R12, R12, c[0x0][0x19c], R7 ;  /* 0x000067000c0c7a24 */ /* 0x000fe400078e0207 */
[----:B------:R-:W-:Y:S02]  /*0730*/  IMAD R16, R11, c[0x0][0x198], R14 ;  /* 0x000066000b107a24 */ /* 0x000fe400078e020e */
[----:B------:R-:W-:Y:S01]  /*0740*/  IMAD.MOV R18, RZ, RZ, -R10 ;  /* 0x000000ffff127224 */ /* 0x000fe200078e0a0a */
[----:B------:R-:W-:Y:S02]  /*0750*/  ISETP.GE.U32.AND P0, PT, R12, c[0x0][0x19c], PT ;  /* 0x000067000c007a0c */ /* 0x000fe40003f06070 */
[----:B------:R-:W-:Y:S01]  /*0760*/  ISETP.GE.U32.AND P3, PT, R16, c[0x0][0x198], PT ;  /* 0x0000660010007a0c */ /* 0x000fe20003f66070 */
[----:B------:R-:W-:-:S05]  /*0770*/  IMAD R11, R18, c[0x0][0x1a0], R9 ;  /* 0x00006800120b7a24 */ /* 0x000fca00078e0209 */
[----:B------:R-:W-:-:S05]  /*0780*/  ISETP.GE.U32.AND P1, PT, R11, c[0x0][0x1a0], PT ;  /* 0x000068000b007a0c */ /* 0x000fca0003f26070 */
[----:B------:R-:W-:Y:S02]  /*0790*/  @P0 IADD3 R12, R12, -c[0x0][0x19c], RZ ;  /* 0x800067000c0c0a10 */ /* 0x000fe40007ffe0ff */
[----:B------:R-:W-:Y:S02]  /*07a0*/  @P3 IADD3 R16, R16, -c[0x0][0x198], RZ ;  /* 0x8000660010103a10 */ /* 0x000fe40007ffe0ff */
[----:B------:R-:W-:Y:S02]  /*07b0*/  @P3 IADD3 R13, R13, 0x1, RZ ;  /* 0x000000010d0d3810 */ /* 0x000fe40007ffe0ff */
[----:B------:R-:W-:Y:S02]  /*07c0*/  ISETP.GE.U32.AND P4, PT, R16, c[0x0][0x198], PT ;  /* 0x0000660010007a0c */ /* 0x000fe40003f86070 */
[----:B------:R-:W-:Y:S01]  /*07d0*/  ISETP.GE.U32.AND P6, PT, R12, c[0x0][0x19c], PT ;  /* 0x000067000c007a0c */ /* 0x000fe20003fc6070 */
[----:B------:R-:W-:Y:S01]  /*07e0*/  IMAD.MOV.U32 R12, RZ, RZ, RZ ;  /* 0x000000ffff0c7224 */ /* 0x000fe200078e00ff */
[----:B------:R-:W-:-:S02]  /*07f0*/  ISETP.NE.U32.AND P3, PT, RZ, c[0x0][0x19c], PT ;  /* 0x00006700ff007a0c */ /* 0x000fc40003f65070 */
[----:B------:R-:W-:Y:S02]  /*0800*/  @P1 IADD3 R11, R11, -c[0x0][0x1a0], RZ ;  /* 0x800068000b0b1a10 */ /* 0x000fe40007ffe0ff */
[----:B------:R-:W-:Y:S02]  /*0810*/  @P0 IADD3 R15, R15, 0x1, RZ ;  /* 0x000000010f0f0810 */ /* 0x000fe40007ffe0ff */
[----:B------:R-:W-:Y:S02]  /*0820*/  @P1 IADD3 R10, R10, 0x1, RZ ;  /* 0x000000010a0a1810 */ /* 0x000fe40007ffe0ff */
[----:B------:R-:W-:Y:S01]  /*0830*/  ISETP.GE.U32.AND P2, PT, R11, c[0x0][0x1a0], PT ;  /* 0x000068000b007a0c */ /* 0x000fe20003f46070 */
[----:B------:R-:W-:Y:S01]  /*0840*/  IMAD.MOV.U32 R11, RZ, RZ, RZ ;  /* 0x000000ffff0b7224 */ /* 0x000fe200078e00ff */
[----:B------:R-:W-:Y:S02]  /*0850*/  @P4 IADD3 R13, R13, 0x1, RZ ;  /* 0x000000010d0d4810 */ /* 0x000fe40007ffe0ff */
[----:B------:R-:W-:-:S02]  /*0860*/  ISETP.GE.U32.AND P4, PT, R9, R2, PT ;  /* 0x000000020900720c */ /* 0x000fc40003f86070 */
[----:B------:R-:W-:Y:S02]  /*0870*/  @!P5 LOP3.LUT R13, RZ, c[0x0][0x198], RZ, 0x33, !PT ;  /* 0x00006600ff0dda12 */ /* 0x000fe400078e33ff */
[----:B------:R-:W-:Y:S01]  /*0880*/  ISETP.GE.U32.AND P1, PT, R14, R5, PT ;  /* 0x000000050e00720c */ /* 0x000fe20003f26070 */
[----:B------:R-:W-:Y:S01]  /*0890*/  IMAD.MOV.U32 R14, RZ, RZ, RZ ;  /* 0x000000ffff0e7224 */ /* 0x000fe200078e00ff */
[----:B------:R-:W-:Y:S02]  /*08a0*/  IADD3 R13, R13, 0x1, RZ ;  /* 0x000000010d0d7810 */ /* 0x000fe40007ffe0ff */
[----:B------:R-:W-:Y:S02]  /*08b0*/  @P6 IADD3 R15, R15, 0x1, RZ ;  /* 0x000000010f0f6810 */ /* 0x000fe40007ffe0ff */
[----:B------:R-:W-:Y:S02]  /*08c0*/  ISETP.NE.U32.AND P0, PT, RZ, c[0x0][0x1a0], PT ;  /* 0x00006800ff007a0c */ /* 0x000fe40003f05070 */
[----:B------:R-:W-:-:S02]  /*08d0*/  ISETP.GE.U32.AND P5, PT, R7, R4, PT ;  /* 0x000000040700720c */ /* 0x000fc40003fa6070 */
[----:B------:R-:W-:Y:S02]  /*08e0*/  @!P3 LOP3.LUT R15, RZ, c[0x0][0x19c], RZ, 0x33, !PT ;  /* 0x00006700ff0fba12 */ /* 0x000fe400078e33ff */
[----:B------:R-:W-:Y:S01]  /*08f0*/  IMNMX.U32 R13, R13, c[0x0][0x1b0], PT ;  /* 0x00006c000d0d7a17 */ /* 0x000fe20003800000 */
[----:B------:R-:W-:Y:S05]  /*0900*/  @!P4 BRA `(.L_x_115) ;  /* 0x000001400000c947 */ /* 0x000fea0003800000 */
[----:B------:R-:W0:Y:S01]  /*0910*/  I2F.U32.RP R18, c[0x0][0x1a0] ;  /* 0x0000680000127b06 */ /* 0x000e220000209000 */
[----:B------:R-:W-:Y:S01]  /*0920*/  IMAD.IADD R14, R9, 0x1, -R2 ;  /* 0x00000001090e7824 */ /* 0x000fe200078e0a02 */
[----:B------:R-:W-:-:S06]  /*0930*/  ISETP.NE.U32.AND P6, PT, RZ, c[0x0][0x1a0], PT ;  /* 0x00006800ff007a0c */ /* 0x000fcc0003fc5070 */
        /* <DEDUP_REMOVED lines=15> */
[----:B------:R-:W-:-:S04]  /*0a30*/  @!P6 LOP3.LUT R17, RZ, c[0x0][0x1a0], RZ, 0x33, !PT ;  /* 0x00006800ff11ea12 */ /* 0x000fc800078e33ff */
[----:B------:R-:W-:Y:S02]  /*0a40*/  IADD3 R14, R17, 0x1, RZ ;  /* 0x00000001110e7810 */ /* 0x000fe40007ffe0ff */
.L_x_115:
[----:B------:R-:W-:Y:S05]  /*0a50*/  BSYNC B0 ;  /* 0x0000000000007941 */ /* 0x000fea0003800000 */
.L_x_114:
[----:B------:R-:W-:Y:S01]  /*0a60*/  BSSY B0, `(.L_x_116) ;  /* 0x0000016000007945 */ /* 0x000fe20003800000 */
[----:B------:R-:W-:Y:S05]  /*0a70*/  @!P5 BRA `(.L_x_117) ;  /* 0x000001400000d947 */ /* 0x000fea0003800000 */
        /* <DEDUP_REMOVED lines=8> */
[----:B------:R-:W-:-:S04]  /*0b00*/  IMAD.HI.U32 R20, R17, R11, R16 ;  /* 0x0000000b11147227 */ /* 0x000fc800078e0010 */
[----:B------:R-:W-:-:S04]  /*0b10*/  IMAD.IADD R11, R7, 0x1, -R4 ;  /* 0x00000001070b7824 */ /* 0x000fc800078e0a04 */
        /* <DEDUP_REMOVED lines=10> */
.L_x_117:
[----:B------:R-:W-:Y:S05]  /*0bc0*/  BSYNC B0 ;  /* 0x0000000000007941 */ /* 0x000fea0003800000 */
.L_x_116:
[----:B------:R-:W-:Y:S01]  /*0bd0*/  BSSY B0, `(.L_x_118) ;  /* 0x0000016000007945 */ /* 0x000fe20003800000 */
[----:B------:R-:W-:Y:S05]  /*0be0*/  @!P1 BRA `(.L_x_119) ;  /* 0x0000014000009947 */ /* 0x000fea0003800000 */
[----:B------:R-:W0:Y:S01]  /*0bf0*/  I2F.U32.RP R18, c[0x0][0x198] ;  /* 0x0000660000127b06 */ /* 0x000e220000209000 */
[----:B------:R-:W-:Y:S02]  /*0c00*/  IADD3 R12, -R5, c[0x0][0x18c], R8 ;  /* 0x00006300050c7a10 */ /* 0x000fe40007ffe108 */
[----:B------:R-:W-:-:S05]  /*0c10*/  ISETP.NE.U32.AND P4, PT, RZ, c[0x0][0x198], PT ;  /* 0x00006600ff007a0c */ /* 0x000fca0003f85070 */
        /* <DEDUP_REMOVED lines=17> */
.L_x_119:
[----:B------:R-:W-:Y:S05]  /*0d30*/  BSYNC B0 ;  /* 0x0000000000007941 */ /* 0x000fea0003800000 */
.L_x_118:
[----:B------:R-:W-:Y:S01]  /*0d40*/  ISETP.GE.U32.AND P1, PT, R12, R13, PT ;  /* 0x0000000d0c00720c */ /* 0x000fe20003f26070 */
[----:B------:R-:W-:Y:S01]  /*0d50*/  BSSY B3, `(.L_x_120) ;  /* 0x0000303000037945 */ /* 0x000fe20003800000 */
[----:B------:R-:W-:Y:S02]  /*0d60*/  IADD3 R16, R15, 0x1, RZ ;  /* 0x000000010f107810 */ /* 0x000fe40007ffe0ff */
[----:B------:R-:W-:Y:S02]  /*0d70*/  @P2 IADD3 R10, R10, 0x1, RZ ;  /* 0x000000010a0a2810 */ /* 0x000fe40007ffe0ff */
[----:B------:R-:W-:Y:S02]  /*0d80*/  PRMT R33, RZ, 0x7610, R33 ;  /* 0x00007610ff217816 */ /* 0x000fe40000000021 */
[----:B------:R-:W-:Y:S02]  /*0d90*/  @!P0 LOP3.LUT R10, RZ, c[0x0][0x1a0], RZ, 0x33, !PT ;  /* 0x00006800ff0a8a12 */ /* 0x000fe400078e33ff */
[----:B------:R-:W-:-:S03]  /*0da0*/  IMNMX.U32 R16, R16, c[0x0][0x1b4], PT ;  /* 0x00006d0010107a17 */ /* 0x000fc60003800000 */
[----:B------:R-:W-:Y:S05]  /*0db0*/  @P1 BRA `(.L_x_121) ;  /* 0x00002fc000001947 */ /* 0x000fea0003800000 */
[----:B------:R-:W0:Y:S01]  /*0dc0*/  I2F.U32.RP R15, UR4 ;  /* 0x00000004000f7d06 */ /* 0x000e220008209000 */
[----:B------:R-:W-:Y:S01]  /*0dd0*/  IMAD R17, RZ, RZ, -UR4 ;  /* 0x80000004ff117e24 */ /* 0x000fe2000f8e02ff */
[----:B------:R-:W-:Y:S01]  /*0de0*/  ISETP.NE.U32.AND P2, PT, RZ, UR4, PT ;  /* 0x00000004ff007c0c */ /* 0x000fe2000bf45070 */
[----:B------:R-:W-:Y:S02]  /*0df0*/  IMAD.MOV.U32 R21, RZ, RZ, c[0x0][0x1a0] ;  /* 0x00006800ff157624 */ /* 0x000fe400078e00ff */
[----:B------:R-:W-:Y:S02]  /*0e00*/  IMAD.MOV R22, RZ, RZ, -R14 ;  /* 0x000000ffff167224 */ /* 0x000fe400078e0a0e */
[----:B------:R-:W-:Y:S02]  /*0e10*/  IMAD R24, R14, R21, c[0x0][0x1a0] ;  /* 0x000068000e187624 */ /* 0x000fe400078e0215 */
[----:B------:R-:W-:Y:S02]  /*0e20*/  IMAD R22, R22, c[0x0][0x1a0], R9 ;  /* 0x0000680016167a24 */ /* 0x000fe400078e0209 */
[C-C-:B------:R-:W-:Y:S01]  /*0e30*/  IMAD.IADD R23, R9.reuse, 0x1, -R24.reuse ;  /* 0x0000000109177824 */ /* 0x140fe200078e0a18 */
[----:B------:R-:W-:Y:S01]  /*0e40*/  IADD3 R24, R9, -c[0x0][0x1a0], -R24 ;  /* 0x8000680009187a10 */ /* 0x000fe20007ffe818 */
[----:B0-----:R-:W0:Y:S02]  /*0e50*/  MUFU.RCP R15, R15 ;  /* 0x0000000f000f7308 */ /* 0x001e240000001000 */
[----:B0-----:R-:W-:-:S02]  /*0e60*/  IADD3 R18, R15, 0xffffffe, RZ ;  /* 0x0ffffffe0f127810 */ /* 0x001fc40007ffe0ff */
[----:B------:R-:W-:-:S04]  /*0e70*/  LOP3.LUT R15, RZ, R14, RZ, 0x33, !PT ;  /* 0x0000000eff0f7212 */ /* 0x000fc800078e33ff */
[----:B------:R0:W1:Y:S02]  /*0e80*/  F2I.FTZ.U32.TRUNC.NTZ R19, R18 ;  /* 0x0000001200137305 */ /* 0x000064000021f000 */
[----:B0-----:R-:W-:Y:S02]  /*0e90*/  IMAD.MOV.U32 R18, RZ, RZ, RZ ;  /* 0x000000ffff127224 */ /* 0x001fe400078e00ff */
[----:B-1----:R-:W-:-:S04]  /*0ea0*/  IMAD R17, R17, R19, RZ ;  /* 0x0000001311117224 */ /* 0x002fc800078e02ff */
[----:B------:R-:W-:Y:S01]  /*0eb0*/  IMAD.HI.U32 R19, R19, R17, R18 ;  /* 0x0000001113137227 */ /* 0x000fe200078e0012 */
[----:B------:R-:W-:-:S05]  /*0ec0*/  IADD3 R18, -R10, -0x2, RZ ;  /* 0xfffffffe0a127810 */ /* 0x000fca0007ffe1ff */
[----:B------:R-:W-:-:S04]  /*0ed0*/  IMAD.HI.U32 R19, R19, R0, RZ ;  /* 0x0000000013137227 */ /* 0x000fc800078e00ff */
[----:B------:R-:W-:-:S04]  /*0ee0*/  IMAD.MOV R17, RZ, RZ, -R19 ;  /* 0x000000ffff117224 */ /* 0x000fc800078e0a13 */
[----:B------:R-:W-:-:S05]  /*0ef0*/  IMAD R17, R17, UR4, R0 ;  /* 0x0000000411117c24 */ /* 0x000fca000f8e0200 */
[----:B------:R-:W-:-:S13]  /*0f00*/  ISETP.GE.U32.AND P0, PT, R17, UR4, PT ;  /* 0x0000000411007c0c */ /* 0x000fda000bf06070 */
[----:B------:R-:W-:Y:S02]  /*0f10*/  @P0 IADD3 R17, R17, -UR4, RZ ;  /* 0x8000000411110c10 */ /* 0x000fe4000fffe0ff */
[----:B------:R-:W-:Y:S02]  /*0f20*/  @P0 IADD3 R19, R19, 0x1, RZ ;  /* 0x0000000113130810 */ /* 0x000fe40007ffe0ff */
[----:B------:R-:W-:Y:S02]  /*0f30*/  ISETP.GE.U32.AND P1, PT, R17, UR4, PT ;  /* 0x0000000411007c0c */ /* 0x000fe4000bf26070 */
[----:B------:R-:W-:-:S04]  /*0f40*/  LOP3.LUT R17, RZ, c[0x0][0x1b8], RZ, 0x33, !PT ;  /* 0x00006e00ff117a12 */ /* 0x000fc800078e33ff */
[----:B------:R-:W-:-:S05]  /*0f50*/  IMNMX.U32 R18, R17, R18, !PT ;  /* 0x0000001211127217 */ /* 0x000fca0007800000 */
[----:B------:R-:W-:Y:S02]  /*0f60*/  IMAD.IADD R15, R15, 0x1, -R18 ;  /* 0x000000010f0f7824 */ /* 0x000fe400078e0a12 */
[----:B------:R-:W-:Y:S02]  /*0f70*/  @P1 IADD3 R19, R19, 0x1, RZ ;  /* 0x0000000113131810 */ /* 0x000fe40007ffe0ff */
[----:B------:R-:W-:Y:S02]  /*0f80*/  @!P2 LOP3.LUT R19, RZ, UR4, RZ, 0x33, !PT ;  /* 0x00000004ff13ac12 */ /* 0x000fe4000f8e33ff */
[----:B------:R-:W-:-:S03]  /*0f90*/  LOP3.LUT R25, R15, 0x3, RZ, 0xc0, !PT ;  /* 0x000000030f197812 */ /* 0x000fc600078ec0ff */
[----:B------:R-:W-:Y:S02]  /*0fa0*/  IMAD R26, R19, c[0x0][0x180], RZ ;  /* 0x00006000131a7a24 */ /* 0x000fe400078e02ff */
.L_x_142:
[----:B------:R-:W-:Y:S01]  /*0fb0*/  ISETP.GE.U32.AND P0, PT, R11, R16, PT ;  /* 0x000000100b00720c */ /* 0x000fe20003f06070 */
[----:B------:R-:W-:-:S12]  /*0fc0*/  BSSY B2, `(.L_x_122) ;  /* 0x00002d7000027945 */ /* 0x000fd80003800000 */
[----:B------:R-:W-:Y:S05]  /*0fd0*/  @P0 BRA `(.L_x_123) ;  /* 0x00002d5000000947 */ /* 0x000fea0003800000 */
[----:B------:R-:W-:Y:S01]  /*0fe0*/  IADD3 R18, R8, c[0x0][0x18c], RZ ;  /* 0x0000630008127a10 */ /* 0x000fe20007ffe0ff */
[----:B------:R-:W-:Y:S02]  /*0ff0*/  IMAD.MOV R27, RZ, RZ, -R12 ;  /* 0x000000ffff1b7224 */ /* 0x000fe400078e0a0c */
[----:B------:R-:W-:Y:S02]  /*1000*/  IMAD.MOV.U32 R28, RZ, RZ, R11 ;  /* 0x000000ffff1c7224 */ /* 0x000fe400078e000b */
[----:B------:R-:W-:Y:S02]  /*1010*/  IMAD R27, R27, c[0x0][0x198], R18 ;  /* 0x000066001b1b7a24 */ /* 0x000fe400078e0212 */
.L_x_141:
[----:B------:R-:W-:Y:S01]  /*1020*/  IADD3 R29, R10, 0x1, RZ ;  /* 0x000000010a1d7810 */ /* 0x000fe20007ffe0ff */
[----:B------:R-:W-:Y:S03]  /*1030*/  BSSY B1, `(.L_x_124) ;  /* 0x00002cb000017945 */ /* 0x000fe60003800000 */
[----:B------:R-:W-:-:S04]  /*1040*/  IMNMX.U32 R29, R29, c[0x0][0x1b8], PT ;  /* 0x00006e001d1d7a17 */ /* 0x000fc80003800000 */
[----:B------:R-:W-:-:S13]  /*1050*/  ISETP.GE.U32.AND P0, PT, R14, R29, PT ;  /* 0x0000001d0e00720c */ /* 0x000fda0003f06070 */
[----:B------:R-:W-:Y:S05]  /*1060*/  @P0 BRA `(.L_x_125) ;  /* 0x00002c7000000947 */ /* 0x000fea0003800000 */
[----:B------:R-:W0:Y:S01]  /*1070*/  I2F.U32.RP R15, c[0x0][0x1a4] ;  /* 0x00006900000f7b06 */ /* 0x000e220000209000 */
[----:B------:R-:W-:Y:S01]  /*1080*/  ISETP.NE.AND P0, PT, R25, RZ, PT ;  /* 0x000000ff1900720c */ /* 0x000fe20003f05270 */
[----:B------:R-:W-:Y:S01]  /*1090*/  IMAD.MOV R32, RZ, RZ, -R28 ;  /* 0x000000ffff207224 */ /* 0x000fe200078e0a1c */
[----:B------:R-:W-:Y:S01]  /*10a0*/  ISETP.NE.U32.AND P3, PT, RZ, c[0x0][0x1a4], PT ;  /* 0x00006900ff007a0c */ /* 0x000fe20003f65070 */
[----:B------:R-:W-:Y:S01]  /*10b0*/  BSSY B0, `(.L_x_126) ;  /* 0x0000127000007945 */ /* 0x000fe20003800000 */
[----:B------:R-:W-:Y:S01]  /*10c0*/  LOP3.LUT R31, RZ, c[0x0][0x1a4], RZ, 0x33, !PT ;  /* 0x00006900ff1f7a12 */ /* 0x000fe200078e33ff */
[----:B------:R-:W-:Y:S02]  /*10d0*/  IMAD R32, R32, c[0x0][0x19c], R7 ;  /* 0x0000670020207a24 */ /* 0x000fe400078e0207 */
[----:B0-----:R-:W0:Y:S02]  /*10e0*/  MUFU.RCP R15, R15 ;  /* 0x0000000f000f7308 */ /* 0x001e240000001000 */
[----:B0-----:R-:W-:-:S06]  /*10f0*/  IADD3 R18, R15, 0xffffffe, RZ ;  /* 0x0ffffffe0f127810 */ /* 0x001fcc0007ffe0ff */
[----:B------:R0:W1:Y:S02]  /*1100*/  F2I.FTZ.U32.TRUNC.NTZ R19, R18 ;  /* 0x0000001200137305 */ /* 0x000064000021f000 */
[----:B0-----:R-:W-:Y:S02]  /*1110*/  IMAD.MOV.U32 R18, RZ, RZ, RZ ;  /* 0x000000ffff127224 */ /* 0x001fe400078e00ff */
[----:B-1----:R-:W-:-:S04]  /*1120*/  IMAD.MOV R21, RZ, RZ, -R19 ;  /* 0x000000ffff157224 */ /* 0x002fc800078e0a13 */
[----:B------:R-:W-:-:S04]  /*1130*/  IMAD R21, R21, c[0x0][0x1a4], RZ ;  /* 0x0000690015157a24 */ /* 0x000fc800078e02ff */
[----:B------:R-:W-:-:S04]  /*1140*/  IMAD.HI.U32 R30, R19, R21, R18 ;  /* 0x00000015131e7227 */ /* 0x000fc800078e0012 */
[----:B------:R-:W-:Y:S02]  /*1150*/  IMAD.MOV.U32 R18, RZ, RZ, R14 ;  /* 0x000000ffff127224 */ /* 0x000fe400078e000e */
[----:B------:R-:W-:-:S04]  /*1160*/  IMAD.HI.U32 R30, R30, R27, RZ ;  /* 0x0000001b1e1e7227 */ /* 0x000fc800078e00ff */
[----:B------:R-:W-:-:S04]  /*1170*/  IMAD.MOV R20, RZ, RZ, -R30 ;  /* 0x000000ffff147224 */ /* 0x000fc800078e0a1e */
[----:B------:R-:W-:-:S05]  /*1180*/  IMAD R20, R20, c[0x0][0x1a4], R27 ;  /* 0x0000690014147a24 */ /* 0x000fca00078e021b */
[----:B------:R-:W-:-:S13]  /*1190*/  ISETP.GE.U32.AND P2, PT, R20, c[0x0][0x1a4], PT ;  /* 0x0000690014007a0c */ /* 0x000fda0003f46070 */
[----:B------:R-:W-:-:S04]  /*11a0*/  @P2 IADD3 R20, R20, -c[0x0][0x1a4], RZ ;  /* 0x8000690014142a10 */ /* 0x000fc80007ffe0ff */
[----:B------:R-:W-:-:S13]  /*11b0*/  ISETP.GE.U32.AND P1, PT, R20, c[0x0][0x1a4], PT ;  /* 0x0000690014007a0c */ /* 0x000fda0003f26070 */
[----:B------:R-:W-:-:S04]  /*11c0*/  @P1 IADD3 R20, R20, -c[0x0][0x1a4], RZ ;  /* 0x8000690014141a10 */ /* 0x000fc80007ffe0ff */
[----:B------:R-:W-:Y:S01]  /*11d0*/  SEL R15, R31, R20, !P3 ;  /* 0x000000141f0f7207 */ /* 0x000fe20005800000 */
[----:B------:R-:W-:Y:S05]  /*11e0*/  @!P0 BRA `(.L_x_127) ;  /* 0x0000113000008947 */ /* 0x000fea0003800000 */
[----:B------:R-:W-:Y:S01]  /*11f0*/  ISETP.NE.AND P0, PT, R15, RZ, PT ;  /* 0x000000ff0f00720c */ /* 0x000fe20003f05270 */
[----:B------:R-:W-:-:S12]  /*1200*/  BSSY B4, `(.L_x_128) ;  /* 0x000005b000047945 */ /* 0x000fd80003800000 */
[----:B------:R-:W-:Y:S05]  /*1210*/  @P0 BRA `(.L_x_129) ;  /* 0x0000059000000947 */ /* 0x000fea0003800000 */
[----:B------:R-:W0:Y:S01]  /*1220*/  I2F.U32.RP R20, c[0x0][0x1a8] ;  /* 0x00006a0000147b06 */ /* 0x000e220000209000 */
[----:B------:R-:W-:Y:S02]  /*1230*/  ISETP.NE.U32.AND P4, PT, RZ, c[0x0][0x1a8], PT ;  /* 0x00006a00ff007a0c */ /* 0x000fe40003f85070 */
[----:B------:R-:W-:-:S05]  /*1240*/  LOP3.LUT R35, RZ, c[0x0][0x1a8], RZ, 0x33, !PT ;  /* 0x00006a00ff237a12 */ /* 0x000fca00078e33ff */
        /* <DEDUP_REMOVED lines=10> */
[----:B------:R-:W-:-:S04]  /*12f0*/  ISETP.GE.U32.AND P3, PT, R36, c[0x0][0x1a8], PT ;  /* 0x00006a0024007a0c */ /* 0x000fc80003f66070 */
[----:B------:R-:W-:-:S09]  /*1300*/  P2R R37, PR, RZ, 0x8 ;  /* 0x00000008ff257803 */ /* 0x000fd20000000000 */
[----:B------:R-:W-:-:S04]  /*1310*/  @P3 IADD3 R36, R36, -c[0x0][0x1a8], RZ ;  /* 0x80006a0024243a10 */ /* 0x000fc80007ffe0ff */
[----:B------:R-:W-:-:S13]  /*1320*/  ISETP.GE.U32.AND P3, PT, R36, c[0x0][0x1a8], PT ;  /* 0x00006a0024007a0c */ /* 0x000fda0003f66070 */
[----:B------:R-:W-:-:S04]  /*1330*/  @P3 IADD3 R36, R36, -c[0x0][0x1a8], RZ ;  /* 0x80006a0024243a10 */ /* 0x000fc80007ffe0ff */
[----:B------:R-:W-:-:S04]  /*1340*/  SEL R36, R35, R36, !P4 ;  /* 0x0000002423247207 */ /* 0x000fc80006000000 */
[----:B------:R-:W-:-:S13]  /*1350*/  ISETP.NE.AND P4, PT, R36, RZ, PT ;  /* 0x000000ff2400720c */ /* 0x000fda0003f85270 */
[----:B------:R-:W-:Y:S05]  /*1360*/  @P4 BRA `(.L_x_129) ;  /* 0x0000044000004947 */ /* 0x000fea0003800000 */
[----:B------:R-:W0:Y:S01]  /*1370*/  I2F.U32.RP R21, c[0x0][0x1ac] ;  /* 0x00006b0000157b06 */ /* 0x000e220000209000 */
[----:B------:R-:W-:-:S07]  /*1380*/  ISETP.NE.U32.AND P6, PT, RZ, c[0x0][0x1ac], PT ;  /* 0x00006b00ff007a0c */ /* 0x000fce0003fc5070 */
[----:B0-----:R-:W0:Y:S02]  /*1390*/  MUFU.RCP R21, R21 ;  /* 0x0000001500157308 */ /* 0x001e240000001000 */
[----:B0-----:R-:W-:Y:S02]  /*13a0*/  IADD3 R18, R21, 0xffffffe, RZ ;  /* 0x0ffffffe15127810 */ /* 0x001fe40007ffe0ff */
[----:B------:R-:W-:-:S04]  /*13b0*/  LOP3.LUT R21, RZ, c[0x0][0x1ac], RZ, 0x33, !PT ;  /* 0x00006b00ff157a12 */ /* 0x000fc800078e33ff */
        /* <DEDUP_REMOVED lines=11> */
[----:B------:R-:W-:-:S04]  /*1470*/  @P5 IADD3 R36, R36, -c[0x0][0x1ac], RZ ;  /* 0x80006b0024245a10 */ /* 0x000fc80007ffe0ff */
[----:B------:R-:W-:-:S04]  /*1480*/  SEL R36, R21, R36, !P6 ;  /* 0x0000002415247207 */ /* 0x000fc80007000000 */
[----:B------:R-:W-:-:S13]  /*1490*/  ISETP.NE.AND P6, PT, R36, RZ, PT ;  /* 0x000000ff2400720c */ /* 0x000fda0003fc5270 */
[----:B------:R-:W-:Y:S05]  /*14a0*/  @P6 BRA `(.L_x_129) ;  /* 0x0000030000006947 */ /* 0x000fea0003800000 */
[----:B------:R-:W-:Y:S02]  /*14b0*/  P2R R18, PR, RZ, 0x1 ;  /* 0x00000001ff127803 */ /* 0x000fe40000000000 */
[----:B------:R-:W-:Y:S02]  /*14c0*/  ISETP.NE.AND P0, PT, R37, RZ, PT ;  /* 0x000000ff2500720c */ /* 0x000fe40003f05270 */
[----:B------:R-:W-:Y:S02]  /*14d0*/  ISETP.NE.U32.AND P6, PT, RZ, c[0x0][0x1a8], PT ;  /* 0x00006a00ff007a0c */ /* 0x000fe40003fc5070 */
[----:B------:R-:W-:Y:S02]  /*14e0*/  IADD3 R19, R30, 0x1, RZ ;  /* 0x000000011e137810 */ /* 0x000fe40007ffe0ff */
[----:B------:R-:W-:-:S04]  /*14f0*/  @P4 IADD3 R20, R20, 0x1, RZ ;  /* 0x0000000114144810 */ /* 0x000fc80007ffe0ff */
[----:B------:R-:W-:-:S03]  /*1500*/  @P5 IADD3 R20, R20, 0x1, RZ ;  /* 0x0000000114145810 */ /* 0x000fc60007ffe0ff */
[----:B------:R-:W-:Y:S02]  /*1510*/  @P0 IADD3 R34, R34, 0x1, RZ ;  /* 0x0000000122220810 */ /* 0x000fe40007ffe0ff */
[----:B------:R-:W-:Y:S02]  /*1520*/  ISETP.NE.AND P0, PT, R18, RZ, PT ;  /* 0x000000ff1200720c */ /* 0x000fe40003f05270 */
[----:B------:R-:W-:-:S04]  /*1530*/  @P3 IADD3 R34, R34, 0x1, RZ ;  /* 0x0000000122223810 */ /* 0x000fc80007ffe0ff */
[----:B------:R-:W-:Y:S02]  /*1540*/  SEL R18, R35, R34, !P6 ;  /* 0x0000002223127207 */ /* 0x000fe40007000000 */
[----:B------:R-:W-:Y:S02]  /*1550*/  SEL R34, R19, R30, P2 ;  /* 0x0000001e13227207 */ /* 0x000fe40001000000 */
[----:B------:R-:W-:Y:S02]  /*1560*/  ISETP.NE.U32.AND P6, PT, RZ, c[0x0][0x1a4], PT ;  /* 0x00006900ff007a0c */ /* 0x000fe40003fc5070 */
[----:B------:R-:W-:-:S04]  /*1570*/  @P1 IADD3 R34, R34, 0x1, RZ ;  /* 0x0000000122221810 */ /* 0x000fc80007ffe0ff */
[----:B------:R-:W-:Y:S02]  /*1580*/  SEL R19, R31, R34, !P6 ;  /* 0x000000221f137207 */ /* 0x000fe40007000000 */
[----:B------:R-:W-:Y:S02]  /*1590*/  ISETP.NE.U32.AND P6, PT, RZ, c[0x0][0x1ac], PT ;  /* 0x00006b00ff007a0c */ /* 0x000fe40003fc5070 */
[----:B------:R-:W-:Y:S01]  /*15a0*/  IADD3 R35, P3, R26, R19, RZ ;  /* 0x000000131a237210 */ /* 0x000fe20007f7e0ff */
[----:B------:R-:W-:Y:S01]  /*15b0*/  IMAD.MOV.U32 R19, RZ, RZ, RZ ;  /* 0x000000ffff137224 */ /* 0x000fe200078e00ff */
[----:B------:R-:W-:Y:S01]  /*15c0*/  SEL R20, R21, R20, !P6 ;  /* 0x0000001415147207 */ /* 0x000fe20007000000 */
[----:B------:R-:W-:Y:S02]  /*15d0*/  IMAD.MOV.U32 R21, RZ, RZ, RZ ;  /* 0x000000ffff157224 */ /* 0x000fe400078e00ff */
[----:B------:R-:W-:Y:S02]  /*15e0*/  IMAD.X R34, RZ, RZ, RZ, P3 ;  /* 0x000000ffff227224 */ /* 0x000fe400018e06ff */
[----:B------:R-:W-:-:S04]  /*15f0*/  IMAD.WIDE.U32 R18, R35, c[0x0][0x184], R18 ;  /* 0x0000610023127a25 */ /* 0x000fc800078e0012 */
[----:B------:R-:W-:Y:S02]  /*1600*/  IMAD R35, R34, c[0x0][0x184], RZ ;  /* 0x0000610022237a24 */ /* 0x000fe400078e02ff */
[----:B------:R-:W-:-:S04]  /*1610*/  IMAD.WIDE.U32 R20, R18, c[0x0][0x188], R20 ;  /* 0x0000620012147a25 */ /* 0x000fc800078e0014 */
[----:B------:R-:W-:Y:S02]  /*1620*/  IMAD.IADD R19, R19, 0x1, R35 ;  /* 0x0000000113137824 */ /* 0x000fe400078e0223 */
[----:B------:R-:W-:Y:S02]  /*1630*/  IMAD.MOV.U32 R18, RZ, RZ, R12 ;  /* 0x000000ffff127224 */ /* 0x000fe400078e000c */
[----:B------:R-:W-:-:S04]  /*1640*/  IMAD R19, R19, c[0x0][0x188], RZ ;  /* 0x0000620013137a24 */ /* 0x000fc800078e02ff */
[----:B------:R-:W-:Y:S02]  /*1650*/  IMAD.IADD R34, R21, 0x1, R19 ;  /* 0x0000000115227824 */ /* 0x000fe400078e0213 */
[----:B------:R-:W-:-:S04]  /*1660*/  IMAD.MOV.U32 R19, RZ, RZ, RZ ;  /* 0x000000ffff137224 */ /* 0x000fc800078e00ff */
[----:B------:R-:W-:-:S04]  /*1670*/  IMAD.WIDE.U32 R20, R20, c[0x0][0x1b0], R18 ;  /* 0x00006c0014147a25 */ /* 0x000fc800078e0012 */
[----:B------:R-:W-:Y:S02]  /*1680*/  IMAD R19, R34, c[0x0][0x1b0], RZ ;  /* 0x00006c0022137a24 */ /* 0x000fe400078e02ff */
[----:B------:R-:W-:Y:S02]  /*1690*/  IMAD.MOV.U32 R18, RZ, RZ, R28 ;  /* 0x000000ffff127224 */ /* 0x000fe400078e001c */
        /* <DEDUP_REMOVED lines=8> */
[----:B------:R-:W-:Y:S01]  /*1720*/  IMAD R19, R34, c[0x0][0x1b8], RZ ;  /* 0x00006e0022137a24 */ /* 0x000fe200078e02ff */
        /* <DEDUP_REMOVED lines=8> */
.L_x_129:
[----:B------:R-:W-:Y:S05]  /*17b0*/  BSYNC B4 ;  /* 0x0000000000047941 */ /* 0x000fea0003800000 */
.L_x_128:
[----:B------:R-:W-:Y:S02]  /*17c0*/  ISETP.NE.AND P3, PT, R25, 0x1, PT ;  /* 0x000000011900780c */ /* 0x000fe40003f65270 */
[----:B------:R-:W-:-:S05]  /*17d0*/  IADD3 R34, R14, 0x1, RZ ;  /* 0x000000010e227810 */ /* 0x000fca0007ffe0ff */
[----:B------:R-:W-:-:S06]  /*17e0*/  IMAD.MOV.U32 R18, RZ, RZ, R34 ;  /* 0x000000ffff127224 */ /* 0x000fcc00078e0022 */
[----:B------:R-:W-:Y:S05]  /*17f0*/  @!P3 BRA `(.L_x_127) ;  /* 0x00000b200000b947 */ /* 0x000fea0003800000 */
[----:B------:R-:W-:Y:S01]  /*1800*/  BSSY B4, `(.L_x_130) ;  /* 0x0000054000047945 */ /* 0x000fe20003800000 */
        /* <DEDUP_REMOVED lines=21> */
[----:B------:R-:W0:Y:S01]  /*1960*/  I2F.U32.RP R35, c[0x0][0x1ac] ;  /* 0x00006b0000237b06 */ /* 0x000e220000209000 */
[----:B------:R-:W-:Y:S01]  /*1970*/  IMAD.MOV.U32 R18, RZ, RZ, RZ ;  /* 0x000000ffff127224 */ /* 0x000fe200078e00ff */
[----:B------:R-:W-:-:S06]  /*1980*/  ISETP.NE.U32.AND P6, PT, RZ, c[0x0][0x1ac], PT ;  /* 0x00006b00ff007a0c */ /* 0x000fcc0003fc5070 */
[----:B0-----:R-:W0:Y:S02]  /*1990*/  MUFU.RCP R35, R35 ;  /* 0x0000002300237308 */ /* 0x001e240000001000 */
[----:B0-----:R-:W-:-:S06]  /*19a0*/  IADD3 R19, R35, 0xffffffe, RZ ;  /* 0x0ffffffe23137810 */ /* 0x001fcc0007ffe0ff */
[----:B------:R-:W0:Y:S02]  /*19b0*/  F2I.FTZ.U32.TRUNC.NTZ R19, R19 ;  /* 0x0000001300137305 */ /* 0x000e24000021f000 */
[----:B0-----:R-:W-:-:S04]  /*19c0*/  IMAD.MOV R37, RZ, RZ, -R19 ;  /* 0x000000ffff257224 */ /* 0x001fc800078e0a13 */
[----:B------:R-:W-:-:S04]  /*19d0*/  IMAD R37, R37, c[0x0][0x1ac], RZ ;  /* 0x00006b0025257a24 */ /* 0x000fc800078e02ff */
[----:B------:R-:W-:Y:S01]  /*19e0*/  IMAD.HI.U32 R18, R19, R37, R18 ;  /* 0x0000002513127227 */ /* 0x000fe200078e0012 */
[----:B------:R-:W-:-:S05]  /*19f0*/  LOP3.LUT R19, RZ, c[0x0][0x1ac], RZ, 0x33, !PT ;  /* 0x00006b00ff137a12 */ /* 0x000fca00078e33ff */
        /* <DEDUP_REMOVED lines=10> */
[----:B------:R-:W-:Y:S02]  /*1aa0*/  @P0 IADD3 R20, R20, 0x1, RZ ;  /* 0x0000000114140810 */ /* 0x000fe40007ffe0ff */
[----:B------:R-:W-:Y:S02]  /*1ab0*/  ISETP.NE.U32.AND P6, PT, RZ, c[0x0][0x1a8], PT ;  /* 0x00006a00ff007a0c */ /* 0x000fe40003fc5070 */
[----:B------:R-:W-:Y:S02]  /*1ac0*/  @P3 IADD3 R20, R20, 0x1, RZ ;  /* 0x0000000114143810 */ /* 0x000fe40007ffe0ff */
[----:B------:R-:W-:Y:S02]  /*1ad0*/  ISETP.NE.U32.AND P0, PT, RZ, c[0x0][0x1a4], PT ;  /* 0x00006900ff007a0c */ /* 0x000fe40003f05070 */
[----:B------:R-:W-:Y:S02]  /*1ae0*/  SEL R20, R21, R20, !P6 ;  /* 0x0000001415147207 */ /* 0x000fe40007000000 */
[----:B------:R-:W-:-:S02]  /*1af0*/  IADD3 R21, R30, 0x1, RZ ;  /* 0x000000011e157810 */ /* 0x000fc40007ffe0ff */
[----:B------:R-:W-:Y:S02]  /*1b00*/  @P4 IADD3 R18, R18, 0x1, RZ ;  /* 0x0000000112124810 */ /* 0x000fe40007ffe0ff */
[----:B------:R-:W-:Y:S02]  /*1b10*/  SEL R36, R21, R30, P2 ;  /* 0x0000001e15247207 */ /* 0x000fe40001000000 */
[----:B------:R-:W-:Y:S02]  /*1b20*/  ISETP.NE.U32.AND P6, PT, RZ, c[0x0][0x1ac], PT ;  /* 0x00006b00ff007a0c */ /* 0x000fe40003fc5070 */
[----:B------:R-:W-:Y:S02]  /*1b30*/  @P1 IADD3 R36, R36, 0x1, RZ ;  /* 0x0000000124241810 */ /* 0x000fe40007ffe0ff */
[----:B------:R-:W-:Y:S02]  /*1b40*/  @P5 IADD3 R18, R18, 0x1, RZ ;  /* 0x0000000112125810 */ /* 0x000fe40007ffe0ff */
[----:B------:R-:W-:-:S02]  /*1b50*/  SEL R21, R31, R36, !P0 ;  /* 0x000000241f157207 */ /* 0x000fc40004000000 */
[----:B------:R-:W-:Y:S02]  /*1b60*/  SEL R18, R19, R18, !P6 ;  /* 0x0000001213127207 */ /* 0x000fe40007000000 */
[----:B------:R-:W-:Y:S01]  /*1b70*/  IADD3 R35, P0, R26, R21, RZ ;  /* 0x000000151a237210 */ /* 0x000fe20007f1e0ff */
[----:B------:R-:W-:-:S04]  /*1b80*/  IMAD.MOV.U32 R21, RZ, RZ, RZ ;  /* 0x000000ffff157224 */ /* 0x000fc800078e00ff */
[----:B------:R-:W-:Y:S02]  /*1b90*/  IMAD.X R19, RZ, RZ, RZ, P0 ;  /* 0x000000ffff137224 */ /* 0x000fe400000e06ff */
[----:B------:R-:W-:-:S04]  /*1ba0*/  IMAD.WIDE.U32 R20, R35, c[0x0][0x184], R20 ;  /* 0x0000610023147a25 */ /* 0x000fc800078e0014 */
[----:B------:R-:W-:-:S04]  /*1bb0*/  IMAD R19, R19, c[0x0][0x184], RZ ;  /* 0x0000610013137a24 */ /* 0x000fc800078e02ff */
[----:B------:R-:W-:Y:S02]  /*1bc0*/  IMAD.IADD R35, R21, 0x1, R19 ;  /* 0x0000000115237824 */ /* 0x000fe400078e0213 */
[----:B------:R-:W-:Y:S02]  /*1bd0*/  IMAD.MOV.U32 R19, RZ, RZ, RZ ;  /* 0x000000ffff137224 */ /* 0x000fe400078e00ff */
[----:B------:R-:W-:Y:S02]  /*1be0*/  IMAD R35, R35, c[0x0][0x188], RZ ;  /* 0x0000620023237a24 */ /* 0x000fe400078e02ff */
[----:B------:R-:W-:-:S04]  /*1bf0*/  IMAD.WIDE.U32 R20, R20, c[0x0][0x188], R18 ;  /* 0x0000620014147a25 */ /* 0x000fc800078e0012 */
[----:B------:R-:W-:Y:S02]  /*1c00*/  IMAD.IADD R35, R35, 0x1, R21 ;  /* 0x0000000123237824 */ /* 0x000fe400078e0215 */
[----:B------:R-:W-:Y:S02]  /*1c10*/  IMAD.MOV.U32 R18, RZ, RZ, R12 ;  /* 0x000000ffff127224 */ /* 0x000fe400078e000c */
[----:B------:R-:W-:Y:S02]  /*1c20*/  IMAD R35, R35, c[0x0][0x1b0], RZ ;  /* 0x00006c0023237a24 */ /* 0x000fe400078e02ff */
[----:B------:R-:W-:-:S04]  /*1c30*/  IMAD.WIDE.U32 R20, R20, c[0x0][0x1b0], R18 ;  /* 0x00006c0014147a25 */ /* 0x000fc800078e0012 */
[----:B------:R-:W-:Y:S02]  /*1c40*/  IMAD.IADD R35, R21, 0x1, R35 ;  /* 0x0000000115237824 */ /* 0x000fe400078e0223 */
[----:B------:R-:W-:Y:S02]  /*1c50*/  IMAD.MOV.U32 R18, RZ, RZ, R28 ;  /* 0x000000ffff127224 */ /* 0x000fe400078e001c */
[----:B------:R-:W-:Y:S02]  /*1c60*/  IMAD R35, R35, c[0x0][0x1b4], RZ ;  /* 0x00006d0023237a24 */ /* 0x000fe400078e02ff */
[----:B------:R-:W-:-:S04]  /*1c70*/  IMAD.WIDE.U32 R20, R20, c[0x0][0x1b4], R18 ;  /* 0x00006d0014147a25 */ /* 0x000fc800078e0012 */
[----:B------:R-:W-:Y:S02]  /*1c80*/  IMAD.IADD R18, R21, 0x1, R35 ;  /* 0x0000000115127824 */ /* 0x000fe400078e0223 */
[----:B------:R-:W-:Y:S02]  /*1c90*/  IMAD.MOV.U32 R35, RZ, RZ, RZ ;  /* 0x000000ffff237224 */ /* 0x000fe400078e00ff */
[----:B------:R-:W-:Y:S02]  /*1ca0*/  IMAD R19, R18, c[0x0][0x1b8], RZ ;  /* 0x00006e0012137a24 */ /* 0x000fe400078e02ff */
[----:B------:R-:W-:-:S04]  /*1cb0*/  IMAD.WIDE.U32 R34, R20, c[0x0][0x1b8], R34 ;  /* 0x00006e0014227a25 */ /* 0x000fc800078e0022 */
[----:B------:R-:W-:Y:S01]  /*1cc0*/  IMAD.IADD R19, R35, 0x1, R19 ;  /* 0x0000000123137824 */ /* 0x000fe200078e0213 */
[----:B------:R-:W-:-:S04]  /*1cd0*/  LEA R18, P0, R34, c[0x0][0x168], 0x1 ;  /* 0x00005a0022127a11 */ /* 0x000fc800078008ff */
[----:B------:R-:W-:-:S05]  /*1ce0*/  LEA.HI.X R19, R34, c[0x0][0x16c], R19, 0x1, P0 ;  /* 0x00005b0022137a11 */ /* 0x000fca00000f0c13 */
[----:B------:R-:W2:Y:S01]  /*1cf0*/  LDG.E.U16 R18, [R18.64] ;  /* 0x0000000612127981 */ /* 0x000ea2000c1e1500 */
[----:B------:R-:W-:Y:S02]  /*1d00*/  PRMT R33, RZ, 0x5410, R33 ;  /* 0x00005410ff217816 */ /* 0x000fe40000000021 */
[----:B--2---:R-:W-:-:S05]  /*1d10*/  PRMT R18, RZ, 0x5410, R18 ;  /* 0x00005410ff127816 */ /* 0x004fca0000000012 */
[----:B------:R-:W-:-:S05]  /*1d20*/  FADD.FTZ R33, R33, R18 ;  /* 0x0000001221217221 */ /* 0x000fca0000010000 */
[----:B------:R-:W-:Y:S02]  /*1d30*/  F2FP.BF16.PACK_AB R33, RZ, R33 ;  /* 0x00000021ff21723e */ /* 0x000fe400000010ff */
.L_x_131:
[----:B------:R-:W-:Y:S05]  /*1d40*/  BSYNC B4 ;  /* 0x0000000000047941 */ /* 0x000fea0003800000 */
.L_x_130:
[----:B------:R-:W-:Y:S02]  /*1d50*/  ISETP.NE.AND P3, PT, R25, 0x2, PT ;  /* 0x000000021900780c */ /* 0x000fe40003f65270 */
[C---:B------:R-:W-:Y:S02]  /*1d60*/  IADD3 R20, R14.reuse, 0x3, RZ ;  /* 0x000000030e147810 */ /* 0x040fe40007ffe0ff */
[----:B------:R-:W-:Y:S02]  /*1d70*/  ISETP.NE.OR P0, PT, R15, RZ, !P3 ;  /* 0x000000ff0f00720c */ /* 0x000fe40005f05670 */
[----:B------:R-:W-:-:S04]  /*1d80*/  IADD3 R21, R14, 0x2, RZ ;  /* 0x000000020e157810 */ /* 0x000fc80007ffe0ff */
[----:B------:R-:W-:-:S07]  /*1d90*/  SEL R18, R21, R20, !P3 ;  /* 0x0000001415127207 */ /* 0x000fce0005800000 */
        /* <DEDUP_REMOVED lines=27> */
[----:B------:R0:W1:Y:S02]  /*1f50*/  F2I.FTZ.U32.TRUNC.NTZ R19, R35 ;  /* 0x0000002300137305 */ /* 0x000064000021f000 */
[----:B0-----:R-:W-:Y:S01]  /*1f60*/  LOP3.LUT R35, RZ, c[0x0][0x1ac], RZ, 0x33, !PT ;  /* 0x00006b00ff237a12 */ /* 0x001fe200078e33ff */
        /* <DEDUP_REMOVED lines=11> */
[----:B------:R-:W-:Y:S01]  /*2020*/  ISETP.NE.AND P6, PT, R18, RZ, PT ;  /* 0x000000ff1200720c */ /* 0x000fe20003fc5270 */
[----:B------:R-:W-:-:S12]  /*2030*/  IMAD.MOV.U32 R18, RZ, RZ, R20 ;  /* 0x000000ffff127224 */ /* 0x000fd800078e0014 */
[----:B------:R-:W-:Y:S05]  /*2040*/  @P6 BRA `(.L_x_127) ;  /* 0x000002d000006947 */ /* 0x000fea0003800000 */
[----:B------:R-:W-:Y:S01]  /*2050*/  @P2 IADD3 R30, R30, 0x1, RZ ;  /* 0x000000011e1e2810 */ /* 0x000fe20007ffe0ff */
[----:B------:R-:W-:Y:S01]  /*2060*/  IMAD.MOV.U32 R19, RZ, RZ, RZ ;  /* 0x000000ffff137224 */ /* 0x000fe200078e00ff */
[----:B------:R-:W-:Y:S02]  /*2070*/  ISETP.NE.U32.AND P2, PT, RZ, c[0x0][0x1a4], PT ;  /* 0x00006900ff007a0c */ /* 0x000fe40003f45070 */
[----:B------:R-:W-:Y:S02]  /*2080*/  @P1 IADD3 R30, R30, 0x1, RZ ;  /* 0x000000011e1e1810 */ /* 0x000fe40007ffe0ff */
[----:B------:R-:W-:Y:S02]  /*2090*/  @P0 IADD3 R36, R36, 0x1, RZ ;  /* 0x0000000124240810 */ /* 0x000fe40007ffe0ff */
[----:B------:R-:W-:Y:S02]  /*20a0*/  SEL R31, R31, R30, !P2 ;  /* 0x0000001e1f1f7207 */ /* 0x000fe40005000000 */
[----:B------:R-:W-:-:S02]  /*20b0*/  ISETP.NE.U32.AND P6, PT, RZ, c[0x0][0x1a8], PT ;  /* 0x00006a00ff007a0c */ /* 0x000fc40003fc5070 */
[----:B------:R-:W-:Y:S02]  /*20c0*/  @P3 IADD3 R36, R36, 0x1, RZ ;  /* 0x0000000124243810 */ /* 0x000fe40007ffe0ff */
[----:B------:R-:W-:Y:S02]  /*20d0*/  IADD3 R31, P0, R26, R31, RZ ;  /* 0x0000001f1a1f7210 */ /* 0x000fe40007f1e0ff */
[----:B------:R-:W-:Y:S02]  /*20e0*/  SEL R18, R37, R36, !P6 ;  /* 0x0000002425127207 */ /* 0x000fe40007000000 */
[----:B------:R-:W-:Y:S01]  /*20f0*/  @P4 IADD3 R34, R34, 0x1, RZ ;  /* 0x0000000122224810 */ /* 0x000fe20007ffe0ff */
[----:B------:R-:W-:Y:S01]  /*2100*/  IMAD.X R30, RZ, RZ, RZ, P0 ;  /* 0x000000ffff1e7224 */ /* 0x000fe200000e06ff */
[----:B------:R-:W-:Y:S01]  /*2110*/  ISETP.NE.U32.AND P6, PT, RZ, c[0x0][0x1ac], PT ;  /* 0x00006b00ff007a0c */ /* 0x000fe20003fc5070 */
[----:B------:R-:W-:Y:S01]  /*2120*/  IMAD.WIDE.U32 R18, R31, c[0x0][0x184], R18 ;  /* 0x000061001f127a25 */ /* 0x000fe200078e0012 */
[----:B------:R-:W-:-:S03]  /*2130*/  @P5 IADD3 R34, R34, 0x1, RZ ;  /* 0x0000000122225810 */ /* 0x000fc60007ffe0ff */
[----:B------:R-:W-:Y:S01]  /*2140*/  IMAD R31, R30, c[0x0][0x184], RZ ;  /* 0x000061001e1f7a24 */ /* 0x000fe200078e02ff */
[----:B------:R-:W-:-:S03]  /*2150*/  SEL R30, R35, R34, !P6 ;  /* 0x00000022231e7207 */ /* 0x000fc60007000000 */
[----:B------:R-:W-:Y:S02]  /*2160*/  IMAD.IADD R19, R19, 0x1, R31 ;  /* 0x0000000113137824 */ /* 0x000fe400078e021f */
[----:B------:R-:W-:Y:S02]  /*2170*/  IMAD.MOV.U32 R31, RZ, RZ, RZ ;  /* 0x000000ffff1f7224 */ /* 0x000fe400078e00ff */
[----:B------:R-:W-:Y:S02]  /*2180*/  IMAD R19, R19, c[0x0][0x188], RZ ;  /* 0x0000620013137a24 */ /* 0x000fe400078e02ff */
[----:B------:R-:W-:-:S04]  /*2190*/  IMAD.WIDE.U32 R30, R18, c[0x0][0x188], R30 ;  /* 0x00006200121e7a25 */ /* 0x000fc800078e001e */
[----:B------:R-:W-:Y:S02]  /*21a0*/  IMAD.IADD R34, R19, 0x1, R31 ;  /* 0x0000000113227824 */ /* 0x000fe400078e021f */
[----:B------:R-:W-:Y:S02]  /*21b0*/  IMAD.MOV.U32 R18, RZ, RZ, R12 ;  /* 0x000000ffff127224 */ /* 0x000fe400078e000c */
        /* <DEDUP_REMOVED lines=17> */
[----:B------:R-:W-:Y:S01]  /*22d0*/  PRMT R33, RZ, 0x5410, R33 ;  /* 0x00005410ff217816 */ /* 0x000fe20000000021 */
[----:B------:R-:W-:Y:S01]  /*22e0*/  IMAD.MOV.U32 R18, RZ, RZ, R20 ;  /* 0x000000ffff127224 */ /* 0x000fe200078e0014 */
[----:B--2---:R-:W-:-:S05]  /*22f0*/  PRMT R30, RZ, 0x5410, R30 ;  /* 0x00005410ff1e7816 */ /* 0x004fca000000001e */
[----:B------:R-:W-:-:S05]  /*2300*/  FADD.FTZ R33, R33, R30 ;  /* 0x0000001e21217221 */ /* 0x000fca0000010000 */
[----:B------:R-:W-:Y:S02]  /*2310*/  F2FP.BF16.PACK_AB R33, RZ, R33 ;  /* 0x00000021ff21723e */ /* 0x000fe400000010ff */
.L_x_127:
[----:B------:R-:W-:Y:S05]  /*2320*/  BSYNC B0 ;  /* 0x0000000000007941 */ /* 0x000fea0003800000 */
.L_x_126:
[----:B------:R-:W-:-:S04]  /*2330*/  IADD3 R20, -R10, -0x2, RZ ;  /* 0xfffffffe0a147810 */ /* 0x000fc80007ffe1ff */
[----:B------:R-:W-:-:S04]  /*2340*/  IMNMX.U32 R19, R17, R20, !PT ;  /* 0x0000001411137217 */ /* 0x000fc80007800000 */
[----:B------:R-:W-:-:S04]  /*2350*/  IADD3 R19, -R19, -0x2, -R14 ;  /* 0xfffffffe13137810 */ /* 0x000fc80007ffe90e */
[----:B------:R-:W-:-:S13]  /*2360*/  ISETP.GE.U32.AND P0, PT, R19, 0x3, PT ;  /* 0x000000031300780c */ /* 0x000fda0003f06070 */
[----:B------:R-:W-:Y:S05]  /*2370*/  @!P0 BRA `(.L_x_125) ;  /* 0x0000196000008947 */ /* 0x000fea0003800000 */
[----:B------:R-:W-:-:S12]  /*2380*/  ISETP.NE.AND P0, PT, R15, RZ, PT ;  /* 0x000000ff0f00720c */ /* 0x000fd80003f05270 */
.L_x_140:
[----:B------:R-:W-:Y:S01]  /*2390*/  BSSY B0, `(.L_x_132) ;  /* 0x0000062000007945 */ /* 0x000fe20003800000 */
        /* <DEDUP_REMOVED lines=23> */
[----:B------:R-:W-:Y:S02]  /*2510*/  ISETP.NE.U32.AND P5, PT, RZ, c[0x0][0x1ac], PT ;  /* 0x00006b00ff007a0c */ /* 0x000fe40003fa5070 */
[----:B------:R-:W-:-:S04]  /*2520*/  LOP3.LUT R34, RZ, c[0x0][0x1ac], RZ, 0x33, !PT ;  /* 0x00006b00ff227a12 */ /* 0x000fc800078e33ff */
[----:B0-----:R-:W0:Y:S02]  /*2530*/  MUFU.RCP R19, R19 ;  /* 0x0000001300137308 */ /* 0x001e240000001000 */
[----:B0-----:R-:W-:-:S06]  /*2540*/  IADD3 R21, R19, 0xffffffe, RZ ;  /* 0x0ffffffe13157810 */ /* 0x001fcc0007ffe0ff */
[----:B------:R-:W0:Y:S02]  /*2550*/  F2I.FTZ.U32.TRUNC.NTZ R21, R21 ;  /* 0x0000001500157305 */ /* 0x000e24000021f000 */
[----:B0-----:R-:W-:-:S04]  /*2560*/  IMAD.MOV R15, RZ, RZ, -R21 ;  /* 0x000000ffff0f7224 */ /* 0x001fc800078e0a15 */
[----:B------:R-:W-:-:S04]  /*2570*/  IMAD R15, R15, c[0x0][0x1ac], RZ ;  /* 0x00006b000f0f7a24 */ /* 0x000fc800078e02ff */
[----:B------:R-:W-:-:S04]  /*2580*/  IMAD.HI.U32 R15, R21, R15, R20 ;  /* 0x0000000f150f7227 */ /* 0x000fc800078e0014 */
[----:B------:R-:W-:-:S04]  /*2590*/  IMAD.MOV R20, RZ, RZ, -R18 ;  /* 0x000000ffff147224 */ /* 0x000fc800078e0a12 */
[----:B------:R-:W-:-:S04]  /*25a0*/  IMAD R20, R20, c[0x0][0x1a0], R9 ;  /* 0x0000680014147a24 */ /* 0x000fc800078e0209 */
        /* <DEDUP_REMOVED lines=11> */
[----:B------:R-:W-:Y:S02]  /*2660*/  @P1 IADD3 R30, R30, 0x1, RZ ;  /* 0x000000011e1e1810 */ /* 0x000fe40007ffe0ff */
[----:B------:R-:W-:Y:S02]  /*2670*/  ISETP.NE.U32.AND P6, PT, RZ, c[0x0][0x1a8], PT ;  /* 0x00006a00ff007a0c */ /* 0x000fe40003fc5070 */
[----:B------:R-:W-:Y:S02]  /*2680*/  @P2 IADD3 R30, R30, 0x1, RZ ;  /* 0x000000011e1e2810 */ /* 0x000fe40007ffe0ff */
[----:B------:R-:W-:Y:S02]  /*2690*/  @P3 IADD3 R15, R15, 0x1, RZ ;  /* 0x000000010f0f3810 */ /* 0x000fe40007ffe0ff */
[----:B------:R-:W-:Y:S02]  /*26a0*/  SEL R30, R31, R30, !P6 ;  /* 0x0000001e1f1e7207 */ /* 0x000fe40007000000 */
[----:B------:R-:W-:-:S02]  /*26b0*/  ISETP.NE.U32.AND P6, PT, RZ, c[0x0][0x1a4], PT ;  /* 0x00006900ff007a0c */ /* 0x000fc40003fc5070 */
[----:B------:R-:W-:Y:S01]  /*26c0*/  @P4 IADD3 R15, R15, 0x1, RZ ;  /* 0x000000010f0f4810 */ /* 0x000fe20007ffe0ff */
[----:B0-----:R-:W0:Y:S02]  /*26d0*/  MUFU.RCP R19, R19 ;  /* 0x0000001300137308 */ /* 0x001e240000001000 */
[----:B0-----:R-:W-:-:S06]  /*26e0*/  IADD3 R20, R19, 0xffffffe, RZ ;  /* 0x0ffffffe13147810 */ /* 0x001fcc0007ffe0ff */
[----:B------:R0:W1:Y:S02]  /*26f0*/  F2I.FTZ.U32.TRUNC.NTZ R21, R20 ;  /* 0x0000001400157305 */ /* 0x000064000021f000 */
[----:B0-----:R-:W-:Y:S02]  /*2700*/  IMAD.MOV.U32 R20, RZ, RZ, RZ ;  /* 0x000000ffff147224 */ /* 0x001fe400078e00ff */
[----:B-1----:R-:W-:-:S04]  /*2710*/  IMAD.MOV R35, RZ, RZ, -R21 ;  /* 0x000000ffff237224 */ /* 0x002fc800078e0a15 */
[----:B------:R-:W-:-:S04]  /*2720*/  IMAD R31, R35, c[0x0][0x1a4], RZ ;  /* 0x00006900231f7a24 */ /* 0x000fc800078e02ff */
[----:B------:R-:W-:-:S04]  /*2730*/  IMAD.HI.U32 R36, R21, R31, R20 ;  /* 0x0000001f15247227 */ /* 0x000fc800078e0014 */
[----:B------:R-:W-:Y:S02]  /*2740*/  IMAD.MOV.U32 R31, RZ, RZ, RZ ;  /* 0x000000ffff1f7224 */ /* 0x000fe400078e00ff */
        /* <DEDUP_REMOVED lines=9> */
[----:B------:R-:W-:-:S04]  /*27e0*/  @!P6 LOP3.LUT R19, RZ, c[0x0][0x1a4], RZ, 0x33, !PT ;  /* 0x00006900ff13ea12 */ /* 0x000fc800078e33ff */
[----:B------:R-:W-:-:S05]  /*27f0*/  IADD3 R19, P1, R26, R19, RZ ;  /* 0x000000131a137210 */ /* 0x000fca0007f3e0ff */
[----:B------:R-:W-:Y:S02]  /*2800*/  IMAD.X R20, RZ, RZ, RZ, P1 ;  /* 0x000000ffff147224 */ /* 0x000fe400008e06ff */
[----:B------:R-:W-:-:S04]  /*2810*/  IMAD.WIDE.U32 R30, R19, c[0x0][0x184], R30 ;  /* 0x00006100131e7a25 */ /* 0x000fc800078e001e */
[----:B------:R-:W-:Y:S01]  /*2820*/  IMAD R19, R20, c[0x0][0x184], RZ ;  /* 0x0000610014137a24 */ /* 0x000fe200078e02ff */
[----:B------:R-:W-:-:S03]  /*2830*/  SEL R20, R34, R15, !P5 ;  /* 0x0000000f22147207 */ /* 0x000fc60006800000 */
[----:B------:R-:W-:Y:S02]  /*2840*/  IMAD.IADD R19, R31, 0x1, R19 ;  /* 0x000000011f137824 */ /* 0x000fe400078e0213 */
[----:B------:R-:W-:-:S04]  /*2850*/  IMAD.WIDE.U32 R30, R30, c[0x0][0x188], R20 ;  /* 0x000062001e1e7a25 */ /* 0x000fc800078e0014 */
[----:B------:R-:W-:Y:S02]  /*2860*/  IMAD R15, R19, c[0x0][0x188], RZ ;  /* 0x00006200130f7a24 */ /* 0x000fe400078e02ff */
[----:B------:R-:W-:Y:S02]  /*2870*/  IMAD.MOV.U32 R20, RZ, RZ, R12 ;  /* 0x000000ffff147224 */ /* 0x000fe400078e000c */
[----:B------:R-:W-:Y:S02]  /*2880*/  IMAD.IADD R15, R15, 0x1, R31 ;  /* 0x000000010f0f7824 */ /* 0x000fe400078e021f */
[----:B------:R-:W-:-:S04]  /*2890*/  IMAD.WIDE.U32 R30, R30, c[0x0][0x1b0], R20 ;  /* 0x00006c001e1e7a25 */ /* 0x000fc800078e0014 */
[----:B------:R-:W-:Y:S02]  /*28a0*/  IMAD R15, R15, c[0x0][0x1b0], RZ ;  /* 0x00006c000f0f7a24 */ /* 0x000fe400078e02ff */
[----:B------:R-:W-:Y:S02]  /*28b0*/  IMAD.MOV.U32 R20, RZ, RZ, R28 ;  /* 0x000000ffff147224 */ /* 0x000fe400078e001c */
[----:B------:R-:W-:Y:S02]  /*28c0*/  IMAD.IADD R15, R31, 0x1, R15 ;  /* 0x000000011f0f7824 */ /* 0x000fe400078e020f */
[----:B------:R-:W-:-:S04]  /*28d0*/  IMAD.WIDE.U32 R30, R30, c[0x0][0x1b4], R20 ;  /* 0x00006d001e1e7a25 */ /* 0x000fc800078e0014 */
[----:B------:R-:W-:Y:S02]  /*28e0*/  IMAD R15, R15, c[0x0][0x1b4], RZ ;  /* 0x00006d000f0f7a24 */ /* 0x000fe400078e02ff */
[----:B------:R-:W-:Y:S02]  /*28f0*/  IMAD.MOV.U32 R19, RZ, RZ, RZ ;  /* 0x000000ffff137224 */ /* 0x000fe400078e00ff */
[----:B------:R-:W-:Y:S02]  /*2900*/  IMAD.IADD R15, R31, 0x1, R15 ;  /* 0x000000011f0f7824 */ /* 0x000fe400078e020f */
        /* <DEDUP_REMOVED lines=10> */
.L_x_133:
[----:B------:R-:W-:Y:S05]  /*29b0*/  BSYNC B0 ;  /* 0x0000000000007941 */ /* 0x000fea0003800000 */
.L_x_132:
[----:B------:R-:W-:Y:S01]  /*29c0*/  IMAD.MOV.U32 R15, RZ, RZ, c[0x0][0x1a0] ;  /* 0x00006800ff0f7624 */ /* 0x000fe200078e00ff */
[----:B------:R-:W-:Y:S03]  /*29d0*/  BSSY B0, `(.L_x_134) ;  /* 0x0000064000007945 */ /* 0x000fe60003800000 */
[----:B------:R-:W-:Y:S01]  /*29e0*/  IMAD R36, R18, R15, c[0x0][0x1a0] ;  /* 0x0000680012247624 */ /* 0x000fe200078e020f */
        /* <DEDUP_REMOVED lines=31> */
[----:B------:R-:W-:-:S04]  /*2be0*/  IMAD.IADD R15, R9, 0x1, -R36 ;  /* 0x00000001090f7824 */ /* 0x000fc800078e0a24 */
        /* <DEDUP_REMOVED lines=12> */
[----:B------:R-:W-:Y:S02]  /*2cb0*/  @P3 IADD3 R34, R34, 0x1, RZ ;  /* 0x0000000122223810 */ /* 0x000fe40007ffe0ff */
[----:B------:R-:W-:Y:S02]  /*2cc0*/  @P2 IADD3 R31, R31, 0x1, RZ ;  /* 0x000000011f1f2810 */ /* 0x000fe40007ffe0ff */
[----:B------:R-:W-:Y:S02]  /*2cd0*/  ISETP.NE.U32.AND P3, PT, RZ, c[0x0][0x1a4], PT ;  /* 0x00006900ff007a0c */ /* 0x000fe40003f65070 */
[----:B------:R-:W-:Y:S02]  /*2ce0*/  ISETP.NE.U32.AND P6, PT, RZ, c[0x0][0x1a8], PT ;  /* 0x00006a00ff007a0c */ /* 0x000fe40003fc5070 */
[----:B------:R-:W-:-:S02]  /*2cf0*/  @P4 IADD3 R34, R34, 0x1, RZ ;  /* 0x0000000122224810 */ /* 0x000fc40007ffe0ff */
[----:B------:R-:W-:Y:S01]  /*2d00*/  SEL R30, R30, R31, !P6 ;  /* 0x0000001f1e1e7207 */ /* 0x000fe20007000000 */
[----:B------:R-:W-:Y:S01]  /*2d10*/  IMAD.MOV.U32 R31, RZ, RZ, RZ ;  /* 0x000000ffff1f7224 */ /* 0x000fe200078e00ff */
[----:B------:R-:W-:Y:S01]  /*2d20*/  SEL R34, R35, R34, !P5 ;  /* 0x0000002223227207 */ /* 0x000fe20006800000 */
[----:B0-----:R-:W0:Y:S01]  /*2d30*/  MUFU.RCP R19, R19 ;  /* 0x0000001300137308 */ /* 0x001e220000001000 */
[----:B------:R-:W-:Y:S01]  /*2d40*/  IMAD.MOV.U32 R35, RZ, RZ, RZ ;  /* 0x000000ffff237224 */ /* 0x000fe200078e00ff */
        /* <DEDUP_REMOVED lines=13> */
[----:B------:R-:W-:Y:S01]  /*2e20*/  ISETP.GE.U32.AND P2, PT, R20, c[0x0][0x1a4], PT ;  /* 0x0000690014007a0c */ /* 0x000fe20003f46070 */
[----:B------:R-:W-:-:S12]  /*2e30*/  IMAD.MOV.U32 R20, RZ, RZ, R12 ;  /* 0x000000ffff147224 */ /* 0x000fd800078e000c */
[----:B------:R-:W-:Y:S02]  /*2e40*/  @P2 IADD3 R15, R15, 0x1, RZ ;  /* 0x000000010f0f2810 */ /* 0x000fe40007ffe0ff */
[----:B------:R-:W-:-:S04]  /*2e50*/  @!P3 LOP3.LUT R15, RZ, c[0x0][0x1a4], RZ, 0x33, !PT ;  /* 0x00006900ff0fba12 */ /* 0x000fc800078e33ff */
[----:B------:R-:W-:-:S05]  /*2e60*/  IADD3 R15, P1, R26, R15, RZ ;  /* 0x0000000f1a0f7210 */ /* 0x000fca0007f3e0ff */
[----:B------:R-:W-:Y:S02]  /*2e70*/  IMAD.X R19, RZ, RZ, RZ, P1 ;  /* 0x000000ffff137224 */ /* 0x000fe400008e06ff */
[----:B------:R-:W-:-:S04]  /*2e80*/  IMAD.WIDE.U32 R30, R15, c[0x0][0x184], R30 ;  /* 0x000061000f1e7a25 */ /* 0x000fc800078e001e */
[----:B------:R-:W-:-:S04]  /*2e90*/  IMAD R19, R19, c[0x0][0x184], RZ ;  /* 0x0000610013137a24 */ /* 0x000fc800078e02ff */
[----:B------:R-:W-:Y:S02]  /*2ea0*/  IMAD.IADD R19, R31, 0x1, R19 ;  /* 0x000000011f137824 */ /* 0x000fe400078e0213 */
[----:B------:R-:W-:-:S04]  /*2eb0*/  IMAD.WIDE.U32 R30, R30, c[0x0][0x188], R34 ;  /* 0x000062001e1e7a25 */ /* 0x000fc800078e0022 */
[----:B------:R-:W-:-:S04]  /*2ec0*/  IMAD R15, R19, c[0x0][0x188], RZ ;  /* 0x00006200130f7a24 */ /* 0x000fc800078e02ff */
[----:B------:R-:W-:Y:S02]  /*2ed0*/  IMAD.IADD R15, R15, 0x1, R31 ;  /* 0x000000010f0f7824 */ /* 0x000fe400078e021f */
[----:B------:R-:W-:-:S04]  /*2ee0*/  IMAD.WIDE.U32 R30, R30, c[0x0][0x1b0], R20 ;  /* 0x00006c001e1e7a25 */ /* 0x000fc800078e0014 */
[----:B------:R-:W-:Y:S02]  /*2ef0*/  IMAD R15, R15, c[0x0][0x1b0], RZ ;  /* 0x00006c000f0f7a24 */ /* 0x000fe400078e02ff */
[----:B------:R-:W-:Y:S02]  /*2f00*/  IMAD.MOV.U32 R20, RZ, RZ, R28 ;  /* 0x000000ffff147224 */ /* 0x000fe400078e001c */
[----:B------:R-:W-:Y:S02]  /*2f10*/  IMAD.IADD R15, R31, 0x1, R15 ;  /* 0x000000011f0f7824 */ /* 0x000fe400078e020f */
[----:B------:R-:W-:Y:S01]  /*2f20*/  IMAD.WIDE.U32 R20, R30, c[0x0][0x1b4], R20 ;  /* 0x00006d001e147a25 */ /* 0x000fe200078e0014 */
[----:B------:R-:W-:-:S03]  /*2f30*/  IADD3 R30, R18, 0x1, RZ ;  /* 0x00000001121e7810 */ /* 0x000fc60007ffe0ff */
        /* <DEDUP_REMOVED lines=13> */
.L_x_135:
[----:B------:R-:W-:Y:S05]  /*3010*/  BSYNC B0 ;  /* 0x0000000000007941 */ /* 0x000fea0003800000 */
.L_x_134:
[----:B------:R-:W-:Y:S01]  /*3020*/  BSSY B0, `(.L_x_136) ;  /* 0x0000064000007945 */ /* 0x000fe20003800000 */
[----:B------:R-:W-:Y:S01]  /*3030*/  IADD3 R36, R36, c[0x0][0x1a0], RZ ;  /* 0x0000680024247a10 */ /* 0x000fe20007ffe0ff */
        /* <DEDUP_REMOVED lines=98> */
.L_x_137:
[----:B------:R-:W-:Y:S05]  /*3660*/  BSYNC B0 ;  /* 0x0000000000007941 */ /* 0x000fea0003800000 */
.L_x_136:
        /* <DEDUP_REMOVED lines=23> */
[----:B------:R-:W-:Y:S02]  /*37e0*/  IADD3 R36, R9, -c[0x0][0x1a0], -R36 ;  /* 0x8000680009247a10 */ /* 0x000fe40007ffe824 */
[----:B------:R-:W-:-:S05]  /*37f0*/  ISETP.NE.U32.AND P5, PT, RZ, c[0x0][0x1ac], PT ;  /* 0x00006b00ff007a0c */ /* 0x000fca0003fa5070 */
        /* <DEDUP_REMOVED lines=73> */
.L_x_139:
[----:B------:R-:W-:Y:S05]  /*3c90*/  BSYNC B0 ;  /* 0x0000000000007941 */ /* 0x000fea0003800000 */
.L_x_138:
[----:B------:R-:W-:-:S04]  /*3ca0*/  IADD3 R18, R18, 0x4, RZ ;  /* 0x0000000412127810 */ /* 0x000fc80007ffe0ff */
[----:B------:R-:W-:-:S13]  /*3cb0*/  ISETP.GE.U32.AND P1, PT, R18, R29, PT ;  /* 0x0000001d1200720c */ /* 0x000fda0003f26070 */
[----:B------:R-:W-:Y:S01]  /*3cc0*/  @P1 CALL.REL.NOINC `(.L_x_125) ;  /* 0x0000001000001944 */ /* 0x000fe20003c00000 */
[----:B------:R-:W-:Y:S05]  /*3cd0*/  BRA `(.L_x_140) ;  /* 0xffffe6b000007947 */ /* 0x000fea000383ffff */
.L_x_125:
[----:B------:R-:W-:Y:S05]  /*3ce0*/  BSYNC B1 ;  /* 0x0000000000017941 */ /* 0x000fea0003800000 */
.L_x_124:
[----:B------:R-:W-:-:S04]  /*3cf0*/  IADD3 R28, R28, 0x1, RZ ;  /* 0x000000011c1c7810 */ /* 0x000fc80007ffe0ff */
[----:B------:R-:W-:-:S13]  /*3d00*/  ISETP.GE.U32.AND P0, PT, R28, R16, PT ;  /* 0x000000101c00720c */ /* 0x000fda0003f06070 */
[----:B------:R-:W-:Y:S01]  /*3d10*/  @P0 CALL.REL.NOINC `(.L_x_123) ;  /* 0x0000001000000944 */ /* 0x000fe20003c00000 */
[----:B------:R-:W-:Y:S05]  /*3d20*/  BRA `(.L_x_141) ;  /* 0xffffd2f000007947 */ /* 0x000fea000383ffff */
.L_x_123:
[----:B------:R-:W-:Y:S05]  /*3d30*/  BSYNC B2 ;  /* 0x0000000000027941 */ /* 0x000fea0003800000 */
.L_x_122:
[----:B------:R-:W-:-:S04]  /*3d40*/  IADD3 R12, R12, 0x1, RZ ;  /* 0x000000010c0c7810 */ /* 0x000fc80007ffe0ff */
[----:B------:R-:W-:-:S13]  /*3d50*/  ISETP.GE.U32.AND P0, PT, R12, R13, PT ;  /* 0x0000000d0c00720c */ /* 0x000fda0003f06070 */
[----:B------:R-:W-:Y:S01]  /*3d60*/  @P0 CALL.REL.NOINC `(.L_x_121) ;  /* 0x0000001000000944 */ /* 0x000fe20003c00000 */
[----:B------:R-:W-:Y:S05]  /*3d70*/  BRA `(.L_x_142) ;  /* 0xffffd23000007947 */ /* 0x000fea000383ffff */
.L_x_121:
[----:B------:R-:W-:Y:S05]  /*3d80*/  BSYNC B3 ;  /* 0x0000000000037941 */ /* 0x000fea0003800000 */
.L_x_120:
[----:B------:R-:W-:Y:S01]  /*3d90*/  SHF.R.S64 R8, RZ, 0x1f, R0 ;  /* 0x0000001fff087819 */ /* 0x000fe20000001000 */
[----:B------:R-:W-:-:S03]  /*3da0*/  IMAD R7, R6, c[0x0][0xc], RZ ;  /* 0x0000030006077a24 */ /* 0x000fc600078e02ff */
[----:B------:R-:W-:-:S04]  /*3db0*/  IADD3 R8, P0, R8, c[0x0][0x1c0], RZ ;  /* 0x0000700008087a10 */ /* 0x000fc80007f1e0ff */
[----:B------:R-:W-:Y:S02]  /*3dc0*/  LEA.HI.X.SX32 R9, R0, c[0x0][0x1c4], 0x1, P0 ;  /* 0x0000710000097a11 */ /* 0x000fe400000f0eff */
[----:B------:R-:W-:-:S03]  /*3dd0*/  IADD3 R0, P0, R7, R0, RZ ;  /* 0x0000000007007210 */ /* 0x000fc60007f1e0ff */
[----:B------:R0:W-:Y:S02]  /*3de0*/  STG.E.U16 [R8.64], R33 ;  /* 0x0000002108007986 */ /* 0x0001e4000c101506 */
[----:B------:R-:W-:Y:S01]  /*3df0*/  IMAD.X R3, RZ, RZ, R3, P0 ;  /* 0x000000ffff037224 */ /* 0x000fe200000e0603 */
[----:B------:R-:W-:-:S04]  /*3e00*/  ISETP.GE.U32.AND P0, PT, R0, c[0x0][0x160], PT ;  /* 0x0000580000007a0c */ /* 0x000fc80003f06070 */
[----:B------:R-:W-:-:S13]  /*3e10*/  ISETP.GE.AND.EX P0, PT, R3, c[0x0][0x164], PT, P0 ;  /* 0x0000590003007a0c */ /* 0x000fda0003f06300 */
[----:B0-----:R-:W-:Y:S01]  /*3e20*/  @P0 CALL.REL.NOINC `(.L_x_143) ;  /* 0x0000001000000944 */ /* 0x001fe20003c00000 */
[----:B------:R-:W-:Y:S05]  /*3e30*/  BRA `(.L_x_144) ;  /* 0xffffc33000007947 */ /* 0x000fea000383ffff */
.L_x_143:
[----:B------:R-:W-:Y:S05]  /*3e40*/  EXIT ;  /* 0x000000000000794d */ /* 0x000fea0003800000 */
.L_x_145:
        /* <DEDUP_REMOVED lines=11> */
.L_x_757:


//--------------------- .text._ZN2at6native13im2col_kernelIN3c108BFloat16EEEvlPKT_llllllllllllPS4_ --------------------------
	.section	.text._ZN2at6native13im2col_kernelIN3c108BFloat16EEEvlPKT_llllllllllllPS4_,"ax",@progbits
	.sectioninfo	@"SHI_REGISTERS=44"
	.align	128
        .global         _ZN2at6native13im2col_kernelIN3c108BFloat16EEEvlPKT_llllllllllllPS4_
        .type           _ZN2at6native13im2col_kernelIN3c108BFloat16EEEvlPKT_llllllllllllPS4_,@function
        .size           _ZN2at6native13im2col_kernelIN3c108BFloat16EEEvlPKT_llllllllllllPS4_,(.L_x_742 - _ZN2at6native13im2col_kernelIN3c108BFloat16EEEvlPKT_llllllllllllPS4_)
        .other          _ZN2at6native13im2col_kernelIN3c108BFloat16EEEvlPKT_llllllllllllPS4_,@"STO_CUDA_ENTRY STV_DEFAULT"
_ZN2at6native13im2col_kernelIN3c108BFloat16EEEvlPKT_llllllllllllPS4_:
.text._ZN2at6native13im2col_kernelIN3c108BFloat16EEEvlPKT_llllllllllllPS4_:
        /* <DEDUP_REMOVED lines=8> */
[----:B------:R-:W-:Y:S02]  /*0080*/  IMAD.MOV.U32 R0, RZ, RZ, c[0x0][0x180] ;  /* 0x00006000ff007624 */ /* 0x000fe400078e00ff */
[----:B------:R-:W-:-:S03]  /*0090*/  IMAD.MOV.U32 R4, RZ, RZ, c[0x0][0x184] ;  /* 0x00006100ff047624 */ /* 0x000fc600078e00ff */
[----:B------:R-:W-:-:S04]  /*00a0*/  ISETP.GE.U32.AND P0, PT, R0, 0x1, PT ;  /* 0x000000010000780c */ /* 0x000fc80003f06070 */
[----:B------:R-:W-:-:S13]  /*00b0*/  ISETP.GE.AND.EX P0, PT, R4, RZ, PT, P0 ;  /* 0x000000ff0400720c */ /* 0x000fda0003f06300 */
[----:B------:R-:W-:Y:S05]  /*00c0*/  @!P0 EXIT ;  /* 0x000000000000894d */ /* 0x000fea0003800000 */
[----:B------:R-:W-:Y:S01]  /*00d0*/  ULDC.64 UR6, c[0x0][0x1c0] ;  /* 0x0000700000067ab9 */ /* 0x000fe20000000a00 */
[----:B------:R-:W-:Y:S01]  /*00e0*/  IMAD.MOV.U32 R0, RZ, RZ, R2 ;  /* 0x000000ffff007224 */ /* 0x000fe200078e0002 */
[----:B------:R-:W-:Y:S02]  /*00f0*/  ULDC.64 UR10, c[0x0][0x1c8] ;  /* 0x00007200000a7ab9 */ /* 0x000fe40000000a00 */
[----:B------:R-:W-:Y:S02]  /*0100*/  UIMAD UR4, UR6, UR11, URZ ;  /* 0x0000000b060472a4 */ /* 0x000fe4000f8e023f */
[----:B------:R-:W-:Y:S02]  /*0110*/  UIMAD.WIDE.U32 UR8, UR6, UR10, URZ ;  /* 0x0000000a060872a5 */ /* 0x000fe4000f8e003f */
[----:B------:R-:W-:Y:S02]  /*0120*/  UIMAD UR4, UR10, UR7, UR4 ;  /* 0x000000070a0472a4 */ /* 0x000fe4000f8e0204 */
[----:B------:R-:W-:-:S02]  /*0130*/  USHF.L.U32 UR21, UR8, 0x1, URZ ;  /* 0x0000000108157899 */ /* 0x000fc4000800063f */
[----:B------:R-:W-:Y:S02]  /*0140*/  UIADD3 UR10, UR9, UR4, URZ ;  /* 0x00000004090a7290 */ /* 0x000fe4000fffe03f */
[----:B------:R-:W-:Y:S02]  /*0150*/  ULDC.64 UR16, c[0x0][0x118] ;  /* 0x0000460000107ab9 */ /* 0x000fe40000000a00 */
[----:B------:R-:W-:Y:S02]  /*0160*/  USHF.L.U64.HI UR20, UR8, 0x1, UR10 ;  /* 0x0000000108147899 */ /* 0x000fe4000801020a */
.L_x_158:
[----:B------:R-:W-:Y:S01]  /*0170*/  LOP3.LUT R2, R3, c[0x0][0x1cc], RZ, 0xfc, !PT ;  /* 0x0000730003027a12 */ /* 0x000fe200078efcff */
[----:B------:R-:W-:Y:S03]  /*0180*/  BSSY B0, `(.L_x_146) ;  /* 0x000002a000007945 */ /* 0x000fe60003800000 */
[----:B------:R-:W-:-:S13]  /*0190*/  ISETP.NE.U32.AND P0, PT, R2, RZ, PT ;  /* 0x000000ff0200720c */ /* 0x000fda0003f05070 */
[----:B01----:R-:W-:Y:S05]  /*01a0*/  @!P0 BRA `(.L_x_147) ;  /* 0x0000011000008947 */ /* 0x003fea0003800000 */
[----:B------:R-:W-:Y:S01]  /*01b0*/  IMAD.MOV.U32 R18, RZ, RZ, R0 ;  /* 0x000000ffff127224 */ /* 0x000fe200078e0000 */
[----:B------:R-:W-:Y:S01]  /*01c0*/  MOV R4, 0x210 ;  /* 0x0000021000047802 */ /* 0x000fe20000000f00 */
[----:B------:R-:W-:Y:S02]  /*01d0*/  IMAD.MOV.U32 R13, RZ, RZ, R3 ;  /* 0x000000ffff0d7224 */ /* 0x000fe400078e0003 */
[----:B------:R-:W-:Y:S02]  /*01e0*/  IMAD.MOV.U32 R11, RZ, RZ, c[0x0][0x1c8] ;  /* 0x00007200ff0b7624 */ /* 0x000fe400078e00ff */
[----:B------:R-:W-:Y:S02]  /*01f0*/  IMAD.MOV.U32 R10, RZ, RZ, c[0x0][0x1cc] ;  /* 0x00007300ff0a7624 */ /* 0x000fe400078e00ff */
[----:B------:R-:W-:Y:S05]  /*0200*/  CALL.REL.NOINC `($__internal_2_$__cuda_sm20_div_s64) ;  /* 0x000018a000007944 */ /* 0x000fea0003c00000 */
[----:B------:R-:W-:Y:S01]  /*0210*/  IADD3 R7, P0, RZ, -R10, RZ ;  /* 0x8000000aff077210 */ /* 0x000fe20007f1e0ff */
[----:B------:R-:W-:-:S04]  /*0220*/  IMAD.MOV.U32 R2, RZ, RZ, R0 ;  /* 0x000000ffff027224 */ /* 0x000fc800078e0000 */
[----:B------:R-:W-:Y:S02]  /*0230*/  IMAD.X R6, RZ, RZ, ~R13, P0 ;  /* 0x000000ffff067224 */ /* 0x000fe400000e0e0d */
[----:B------:R-:W-:-:S04]  /*0240*/  IMAD.WIDE.U32 R4, R7, c[0x0][0x1c8], R2 ;  /* 0x0000720007047a25 */ /* 0x000fc800078e0002 */
[----:B------:R-:W-:Y:S02]  /*0250*/  IMAD R6, R6, c[0x0][0x1c8], RZ ;  /* 0x0000720006067a24 */ /* 0x000fe400078e02ff */
[----:B------:R-:W-:Y:S02]  /*0260*/  IMAD.MOV.U32 R2, RZ, RZ, R4 ;  /* 0x000000ffff027224 */ /* 0x000fe400078e0004 */
[----:B------:R-:W-:Y:S02]  /*0270*/  IMAD R7, R7, c[0x0][0x1cc], R6 ;  /* 0x0000730007077a24 */ /* 0x000fe400078e0206 */
[----:B------:R-:W-:Y:S02]  /*0280*/  IMAD.MOV.U32 R6, RZ, RZ, R10 ;  /* 0x000000ffff067224 */ /* 0x000fe400078e000a */
[----:B------:R-:W-:Y:S02]  /*0290*/  IMAD.IADD R5, R5, 0x1, R7 ;  /* 0x0000000105057824 */ /* 0x000fe400078e0207 */
[----:B------:R-:W-:Y:S01]  /*02a0*/  IMAD.MOV.U32 R7, RZ, RZ, R13 ;  /* 0x000000ffff077224 */ /* 0x000fe200078e000d */
[----:B------:R-:W-:Y:S05]  /*02b0*/  BRA `(.L_x_148) ;  /* 0x0000016000007947 */ /* 0x000fea0003800000 */
.L_x_147:
        /* <DEDUP_REMOVED lines=18> */
[----:B------:R-:W-:-:S05]  /*03e0*/  @!P2 LOP3.LUT R6, RZ, c[0x0][0x1c8], RZ, 0x33, !PT ;  /* 0x00007200ff06aa12 */ /* 0x000fca00078e33ff */
[----:B------:R-:W-:-:S04]  /*03f0*/  IMAD.MOV R7, RZ, RZ, -R6 ;  /* 0x000000ffff077224 */ /* 0x000fc800078e0a06 */
[----:B------:R-:W-:Y:S01]  /*0400*/  IMAD R2, R7, c[0x0][0x1c8], R0 ;  /* 0x0000720007027a24 */ /* 0x000fe200078e0200 */
[----:B------:R-:W-:-:S06]  /*0410*/  HFMA2.MMA R7, -RZ, RZ, 0, 0 ;  /* 0x00000000ff077435 */ /* 0x000fcc00000001ff */
.L_x_148:
[----:B------:R-:W-:Y:S05]  /*0420*/  BSYNC B0 ;  /* 0x0000000000007941 */ /* 0x000fea0003800000 */
.L_x_146:
        /* <DEDUP_REMOVED lines=9> */
[----:B------:R-:W-:Y:S05]  /*04c0*/  CALL.REL.NOINC `($__internal_2_$__cuda_sm20_div_s64) ;  /* 0x000015e000007944 */ /* 0x000fea0003c00000 */
[----:B------:R-:W-:-:S05]  /*04d0*/  IADD3 R11, P0, RZ, -R10, RZ ;  /* 0x8000000aff0b7210 */ /* 0x000fca0007f1e0ff */
[----:B------:R-:W-:Y:S02]  /*04e0*/  IMAD.X R4, RZ, RZ, ~R13, P0 ;  /* 0x000000ffff047224 */ /* 0x000fe400000e0e0d */
[----:B------:R-:W-:-:S04]  /*04f0*/  IMAD.WIDE.U32 R6, R11, c[0x0][0x1c0], R6 ;  /* 0x000070000b067a25 */ /* 0x000fc800078e0006 */
[----:B------:R-:W-:-:S04]  /*0500*/  IMAD R4, R4, c[0x0][0x1c0], RZ ;  /* 0x0000700004047a24 */ /* 0x000fc800078e02ff */
[----:B------:R-:W-:Y:S02]  /*0510*/  IMAD R11, R11, c[0x0][0x1c4], R4 ;  /* 0x000071000b0b7a24 */ /* 0x000fe400078e0204 */
[----:B------:R-:W-:Y:S02]  /*0520*/  IMAD.MOV.U32 R4, RZ, RZ, R6 ;  /* 0x000000ffff047224 */ /* 0x000fe400078e0006 */
[----:B------:R-:W-:Y:S02]  /*0530*/  IMAD.IADD R11, R7, 0x1, R11 ;  /* 0x00000001070b7824 */ /* 0x000fe400078e020b */
[----:B------:R-:W-:Y:S02]  /*0540*/  IMAD.MOV.U32 R6, RZ, RZ, R10 ;  /* 0x000000ffff067224 */ /* 0x000fe400078e000a */
[----:B------:R-:W-:Y:S01]  /*0550*/  IMAD.MOV.U32 R7, RZ, RZ, R13 ;  /* 0x000000ffff077224 */ /* 0x000fe200078e000d */
[----:B------:R-:W-:Y:S05]  /*0560*/  BRA `(.L_x_151) ;  /* 0x0000017000007947 */ /* 0x000fea0003800000 */
.L_x_150:
        /* <DEDUP_REMOVED lines=18> */
[----:B------:R-:W-:-:S05]  /*0690*/  @!P2 LOP3.LUT R9, RZ, c[0x0][0x1c0], RZ, 0x33, !PT ;  /* 0x00007000ff09aa12 */ /* 0x000fca00078e33ff */
[----:B------:R-:W-:-:S04]  /*06a0*/  IMAD.MOV R7, RZ, RZ, -R9 ;  /* 0x000000ffff077224 */ /* 0x000fc800078e0a09 */
[----:B------:R-:W-:Y:S02]  /*06b0*/  IMAD R4, R7, c[0x0][0x1c0], R6 ;  /* 0x0000700007047a24 */ /* 0x000fe400078e0206 */
[----:B------:R-:W-:Y:S02]  /*06c0*/  IMAD.MOV.U32 R6, RZ, RZ, R9 ;  /* 0x000000ffff067224 */ /* 0x000fe400078e0009 */
[----:B------:R-:W-:Y:S02]  /*06d0*/  IMAD.MOV.U32 R7, RZ, RZ, RZ ;  /* 0x000000ffff077224 */ /* 0x000fe400078e00ff */
.L_x_151:
[----:B------:R-:W-:Y:S05]  /*06e0*/  BSYNC B0 ;  /* 0x0000000000007941 */ /* 0x000fea0003800000 */
.L_x_149:
[----:B------:R-:W-:Y:S01]  /*06f0*/  IMAD.MOV.U32 R15, RZ, RZ, c[0x0][0x188] ;  /* 0x00006200ff0f7624 */ /* 0x000fe200078e00ff */
[----:B------:R-:W-:Y:S01]  /*0700*/  MOV R10, c[0x0][0x18c] ;  /* 0x00006300000a7a02 */ /* 0x000fe20000000f00 */
[----:B------:R-:W-:Y:S02]  /*0710*/  ULDC.64 UR4, c[0x0][0x198] ;  /* 0x0000660000047ab9 */ /* 0x000fe40000000a00 */
[----:B------:R-:W-:Y:S01]  /*0720*/  UIADD3 UR4, UP0, URZ, -UR4, URZ ;  /* 0x800000043f047290 */ /* 0x000fe2000ff1e03f */
[----:B------:R-:W-:-:S03]  /*0730*/  ISETP.GE.U32.AND P0, PT, R15, 0x1, PT ;  /* 0x000000010f00780c */ /* 0x000fc60003f06070 */
[----:B------:R-:W-:Y:S01]  /*0740*/  UIADD3.X UR5, URZ, ~UR5, URZ, UP0, !UPT ;  /* 0x800000053f057290 */ /* 0x000fe200087fe43f */
[----:B------:R-:W-:Y:S01]  /*0750*/  ISETP.GE.AND.EX P0, PT, R10, RZ, PT, P0 ;  /* 0x000000ff0a00720c */ /* 0x000fe20003f06300 */
[----:B------:R-:W-:-:S04]  /*0760*/  IMAD.U32 R8, RZ, RZ, UR4 ;  /* 0x00000004ff087e24 */ /* 0x000fc8000f8e00ff */
[----:B------:R-:W-:-:S08]  /*0770*/  IMAD.U32 R9, RZ, RZ, UR5 ;  /* 0x00000005ff097e24 */ /* 0x000fd0000f8e00ff */
[----:B------:R-:W-:Y:S05]  /*0780*/  @!P0 BRA `(.L_x_152) ;  /* 0x0000129000008947 */ /* 0x000fea0003800000 */
[----:B------:R-:W-:Y:S01]  /*0790*/  IMAD R10, R10, c[0x0][0x180], RZ ;  /* 0x000060000a0a7a24 */ /* 0x000fe200078e02ff */
[----:B------:R-:W-:Y:S01]  /*07a0*/  UMOV UR4, URZ ;  /* 0x0000003f00047c82 */ /* 0x000fe20008000000 */
[----:B------:R-:W-:Y:S01]  /*07b0*/  IMAD.WIDE.U32 R12, R15, c[0x0][0x180], RZ ;  /* 0x000060000f0c7a25 */ /* 0x000fe200078e00ff */
[----:B------:R-:W-:-:S03]  /*07c0*/  UMOV UR5, URZ ;  /* 0x0000003f00057c82 */ /* 0x000fc60008000000 */
[----:B------:R-:W-:Y:S02]  /*07d0*/  IMAD R15, R15, c[0x0][0x184], R10 ;  /* 0x000061000f0f7a24 */ /* 0x000fe400078e020a */
[----:B------:R-:W-:-:S04]  /*07e0*/  IMAD.WIDE.U32 R8, R2, c[0x0][0x1a8], R8 ;  /* 0x00006a0002087a25 */ /* 0x000fc800078e0008 */
[----:B------:R-:W-:Y:S02]  /*07f0*/  IMAD.IADD R10, R13, 0x1, R15 ;  /* 0x000000010d0a7824 */ /* 0x000fe400078e020f */
[----:B------:R-:W-:-:S04]  /*0800*/  IMAD.WIDE.U32 R14, R12, c[0x0][0x1c0], RZ ;  /* 0x000070000c0e7a25 */ /* 0x000fc800078e00ff */
[----:B------:R-:W-:Y:S02]  /*0810*/  IMAD R13, R10, c[0x0][0x1c0], RZ ;  /* 0x000070000a0d7a24 */ /* 0x000fe400078e02ff */
[----:B------:R-:W-:Y:S02]  /*0820*/  IMAD.MOV.U32 R10, RZ, RZ, R4 ;  /* 0x000000ffff0a7224 */ /* 0x000fe400078e0004 */
[----:B------:R-:W-:-:S04]  /*0830*/  IMAD R13, R12, c[0x0][0x1c4], R13 ;  /* 0x000071000c0d7a24 */ /* 0x000fc800078e020d */
[----:B------:R-:W-:-:S04]  /*0840*/  IMAD.IADD R13, R15, 0x1, R13 ;  /* 0x000000010f0d7824 */ /* 0x000fc800078e020d */
[----:B------:R-:W-:Y:S02]  /*0850*/  IMAD R15, R13, R6, RZ ;  /* 0x000000060d0f7224 */ /* 0x000fe400078e02ff */
[----:B------:R-:W-:-:S04]  /*0860*/  IMAD.WIDE.U32 R12, R6, R14, R10 ;  /* 0x0000000e060c7225 */ /* 0x000fc800078e000a */
[----:B------:R-:W-:Y:S02]  /*0870*/  IMAD R15, R7, R14, R15 ;  /* 0x0000000e070f7224 */ /* 0x000fe400078e020f */
[----:B------:R-:W-:Y:S02]  /*0880*/  IMAD.MOV.U32 R14, RZ, RZ, R2 ;  /* 0x000000ffff0e7224 */ /* 0x000fe400078e0002 */
[----:B------:R-:W-:Y:S02]  /*0890*/  IMAD.IADD R10, R13, 0x1, R15 ;  /* 0x000000010d0a7824 */ /* 0x000fe400078e020f */
[----:B------:R-:W-:Y:S02]  /*08a0*/  IMAD.MOV.U32 R15, RZ, RZ, R5 ;  /* 0x000000ffff0f7224 */ /* 0x000fe400078e0005 */
[----:B------:R-:W-:Y:S02]  /*08b0*/  IMAD R17, R10, c[0x0][0x1c8], RZ ;  /* 0x000072000a117a24 */ /* 0x000fe400078e02ff */
[----:B------:R-:W-:-:S04]  /*08c0*/  IMAD.WIDE.U32 R14, R12, c[0x0][0x1c8], R14 ;  /* 0x000072000c0e7a25 */ /* 0x000fc800078e000e */
[----:B------:R-:W-:Y:S01]  /*08d0*/  IMAD R17, R12, c[0x0][0x1cc], R17 ;  /* 0x000073000c117a24 */ /* 0x000fe200078e0211 */
[----:B------:R-:W-:Y:S01]  /*08e0*/  LEA R10, P0, R14, c[0x0][0x1d0], 0x1 ;  /* 0x000074000e0a7a11 */ /* 0x000fe200078008ff */
[----:B------:R-:W-:Y:S02]  /*08f0*/  IMAD R13, R5, c[0x0][0x1a8], RZ ;  /* 0x00006a00050d7a24 */ /* 0x000fe400078e02ff */
[----:B------:R-:W-:Y:S02]  /*0900*/  IMAD.IADD R21, R15, 0x1, R17 ;  /* 0x000000010f157824 */ /* 0x000fe400078e0211 */
[----:B------:R-:W-:-:S03]  /*0910*/  IMAD R13, R2, c[0x0][0x1ac], R13 ;  /* 0x00006b00020d7a24 */ /* 0x000fc600078e020d */
[----:B------:R-:W-:Y:S01]  /*0920*/  LEA.HI.X R21, R14, c[0x0][0x1d4], R21, 0x1, P0 ;  /* 0x000075000e157a11 */ /* 0x000fe200000f0c15 */
[----:B------:R-:W-:Y:S02]  /*0930*/  IMAD.IADD R19, R9, 0x1, R13 ;  /* 0x0000000109137824 */ /* 0x000fe400078e020d */
.L_x_156:
[----:B------:R-:W-:Y:S01]  /*0940*/  ULDC.64 UR6, c[0x0][0x190] ;  /* 0x0000640000067ab9 */ /* 0x000fe20000000a00 */
[----:B-1----:R-:W-:Y:S01]  /*0950*/  IMAD R15, R11, c[0x0][0x1a0], RZ ;  /* 0x000068000b0f7a24 */ /* 0x002fe200078e02ff */
[----:B------:R-:W-:Y:S01]  /*0960*/  UIADD3 UR6, UP0, URZ, -UR6, URZ ;  /* 0x800000063f067290 */ /* 0x000fe2000ff1e03f */
[----:B------:R-:W-:Y:S01]  /*0970*/  IMAD.MOV.U32 R16, RZ, RZ, c[0x0][0x188] ;  /* 0x00006200ff107624 */ /* 0x000fe200078e00ff */
[----:B------:R-:W-:Y:S01]  /*0980*/  ULDC.64 UR24, c[0x0][0x180] ;  /* 0x0000600000187ab9 */ /* 0x000fe20000000a00 */
[----:B------:R-:W-:Y:S01]  /*0990*/  IMAD R15, R4, c[0x0][0x1a4], R15 ;  /* 0x00006900040f7a24 */ /* 0x000fe200078e020f */
[----:B------:R-:W-:Y:S01]  /*09a0*/  UIADD3.X UR7, URZ, ~UR7, URZ, UP0, !UPT ;  /* 0x800000073f077290 */ /* 0x000fe200087fe43f */
[----:B------:R-:W-:Y:S01]  /*09b0*/  IMAD.MOV.U32 R18, RZ, RZ, c[0x0][0x18c] ;  /* 0x00006300ff127624 */ /* 0x000fe200078e00ff */
[----:B------:R-:W-:Y:S01]  /*09c0*/  IADD3 R16, P1, R16, -0x1, RZ ;  /* 0xffffffff10107810 */ /* 0x000fe20007f3e0ff */
[----:B------:R-:W-:-:S02]  /*09d0*/  IMAD.U32 R12, RZ, RZ, UR6 ;  /* 0x00000006ff0c7e24 */ /* 0x000fc4000f8e00ff */
[----:B------:R-:W-:Y:S01]  /*09e0*/  IMAD R17, R7, c[0x0][0x170], RZ ;  /* 0x00005c0007117a24 */ /* 0x000fe200078e02ff */
[----:B------:R-:W-:Y:S01]  /*09f0*/  ISETP.GE.U32.AND P0, PT, R16, 0x3, PT ;  /* 0x000000031000780c */ /* 0x000fe20003f06070 */
[----:B------:R-:W-:Y:S01]  /*0a00*/  IMAD.U32 R13, RZ, RZ, UR7 ;  /* 0x00000007ff0d7e24 */ /* 0x000fe2000f8e00ff */
[----:B------:R-:W-:Y:S01]  /*0a10*/  ULDC.64 UR6, c[0x0][0x1b0] ;  /* 0x00006c0000067ab9 */ /* 0x000fe20000000a00 */
[----:B------:R-:W-:Y:S01]  /*0a20*/  IADD3.X R16, R18, -0x1, RZ, P1, !PT ;  /* 0xffffffff12107810 */ /* 0x000fe20000ffe4ff */
[----:B------:R-:W-:Y:S01]  /*0a30*/  UIMAD UR6, UR5, UR6, URZ ;  /* 0x00000006050672a4 */ /* 0x000fe2000f8e023f */
[----:B------:R-:W-:Y:S02]  /*0a40*/  IMAD.WIDE.U32 R12, R4, c[0x0][0x1a0], R12 ;  /* 0x00006800040c7a25 */ /* 0x000fe400078e000c */
[----:B------:R-:W-:Y:S01]  /*0a50*/  ISETP.GE.U32.AND.EX P0, PT, R16, RZ, PT, P0 ;  /* 0x000000ff1000720c */ /* 0x000fe20003f06100 */
[----:B------:R-:W-:Y:S01]  /*0a60*/  UIMAD UR6, UR4, UR7, UR6 ;  /* 0x00000007040672a4 */ /* 0x000fe2000f8e0206 */
[----:B------:R-:W-:-:S02]  /*0a70*/  IMAD.IADD R13, R13, 0x1, R15 ;  /* 0x000000010d0d7824 */ /* 0x000fc400078e020f */
[----:B------:R-:W-:Y:S01]  /*0a80*/  IMAD.U32 R15, RZ, RZ, UR4 ;  /* 0x00000004ff0f7e24 */ /* 0x000fe2000f8e00ff */
[----:B------:R-:W-:Y:S01]  /*0a90*/  UIADD3 UR4, UP0, UR4, 0x1, URZ ;  /* 0x0000000104047890 */ /* 0x000fe2000ff1e03f */
[----:B------:R-:W-:Y:S01]  /*0aa0*/  IMAD R17, R6, c[0x0][0x174], R17 ;  /* 0x00005d0006117a24 */ /* 0x000fe200078e0211 */
[----:B------:R-:W-:Y:S01]  /*0ab0*/  UMOV UR7, URZ ;  /* 0x0000003f00077c82 */ /* 0x000fe20008000000 */
[----:B------:R-:W-:Y:S01]  /*0ac0*/  IMAD.WIDE.U32 R12, R15, c[0x0][0x1b0], R12 ;  /* 0x00006c000f0c7a25 */ /* 0x000fe200078e000c */
[----:B------:R-:W-:-:S03]  /*0ad0*/  UIADD3.X UR5, URZ, UR5, URZ, UP0, !UPT ;  /* 0x000000053f057290 */ /* 0x000fc600087fe43f */
[----:B------:R-:W-:Y:S01]  /*0ae0*/  IMAD.MOV.U32 R14, RZ, RZ, R12 ;  /* 0x000000ffff0e7224 */ /* 0x000fe200078e000c */
[----:B------:R-:W-:Y:S01]  /*0af0*/  IADD3 R15, R13, UR6, RZ ;  /* 0x000000060d0f7c10 */ /* 0x000fe2000fffe0ff */
[----:B------:R-:W-:Y:S01]  /*0b00*/  IMAD.MOV.U32 R18, RZ, RZ, R8 ;  /* 0x000000ffff127224 */ /* 0x000fe200078e0008 */
[----:B------:R-:W-:-:S03]  /*0b10*/  UMOV UR6, URZ ;  /* 0x0000003f00067c82 */ /* 0x000fc60008000000 */
[----:B------:R-:W-:-:S05]  /*0b20*/  IMAD.WIDE.U32 R24, R6, c[0x0][0x170], R14 ;  /* 0x00005c0006187a25 */ /* 0x000fca00078e000e */
[----:B------:R-:W-:-:S05]  /*0b30*/  IADD3 R17, R25, R17, RZ ;  /* 0x0000001119117210 */ /* 0x000fca0007ffe0ff */
[----:B------:R-:W-:Y:S02]  /*0b40*/  IMAD R23, R17, c[0x0][0x178], RZ ;  /* 0x00005e0011177a24 */ /* 0x000fe400078e02ff */
[----:B------:R-:W-:-:S04]  /*0b50*/  IMAD.WIDE.U32 R16, R24, c[0x0][0x178], R18 ;  /* 0x00005e0018107a25 */ /* 0x000fc800078e0012 */
[----:B------:R-:W-:Y:S01]  /*0b60*/  IMAD R23, R24, c[0x0][0x17c], R23 ;  /* 0x00005f0018177a24 */ /* 0x000fe200078e0217 */
[----:B0-----:R-:W-:Y:S05]  /*0b70*/  @!P0 BRA `(.L_x_153) ;  /* 0x0000089000008947 */ /* 0x001fea0003800000 */
[----:B------:R-:W-:Y:S01]  /*0b80*/  ULDC.64 UR18, c[0x0][0x198] ;  /* 0x0000660000127ab9 */ /* 0x000fe20000000a00 */
[----:B------:R-:W-:Y:S01]  /*0b90*/  IMAD R25, R5, c[0x0][0x1a8], RZ ;  /* 0x00006a0005197a24 */ /* 0x000fe200078e02ff */
[----:B------:R-:W-:Y:S01]  /*0ba0*/  UIADD3 UR6, UP0, URZ, -UR18, URZ ;  /* 0x800000123f067290 */ /* 0x000fe2000ff1e03f */
[----:B------:R-:W-:Y:S01]  /*0bb0*/  IMAD.IADD R35, R23, 0x1, R17 ;  /* 0x0000000117237824 */ /* 0x000fe200078e0211 */
[----:B------:R-:W-:Y:S01]  /*0bc0*/  UMOV UR13, 0x1 ;  /* 0x00000001000d7882 */ /* 0x000fe20000000000 */
[----:B------:R-:W-:Y:S01]  /*0bd0*/  IMAD R25, R2, c[0x0][0x1ac], R25 ;  /* 0x00006b0002197a24 */ /* 0x000fe200078e0219 */
[----:B------:R-:W-:Y:S02]  /*0be0*/  ULDC.64 UR22, c[0x0][0x1b8] ;  /* 0x00006e0000167ab9 */ /* 0x000fe40000000a00 */
[----:B------:R-:W-:Y:S02]  /*0bf0*/  UIADD3.X UR7, URZ, ~UR19, URZ, UP0, !UPT ;  /* 0x800000133f077290 */ /* 0x000fe400087fe43f */
[----:B------:R-:W-:-:S02]  /*0c00*/  USHF.L.U64.HI UR13, UR22, UR13, UR23 ;  /* 0x0000000d160d7299 */ /* 0x000fc40008010217 */
[----:B------:R-:W-:Y:S02]  /*0c10*/  ULEA UR26, UP0, UR22, -UR18, 0x1 ;  /* 0x80000012161a7291 */ /* 0x000fe4000f80083f */
[----:B------:R-:W-:Y:S02]  /*0c20*/  UIADD3 UR11, UP1, UR22, -UR18, URZ ;  /* 0x80000012160b7290 */ /* 0x000fe4000ff3e03f */
[----:B------:R-:W-:Y:S02]  /*0c30*/  UMOV UR15, 0x3 ;  /* 0x00000003000f7882 */ /* 0x000fe40000000000 */
[----:B------:R-:W-:Y:S01]  /*0c40*/  UIMAD UR14, UR15, UR23, URZ ;  /* 0x000000170f0e72a4 */ /* 0x000fe2000f8e023f */
[----:B------:R-:W-:Y:S01]  /*0c50*/  IMAD.U32 R28, RZ, RZ, UR26 ;  /* 0x0000001aff1c7e24 */ /* 0x000fe2000f8e00ff */
[----:B------:R-:W-:Y:S01]  /*0c60*/  UIADD3.X UR13, UR13, ~UR19, URZ, UP0, !UPT ;  /* 0x800000130d0d7290 */ /* 0x000fe200087fe43f */
[----:B------:R-:W-:Y:S01]  /*0c70*/  IMAD.U32 R30, RZ, RZ, UR11 ;  /* 0x0000000bff1e7e24 */ /* 0x000fe2000f8e00ff */
[----:B------:R-:W-:-:S02]  /*0c80*/  UIMAD.WIDE.U32 UR6, UR15, UR22, UR6 ;  /* 0x000000160f0672a5 */ /* 0x000fc4000f8e0006 */
[----:B------:R-:W-:Y:S02]  /*0c90*/  UIADD3.X UR12, UR23, ~UR19, URZ, UP1, !UPT ;  /* 0x80000013170c7290 */ /* 0x000fe40008ffe43f */
[----:B------:R-:W-:Y:S01]  /*0ca0*/  UIADD3 UR14, UR7, UR14, URZ ;  /* 0x0000000e070e7290 */ /* 0x000fe2000fffe03f */
[----:B------:R-:W-:Y:S01]  /*0cb0*/  IMAD.U32 R29, RZ, RZ, UR13 ;  /* 0x0000000dff1d7e24 */ /* 0x000fe2000f8e00ff */
[----:B------:R-:W-:Y:S01]  /*0cc0*/  USHF.L.U64.HI UR19, UR22, 0x2, UR23 ;  /* 0x0000000216137899 */ /* 0x000fe20008010217 */
[----:B------:R-:W-:Y:S01]  /*0cd0*/  IMAD.U32 R27, RZ, RZ, UR7 ;  /* 0x00000007ff1b7e24 */ /* 0x000fe2000f8e00ff */
[----:B------:R-:W-:Y:S01]  /*0ce0*/  USHF.L.U64.HI UR13, UR22, 0x3, UR23 ;  /* 0x00000003160d7899 */ /* 0x000fe20008010217 */
[----:B------:R-:W-:Y:S01]  /*0cf0*/  IMAD.U32 R31, RZ, RZ, UR12 ;  /* 0x0000000cff1f7e24 */ /* 0x000fe2000f8e00ff */
[----:B------:R-:W-:Y:S01]  /*0d00*/  USHF.L.U32 UR18, UR22, 0x3, URZ ;  /* 0x0000000316127899 */ /* 0x000fe2000800063f */
[----:B------:R-:W-:Y:S01]  /*0d10*/  IMAD.U32 R26, RZ, RZ, UR6 ;  /* 0x00000006ff1a7e24 */ /* 0x000fe2000f8e00ff */
[----:B------:R-:W-:Y:S01]  /*0d20*/  ULDC.64 UR6, c[0x0][0x188] ;  /* 0x0000620000067ab9 */ /* 0x000fe20000000a00 */
[----:B------:R-:W-:Y:S01]  /*0d30*/  IMAD.U32 R27, RZ, RZ, UR14 ;  /* 0x0000000eff1b7e24 */ /* 0x000fe2000f8e00ff */
[----:B------:R-:W-:Y:S01]  /*0d40*/  ULOP3.LUT UR11, UR15, UR6, URZ, 0xc0, !UPT ;  /* 0x000000060f0b7292 */ /* 0x000fe2000f8ec03f */
[----:B------:R-:W-:-:S03]  /*0d50*/  IMAD.WIDE.U32 R28, R2, c[0x0][0x1a8], R28 ;  /* 0x00006a00021c7a25 */ /* 0x000fc600078e001c */
[----:B------:R-:W-:Y:S01]  /*0d60*/  UIADD3 UR11, UP0, UR11, -UR6, URZ ;  /* 0x800000060b0b7290 */ /* 0x000fe2000ff1e03f */
[C---:B------:R-:W-:Y:S02]  /*0d70*/  IMAD.WIDE.U32 R30, R2.reuse, c[0x0][0x1a8], R30 ;  /* 0x00006a00021e7a25 */ /* 0x040fe400078e001e */
[----:B------:R-:W-:Y:S02]  /*0d80*/  UMOV UR6, URZ ;  /* 0x0000003f00067c82 */ /* 0x000fe40008000000 */
[----:B------:R-:W-:Y:S01]  /*0d90*/  IMAD.WIDE.U32 R26, R2, c[0x0][0x1a8], R26 ;  /* 0x00006a00021a7a25 */ /* 0x000fe200078e001a */
[----:B------:R-:W-:-:S03]  /*0da0*/  UIADD3.X UR12, URZ, ~UR7, URZ, UP0, !UPT ;  /* 0x800000073f0c7290 */ /* 0x000fc600087fe43f */
[C---:B------:R-:W-:Y:S01]  /*0db0*/  IMAD.IADD R29, R25.reuse, 0x1, R29 ;  /* 0x00000001191d7824 */ /* 0x040fe200078e021d */
[----:B------:R-:W-:Y:S01]  /*0dc0*/  UMOV UR7, URZ ;  /* 0x0000003f00077c82 */ /* 0x000fe20008000000 */
[C---:B------:R-:W-:Y:S02]  /*0dd0*/  IMAD.IADD R31, R25.reuse, 0x1, R31 ;  /* 0x00000001191f7824 */ /* 0x040fe400078e021f */
[----:B------:R-:W-:Y:S02]  /*0de0*/  IMAD.IADD R33, R25, 0x1, R27 ;  /* 0x0000000119217824 */ /* 0x000fe400078e021b */
[----:B------:R-:W-:-:S04]  /*0df0*/  IMAD.WIDE.U32 R28, R24, c[0x0][0x178], R28 ;  /* 0x00005e00181c7a25 */ /* 0x000fc800078e001c */
[----:B------:R-:W-:Y:S01]  /*0e00*/  IMAD.MOV.U32 R32, RZ, RZ, R26 ;  /* 0x000000ffff207224 */ /* 0x000fe200078e001a */
[----:B------:R-:W-:Y:S01]  /*0e10*/  LEA R20, P1, R28, c[0x0][0x168], 0x1 ;  /* 0x00005a001c147a11 */ /* 0x000fe200078208ff */
[----:B------:R-:W-:-:S04]  /*0e20*/  IMAD.WIDE.U32 R26, R24, c[0x0][0x178], R30 ;  /* 0x00005e00181a7a25 */ /* 0x000fc800078e001e */
[C---:B------:R-:W-:Y:S01]  /*0e30*/  IMAD.IADD R29, R23.reuse, 0x1, R29 ;  /* 0x00000001171d7824 */ /* 0x040fe200078e021d */
[----:B------:R-:W-:Y:S01]  /*0e40*/  LEA R22, P0, R26, c[0x0][0x168], 0x1 ;  /* 0x00005a001a167a11 */ /* 0x000fe200078008ff */
[C---:B------:R-:W-:Y:S02]  /*0e50*/  IMAD.IADD R31, R23.reuse, 0x1, R27 ;  /* 0x00000001171f7824 */ /* 0x040fe400078e021b */
[----:B------:R-:W-:Y:S01]  /*0e60*/  IMAD.WIDE.U32 R24, R24, c[0x0][0x178], R32 ;  /* 0x00005e0018187a25 */ /* 0x000fe200078e0020 */
[----:B------:R-:W-:Y:S02]  /*0e70*/  LEA.HI.X R27, R28, c[0x0][0x16c], R29, 0x1, P1 ;  /* 0x00005b001c1b7a11 */ /* 0x000fe400008f0c1d */
[----:B------:R-:W-:Y:S01]  /*0e80*/  LEA.HI.X R29, R26, c[0x0][0x16c], R31, 0x1, P0 ;  /* 0x00005b001a1d7a11 */ /* 0x000fe200000f0c1f */
[----:B------:R-:W-:Y:S01]  /*0e90*/  IMAD.IADD R33, R23, 0x1, R25 ;  /* 0x0000000117217824 */ /* 0x000fe200078e0219 */
[----:B------:R-:W-:Y:S01]  /*0ea0*/  LEA R18, P2, R24, c[0x0][0x168], 0x1 ;  /* 0x00005a0018127a11 */ /* 0x000fe200078408ff */
[----:B------:R-:W-:Y:S01]  /*0eb0*/  IMAD.MOV.U32 R31, RZ, RZ, R19 ;  /* 0x000000ffff1f7224 */ /* 0x000fe200078e0013 */
[----:B------:R-:W-:-:S02]  /*0ec0*/  ISETP.GE.U32.AND P0, PT, R12, c[0x0][0x170], PT ;  /* 0x00005c000c007a0c */ /* 0x000fc40003f06070 */
[----:B------:R-:W-:Y:S02]  /*0ed0*/  LEA R28, P1, R16, c[0x0][0x168], 0x1 ;  /* 0x00005a00101c7a11 */ /* 0x000fe400078208ff */
[----:B------:R-:W-:Y:S02]  /*0ee0*/  LEA.HI.X R33, R24, c[0x0][0x16c], R33, 0x1, P2 ;  /* 0x00005b0018217a11 */ /* 0x000fe400010f0c21 */
[----:B------:R-:W-:Y:S02]  /*0ef0*/  ISETP.GE.AND.EX P0, PT, R15, c[0x0][0x174], PT, P0 ;  /* 0x00005d000f007a0c */ /* 0x000fe40003f06300 */
[----:B------:R-:W-:Y:S02]  /*0f00*/  MOV R26, R8 ;  /* 0x00000008001a7202 */ /* 0x000fe40000000f00 */
[----:B------:R-:W-:Y:S02]  /*0f10*/  LEA.HI.X R35, R16, c[0x0][0x16c], R35, 0x1, P1 ;  /* 0x00005b0010237a11 */ /* 0x000fe400008f0c23 */
.L_x_154:
[----:B0-----:R-:W-:Y:S02]  /*0f20*/  LOP3.LUT R24, R26, R12, RZ, 0xfc, !PT ;  /* 0x0000000c1a187212 */ /* 0x001fe400078efcff */
[----:B------:R-:W-:-:S02]  /*0f30*/  LOP3.LUT R25, R31, R15, RZ, 0xfc, !PT ;  /* 0x0000000f1f197212 */ /* 0x000fc400078efcff */
[----:B------:R-:W-:Y:S02]  /*0f40*/  ISETP.GT.U32.AND P1, PT, R24, -0x1, PT ;  /* 0xffffffff1800780c */ /* 0x000fe40003f24070 */
[----:B------:R-:W-:Y:S02]  /*0f50*/  ISETP.LT.U32.AND P2, PT, R26, c[0x0][0x178], PT ;  /* 0x00005e001a007a0c */ /* 0x000fe40003f41070 */
[----:B------:R-:W-:-:S04]  /*0f60*/  ISETP.GT.AND.EX P1, PT, R25, -0x1, !P0, P1 ;  /* 0xffffffff1900780c */ /* 0x000fc80004724310 */
[----:B------:R-:W-:-:S13]  /*0f70*/  ISETP.LT.AND.EX P1, PT, R31, c[0x0][0x17c], P1, P2 ;  /* 0x00005f001f007a0c */ /* 0x000fda0000f21320 */
[----:B------:R-:W-:Y:S01]  /*0f80*/  @!P1 PRMT R37, RZ, 0x7610, R37 ;  /* 0x00007610ff259816 */ /* 0x000fe20000000025 */
[----:B------:R-:W-:-:S05]  /*0f90*/  @P1 IMAD.MOV.U32 R34, RZ, RZ, R28 ;  /* 0x000000ffff221224 */ /* 0x000fca00078e001c */
[----:B------:R-:W2:Y:S01]  /*0fa0*/  @P1 LDG.E.U16 R37, [R34.64] ;  /* 0x0000001022251981 */ /* 0x000ea2000c1e1500 */
[----:B------:R-:W-:Y:S01]  /*0fb0*/  IADD3 R39, P1, R26, c[0x0][0x1b8], RZ ;  /* 0x00006e001a277a10 */ /* 0x000fe20007f3e0ff */
[----:B------:R-:W-:Y:S02]  /*0fc0*/  IMAD.MOV.U32 R24, RZ, RZ, R10 ;  /* 0x000000ffff187224 */ /* 0x000fe400078e000a */
[----:B------:R-:W-:Y:S01]  /*0fd0*/  IMAD.MOV.U32 R25, RZ, RZ, R21 ;  /* 0x000000ffff197224 */ /* 0x000fe200078e0015 */
[----:B------:R-:W-:Y:S02]  /*0fe0*/  LOP3.LUT R30, R39, R12, RZ, 0xfc, !PT ;  /* 0x0000000c271e7212 */ /* 0x000fe400078efcff */
[----:B------:R-:W-:Y:S02]  /*0ff0*/  IADD3.X R41, R31, c[0x0][0x1bc], RZ, P1, !PT ;  /* 0x00006f001f297a10 */ /* 0x000fe40000ffe4ff */
[----:B------:R-:W-:Y:S02]  /*1000*/  ISETP.GT.U32.AND P1, PT, R30, -0x1, PT ;  /* 0xffffffff1e00780c */ /* 0x000fe40003f24070 */
[----:B------:R-:W-:-:S02]  /*1010*/  LOP3.LUT R30, R41, R15, RZ, 0xfc, !PT ;  /* 0x0000000f291e7212 */ /* 0x000fc400078efcff */
[----:B------:R-:W-:Y:S02]  /*1020*/  ISETP.LT.U32.AND P2, PT, R39, c[0x0][0x178], PT ;  /* 0x00005e0027007a0c */ /* 0x000fe40003f41070 */
[----:B------:R-:W-:-:S04]  /*1030*/  ISETP.GT.AND.EX P1, PT, R30, -0x1, !P0, P1 ;  /* 0xffffffff1e00780c */ /* 0x000fc80004724310 */
[----:B------:R-:W-:-:S13]  /*1040*/  ISETP.LT.AND.EX P1, PT, R41, c[0x0][0x17c], P1, P2 ;  /* 0x00005f0029007a0c */ /* 0x000fda0000f21320 */
[----:B------:R-:W-:Y:S01]  /*1050*/  @!P1 PRMT R39, RZ, 0x7610, R39 ;  /* 0x00007610ff279816 */ /* 0x000fe20000000027 */
[----:B------:R-:W-:Y:S01]  /*1060*/  @P1 IMAD.MOV.U32 R36, RZ, RZ, R22 ;  /* 0x000000ffff241224 */ /* 0x000fe200078e0016 */
[----:B--2---:R0:W-:Y:S02]  /*1070*/  STG.E.U16 [R24.64], R37 ;  /* 0x0000002518007986 */ /* 0x0041e4000c101510 */
[----:B0-----:R-:W-:-:S05]  /*1080*/  @P1 IMAD.MOV.U32 R37, RZ, RZ, R29 ;  /* 0x000000ffff251224 */ /* 0x001fca00078e001d */
[----:B------:R-:W2:Y:S01]  /*1090*/  @P1 LDG.E.U16 R39, [R36.64] ;  /* 0x0000001024271981 */ /* 0x000ea2000c1e1500 */
[----:B------:R-:W-:Y:S01]  /*10a0*/  IADD3 R24, P1, R10, UR21, RZ ;  /* 0x000000150a187c10 */ /* 0x000fe2000ff3e0ff */
[----:B------:R-:W-:Y:S02]  /*10b0*/  IMAD.MOV.U32 R41, RZ, RZ, c[0x0][0x1b8] ;  /* 0x00006e00ff297624 */ /* 0x000fe400078e00ff */
[----:B------:R-:W-:Y:S01]  /*10c0*/  IMAD.MOV.U32 R32, RZ, RZ, c[0x0][0x1bc] ;  /* 0x00006f00ff207624 */ /* 0x000fe200078e00ff */
[----:B------:R-:W-:Y:S02]  /*10d0*/  IADD3.X R25, R21, UR20, RZ, P1, !PT ;  /* 0x0000001415197c10 */ /* 0x000fe40008ffe4ff */
[----:B------:R-:W-:-:S04]  /*10e0*/  LEA R21, P3, R41, R26, 0x1 ;  /* 0x0000001a29157211 */ /* 0x000fc800078608ff */
[C---:B------:R-:W-:Y:S02]  /*10f0*/  ISETP.LT.U32.AND P2, PT, R21.reuse, c[0x0][0x178], PT ;  /* 0x00005e0015007a0c */ /* 0x040fe40003f41070 */
[----:B------:R-:W-:Y:S02]  /*1100*/  LOP3.LUT R10, R21, R12, RZ, 0xfc, !PT ;  /* 0x0000000c150a7212 */ /* 0x000fe400078efcff */
[----:B------:R-:W-:Y:S02]  /*1110*/  LEA.HI.X R21, R41, R31, R32, 0x1, P3 ;  /* 0x0000001f29157211 */ /* 0x000fe400018f0c20 */
[----:B------:R-:W-:Y:S02]  /*1120*/  ISETP.GT.U32.AND P1, PT, R10, -0x1, PT ;  /* 0xffffffff0a00780c */ /* 0x000fe40003f24070 */
[----:B------:R-:W-:-:S04]  /*1130*/  LOP3.LUT R10, R21, R15, RZ, 0xfc, !PT ;  /* 0x0000000f150a7212 */ /* 0x000fc800078efcff */
[----:B------:R-:W-:-:S04]  /*1140*/  ISETP.GT.AND.EX P1, PT, R10, -0x1, !P0, P1 ;  /* 0xffffffff0a00780c */ /* 0x000fc80004724310 */
[----:B------:R-:W-:-:S13]  /*1150*/  ISETP.LT.AND.EX P1, PT, R21, c[0x0][0x17c], P1, P2 ;  /* 0x00005f0015007a0c */ /* 0x000fda0000f21320 */
[----:B------:R-:W-:Y:S01]  /*1160*/  @P1 IMAD.MOV.U32 R21, RZ, RZ, R27 ;  /* 0x000000ffff151224 */ /* 0x000fe200078e001b */
[----:B--2---:R0:W-:Y:S02]  /*1170*/  STG.E.U16 [R24.64], R39 ;  /* 0x0000002718007986 */ /* 0x0041e4000c101510 */
[----:B0-----:R-:W-:-:S06]  /*1180*/  @!P1 PRMT R39, RZ, 0x7610, R39 ;  /* 0x00007610ff279816 */ /* 0x001fcc0000000027 */
[----:B------:R-:W2:Y:S01]  /*1190*/  @P1 LDG.E.U16 R39, [R20.64] ;  /* 0x0000001014271981 */ /* 0x000ea2000c1e1500 */
[----:B------:R-:W-:Y:S01]  /*11a0*/  IMAD.MOV.U32 R30, RZ, RZ, R26 ;  /* 0x000000ffff1e7224 */ /* 0x000fe200078e001a */
[----:B------:R-:W-:-:S03]  /*11b0*/  IADD3 R24, P1, R24, UR21, RZ ;  /* 0x0000001518187c10 */ /* 0x000fc6000ff3e0ff */
[----:B------:R-:W-:Y:S01]  /*11c0*/  IMAD.WIDE.U32 R36, R41, 0x3, R30 ;  /* 0x0000000329247825 */ /* 0x000fe200078e001e */
[----:B------:R-:W-:-:S03]  /*11d0*/  IADD3.X R25, R25, UR20, RZ, P1, !PT ;  /* 0x0000001419197c10 */ /* 0x000fc60008ffe4ff */
[----:B------:R-:W-:Y:S01]  /*11e0*/  IMAD R41, R32, 0x3, RZ ;  /* 0x0000000320297824 */ /* 0x000fe200078e02ff */
[C---:B------:R-:W-:Y:S02]  /*11f0*/  LOP3.LUT R10, R36.reuse, R12, RZ, 0xfc, !PT ;  /* 0x0000000c240a7212 */ /* 0x040fe400078efcff */
[----:B------:R-:W-:Y:S01]  /*1200*/  ISETP.LT.U32.AND P2, PT, R36, c[0x0][0x178], PT ;  /* 0x00005e0024007a0c */ /* 0x000fe20003f41070 */
[----:B------:R-:W-:Y:S01]  /*1210*/  IMAD.IADD R37, R37, 0x1, R41 ;  /* 0x0000000125257824 */ /* 0x000fe200078e0229 */
[----:B------:R-:W-:-:S04]  /*1220*/  ISETP.GT.U32.AND P1, PT, R10, -0x1, PT ;  /* 0xffffffff0a00780c */ /* 0x000fc80003f24070 */
[----:B------:R-:W-:-:S04]  /*1230*/  LOP3.LUT R10, R37, R15, RZ, 0xfc, !PT ;  /* 0x0000000f250a7212 */ /* 0x000fc800078efcff */
[----:B------:R-:W-:-:S04]  /*1240*/  ISETP.GT.AND.EX P1, PT, R10, -0x1, !P0, P1 ;  /* 0xffffffff0a00780c */ /* 0x000fc80004724310 */
[----:B------:R-:W-:-:S13]  /*1250*/  ISETP.LT.AND.EX P1, PT, R37, c[0x0][0x17c], P1, P2 ;  /* 0x00005f0025007a0c */ /* 0x000fda0000f21320 */
[----:B------:R-:W-:Y:S01]  /*1260*/  @!P1 PRMT R37, RZ, 0x7610, R37 ;  /* 0x00007610ff259816 */ /* 0x000fe20000000025 */
[----:B------:R-:W-:Y:S01]  /*1270*/  @P1 IMAD.MOV.U32 R32, RZ, RZ, R18 ;  /* 0x000000ffff201224 */ /* 0x000fe200078e0012 */
[----:B--2---:R0:W-:Y:S04]  /*1280*/  STG.E.U16 [R24.64], R39 ;  /* 0x0000002718007986 */ /* 0x0041e8000c101510 */
[----:B------:R1:W2:Y:S01]  /*1290*/  @P1 LDG.E.U16 R37, [R32.64] ;  /* 0x0000001020251981 */ /* 0x0002a2000c1e1500 */
[----:B------:R-:W-:Y:S01]  /*12a0*/  UIADD3 UR6, UP0, UR6, 0x4, URZ ;  /* 0x0000000406067890 */ /* 0x000fe2000ff1e03f */
[----:B------:R-:W-:Y:S01]  /*12b0*/  IMAD.U32 R21, RZ, RZ, UR22 ;  /* 0x00000016ff157e24 */ /* 0x000fe2000f8e00ff */
[----:B------:R-:W-:Y:S02]  /*12c0*/  IADD3 R28, P6, R28, UR18, RZ ;  /* 0x000000121c1c7c10 */ /* 0x000fe4000ffde0ff */
[----:B------:R-:W-:Y:S01]  /*12d0*/  UIADD3.X UR7, URZ, UR7, URZ, UP0, !UPT ;  /* 0x000000073f077290 */ /* 0x000fe200087fe43f */
[----:B------:R-:W-:Y:S01]  /*12e0*/  IADD3 R20, P4, R20, UR18, RZ ;  /* 0x0000001214147c10 */ /* 0x000fe2000ff9e0ff */
[----:B------:R-:W-:Y:S01]  /*12f0*/  UIADD3 UR14, UP0, UR6, UR11, URZ ;  /* 0x0000000b060e7290 */ /* 0x000fe2000ff1e03f */
[----:B0-----:R-:W-:-:S02]  /*1300*/  IADD3 R24, P1, R24, UR21, RZ ;  /* 0x0000001518187c10 */ /* 0x001fc4000ff3e0ff */
[----:B------:R-:W-:Y:S01]  /*1310*/  LEA R26, P2, R21, R26, 0x2 ;  /* 0x0000001a151a7211 */ /* 0x000fe200078410ff */
[----:B------:R-:W-:Y:S01]  /*1320*/  UIADD3.X UR15, UR7, UR12, URZ, UP0, !UPT ;  /* 0x0000000c070f7290 */ /* 0x000fe200087fe43f */
[----:B------:R-:W-:Y:S02]  /*1330*/  IADD3.X R25, R25, UR20, RZ, P1, !PT ;  /* 0x0000001419197c10 */ /* 0x000fe40008ffe4ff */
[----:B------:R-:W-:Y:S02]  /*1340*/  ISETP.NE.U32.AND P1, PT, RZ, UR14, PT ;  /* 0x0000000eff007c0c */ /* 0x000fe4000bf25070 */
[----:B------:R-:W-:Y:S02]  /*1350*/  IADD3 R10, P3, R24, UR21, RZ ;  /* 0x00000015180a7c10 */ /* 0x000fe4000ff7e0ff */
[----:B------:R-:W-:Y:S02]  /*1360*/  ISETP.NE.AND.EX P1, PT, RZ, UR15, PT, P1 ;  /* 0x0000000fff007c0c */ /* 0x000fe4000bf25310 */
[----:B------:R-:W-:-:S02]  /*1370*/  IADD3.X R21, R25, UR20, RZ, P3, !PT ;  /* 0x0000001419157c10 */ /* 0x000fc40009ffe4ff */
[----:B------:R-:W-:Y:S02]  /*1380*/  IADD3 R22, P3, R22, UR18, RZ ;  /* 0x0000001216167c10 */ /* 0x000fe4000ff7e0ff */
[----:B------:R-:W-:Y:S02]  /*1390*/  IADD3 R18, P5, R18, UR18, RZ ;  /* 0x0000001212127c10 */ /* 0x000fe4000ffbe0ff */
[----:B------:R-:W-:Y:S02]  /*13a0*/  IADD3.X R31, R31, UR19, RZ, P2, !PT ;  /* 0x000000131f1f7c10 */ /* 0x000fe400097fe4ff */
[----:B------:R-:W-:Y:S02]  /*13b0*/  IADD3.X R35, R35, UR13, RZ, P6, !PT ;  /* 0x0000000d23237c10 */ /* 0x000fe4000b7fe4ff */
[----:B------:R-:W-:Y:S02]  /*13c0*/  IADD3.X R29, R29, UR13, RZ, P3, !PT ;  /* 0x0000000d1d1d7c10 */ /* 0x000fe40009ffe4ff */
[----:B------:R-:W-:-:S02]  /*13d0*/  IADD3.X R27, R27, UR13, RZ, P4, !PT ;  /* 0x0000000d1b1b7c10 */ /* 0x000fc4000a7fe4ff */
[----:B-1----:R-:W-:Y:S01]  /*13e0*/  IADD3.X R33, R33, UR13, RZ, P5, !PT ;  /* 0x0000000d21217c10 */ /* 0x002fe2000affe4ff */
[----:B--2---:R0:W-:Y:S01]  /*13f0*/  STG.E.U16 [R24.64], R37 ;  /* 0x0000002518007986 */ /* 0x0041e2000c101510 */
[----:B------:R-:W-:Y:S05]  /*1400*/  @P1 BRA `(.L_x_154) ;  /* 0xfffffb1000001947 */ /* 0x000fea000383ffff */
.L_x_153:
[----:B------:R-:W-:Y:S01]  /*1410*/  IMAD.MOV.U32 R20, RZ, RZ, 0x3 ;  /* 0x00000003ff147424 */ /* 0x000fe200078e00ff */
[----:B------:R-:W-:Y:S01]  /*1420*/  UISETP.GE.U32.AND UP0, UPT, UR4, UR24, UPT ;  /* 0x000000180400728c */ /* 0x000fe2000bf06070 */
[----:B0-----:R-:W-:-:S03]  /*1430*/  IMAD.IADD R25, R17, 0x1, R23 ;  /* 0x0000000111197824 */ /* 0x001fc600078e0217 */
[----:B------:R-:W-:Y:S01]  /*1440*/  LOP3.LUT P0, RZ, R20, c[0x0][0x188], RZ, 0xc0, !PT ;  /* 0x0000620014ff7a12 */ /* 0x000fe2000780c0ff */
[----:B------:R-:W-:-:S12]  /*1450*/  UISETP.GE.AND.EX UP0, UPT, UR5, UR25, UPT, UP0 ;  /* 0x000000190500728c */ /* 0x000fd8000bf06300 */
[----:B------:R-:W-:Y:S05]  /*1460*/  @!P0 BRA `(.L_x_155) ;  /* 0x0000058000008947 */ /* 0x000fea0003800000 */
[----:B------:R-:W-:Y:S01]  /*1470*/  ULDC.64 UR12, c[0x0][0x1b8] ;  /* 0x00006e00000c7ab9 */ /* 0x000fe20000000a00 */
[----:B------:R-:W-:Y:S01]  /*1480*/  MOV R18, R8 ;  /* 0x0000000800127202 */ /* 0x000fe20000000f00 */
[----:B------:R-:W-:Y:S01]  /*1490*/  IMAD.U32 R23, RZ, RZ, UR6 ;  /* 0x00000006ff177e24 */ /* 0x000fe2000f8e00ff */
[----:B------:R-:W-:Y:S01]  /*14a0*/  UIMAD UR7, UR7, UR12, URZ ;  /* 0x0000000c070772a4 */ /* 0x000fe2000f8e023f */
[----:B------:R-:W-:Y:S02]  /*14b0*/  ISETP.GE.U32.AND P0, PT, R12, c[0x0][0x170], PT ;  /* 0x00005c000c007a0c */ /* 0x000fe40003f06070 */
[----:B------:R-:W-:Y:S01]  /*14c0*/  IMAD.WIDE.U32 R22, R23, c[0x0][0x1b8], R18 ;  /* 0x00006e0017167a25 */ /* 0x000fe200078e0012 */
[----:B------:R-:W-:Y:S01]  /*14d0*/  UIMAD UR11, UR6, UR13, UR7 ;  /* 0x0000000d060b72a4 */ /* 0x000fe2000f8e0207 */
[----:B------:R-:W-:-:S03]  /*14e0*/  ISETP.GE.AND.EX P0, PT, R15, c[0x0][0x174], PT, P0 ;  /* 0x00005d000f007a0c */ /* 0x000fc60003f06300 */
[----:B------:R-:W-:Y:S02]  /*14f0*/  LOP3.LUT R18, R22, R12, RZ, 0xfc, !PT ;  /* 0x0000000c16127212 */ /* 0x000fe400078efcff */
[----:B------:R-:W-:Y:S02]  /*1500*/  IADD3 R23, R23, UR11, RZ ;  /* 0x0000000b17177c10 */ /* 0x000fe4000fffe0ff */
[----:B------:R-:W-:Y:S02]  /*1510*/  ISETP.GT.U32.AND P1, PT, R18, -0x1, PT ;  /* 0xffffffff1200780c */ /* 0x000fe40003f24070 */
[----:B------:R-:W-:Y:S02]  /*1520*/  LOP3.LUT R18, R23, R15, RZ, 0xfc, !PT ;  /* 0x0000000f17127212 */ /* 0x000fe400078efcff */
[----:B------:R-:W-:Y:S02]  /*1530*/  ISETP.LT.U32.AND P2, PT, R22, c[0x0][0x178], PT ;  /* 0x00005e0016007a0c */ /* 0x000fe40003f41070 */
[----:B------:R-:W-:-:S04]  /*1540*/  ISETP.GT.AND.EX P1, PT, R18, -0x1, !P0, P1 ;  /* 0xffffffff1200780c */ /* 0x000fc80004724310 */
[----:B------:R-:W-:Y:S01]  /*1550*/  ISETP.LT.AND.EX P1, PT, R23, c[0x0][0x17c], P1, P2 ;  /* 0x00005f0017007a0c */ /* 0x000fe20000f21320 */
[----:B------:R-:W-:-:S12]  /*1560*/  IMAD.U32 R23, RZ, RZ, UR6 ;  /* 0x00000006ff177e24 */ /* 0x000fd8000f8e00ff */
[----:B------:R-:W-:Y:S01]  /*1570*/  @P1 IMAD.MOV.U32 R24, RZ, RZ, R16 ;  /* 0x000000ffff181224 */ /* 0x000fe200078e0010 */
[----:B------:R-:W-:-:S03]  /*1580*/  @!P1 PRMT R29, RZ, 0x7610, R29 ;  /* 0x00007610ff1d9816 */ /* 0x000fc6000000001d */
[----:B------:R-:W-:-:S05]  /*1590*/  @P1 IMAD.WIDE.U32 R22, R23, c[0x0][0x1b8], R24 ;  /* 0x00006e0017161a25 */ /* 0x000fca00078e0018 */
[----:B------:R-:W-:Y:S02]  /*15a0*/  @P1 IADD3 R23, R23, UR11, RZ ;  /* 0x0000000b17171c10 */ /* 0x000fe4000fffe0ff */
[----:B------:R-:W-:-:S04]  /*15b0*/  @P1 LEA R26, P2, R22, c[0x0][0x168], 0x1 ;  /* 0x00005a00161a1a11 */ /* 0x000fc800078408ff */
[----:B------:R-:W-:-:S05]  /*15c0*/  @P1 LEA.HI.X R27, R22, c[0x0][0x16c], R23, 0x1, P2 ;  /* 0x00005b00161b1a11 */ /* 0x000fca00010f0c17 */
[----:B------:R0:W2:Y:S01]  /*15d0*/  @P1 LDG.E.U16 R29, [R26.64] ;  /* 0x000000101a1d1981 */ /* 0x0000a2000c1e1500 */
[----:B------:R-:W-:Y:S01]  /*15e0*/  LOP3.LUT R18, R20, c[0x0][0x188], RZ, 0xc0, !PT ;  /* 0x0000620014127a12 */ /* 0x000fe200078ec0ff */
[----:B------:R-:W-:Y:S02]  /*15f0*/  IMAD.MOV.U32 R22, RZ, RZ, R10 ;  /* 0x000000ffff167224 */ /* 0x000fe400078e000a */
[----:B------:R-:W-:Y:S01]  /*1600*/  IMAD.MOV.U32 R23, RZ, RZ, R21 ;  /* 0x000000ffff177224 */ /* 0x000fe200078e0015 */
[----:B------:R-:W-:-:S04]  /*1610*/  ISETP.NE.U32.AND P1, PT, R18, 0x1, PT ;  /* 0x000000011200780c */ /* 0x000fc80003f25070 */
[----:B------:R-:W-:Y:S01]  /*1620*/  ISETP.NE.AND.EX P1, PT, RZ, RZ, PT, P1 ;  /* 0x000000ffff00720c */ /* 0x000fe20003f25310 */
[----:B0-----:R-:W-:Y:S01]  /*1630*/  IMAD.MOV.U32 R26, RZ, RZ, R10 ;  /* 0x000000ffff1a7224 */ /* 0x001fe200078e000a */
[----:B------:R-:W-:Y:S01]  /*1640*/  IADD3 R10, P2, R10, UR21, RZ ;  /* 0x000000150a0a7c10 */ /* 0x000fe2000ff5e0ff */
[----:B------:R-:W-:-:S03]  /*1650*/  IMAD.MOV.U32 R27, RZ, RZ, R21 ;  /* 0x000000ffff1b7224 */ /* 0x000fc600078e0015 */
[----:B------:R-:W-:Y:S02]  /*1660*/  IADD3.X R21, R21, UR20, RZ, P2, !PT ;  /* 0x0000001415157c10 */ /* 0x000fe400097fe4ff */
[----:B--2---:R0:W-:Y:S05]  /*1670*/  STG.E.U16 [R26.64], R29 ;  /* 0x0000001d1a007986 */ /* 0x0041ea000c101510 */
[----:B------:R-:W-:Y:S05]  /*1680*/  @!P1 BRA `(.L_x_155) ;  /* 0x0000036000009947 */ /* 0x000fea0003800000 */
[----:B------:R-:W-:Y:S02]  /*1690*/  ULDC.64 UR12, c[0x0][0x1b8] ;  /* 0x00006e00000c7ab9 */ /* 0x000fe40000000a00 */
[----:B------:R-:W-:Y:S02]  /*16a0*/  ULDC UR7, c[0x0][0x1b8] ;  /* 0x00006e0000077ab9 */ /* 0x000fe40000000800 */
[----:B------:R-:W-:-:S04]  /*16b0*/  UIMAD.WIDE.U32 UR6, UR6, UR7, UR12 ;  /* 0x00000007060672a5 */ /* 0x000fc8000f8e000c */
[----:B------:R-:W-:Y:S02]  /*16c0*/  UIADD3 UR11, UR11, UR7, URZ ;  /* 0x000000070b0b7290 */ /* 0x000fe4000fffe03f */
[----:B------:R-:W-:-:S04]  /*16d0*/  IADD3 R21, P1, R8, UR6, RZ ;  /* 0x0000000608157c10 */ /* 0x000fc8000ff3e0ff */
[----:B------:R-:W-:Y:S02]  /*16e0*/  LOP3.LUT R10, R21, R12, RZ, 0xfc, !PT ;  /* 0x0000000c150a7212 */ /* 0x000fe400078efcff */
[----:B0-----:R-:W-:Y:S02]  /*16f0*/  IADD3.X R27, R19, UR11, RZ, P1, !PT ;  /* 0x0000000b131b7c10 */ /* 0x001fe40008ffe4ff */
[----:B------:R-:W-:Y:S02]  /*1700*/  ISETP.GT.U32.AND P1, PT, R10, -0x1, PT ;  /* 0xffffffff0a00780c */ /* 0x000fe40003f24070 */
[----:B------:R-:W-:Y:S02]  /*1710*/  LOP3.LUT R10, R27, R15, RZ, 0xfc, !PT ;  /* 0x0000000f1b0a7212 */ /* 0x000fe400078efcff */
[----:B------:R-:W-:Y:S02]  /*1720*/  ISETP.LT.U32.AND P2, PT, R21, c[0x0][0x178], PT ;  /* 0x00005e0015007a0c */ /* 0x000fe40003f41070 */
[----:B------:R-:W-:-:S04]  /*1730*/  ISETP.GT.AND.EX P1, PT, R10, -0x1, !P0, P1 ;  /* 0xffffffff0a00780c */ /* 0x000fc80004724310 */
[----:B------:R-:W-:-:S13]  /*1740*/  ISETP.LT.AND.EX P1, PT, R27, c[0x0][0x17c], P1, P2 ;  /* 0x00005f001b007a0c */ /* 0x000fda0000f21320 */
[----:B------:R-:W-:Y:S02]  /*1750*/  @P1 IADD3 R10, P2, R16, UR6, RZ ;  /* 0x00000006100a1c10 */ /* 0x000fe4000ff5e0ff */
[----:B------:R-:W-:Y:S02]  /*1760*/  @!P1 PRMT R31, RZ, 0x7610, R31 ;  /* 0x00007610ff1f9816 */ /* 0x000fe4000000001f */
[----:B------:R-:W-:Y:S02]  /*1770*/  @P1 IADD3.X R21, R25, UR11, RZ, P2, !PT ;  /* 0x0000000b19151c10 */ /* 0x000fe400097fe4ff */
[----:B------:R-:W-:-:S04]  /*1780*/  @P1 LEA R20, P2, R10, c[0x0][0x168], 0x1 ;  /* 0x00005a000a141a11 */ /* 0x000fc800078408ff */
[----:B------:R-:W-:-:S05]  /*1790*/  @P1 LEA.HI.X R21, R10, c[0x0][0x16c], R21, 0x1, P2 ;  /* 0x00005b000a151a11 */ /* 0x000fca00010f0c15 */
[----:B------:R0:W2:Y:S01]  /*17a0*/  @P1 LDG.E.U16 R31, [R20.64] ;  /* 0x00000010141f1981 */ /* 0x0000a2000c1e1500 */
[----:B------:R-:W-:Y:S01]  /*17b0*/  IADD3 R26, P1, R22, UR21, RZ ;  /* 0x00000015161a7c10 */ /* 0x000fe2000ff3e0ff */
[----:B------:R-:W-:Y:S02]  /*17c0*/  IMAD.U32 R29, RZ, RZ, UR21 ;  /* 0x00000015ff1d7e24 */ /* 0x000fe4000f8e00ff */
[----:B------:R-:W-:Y:S01]  /*17d0*/  IMAD.U32 R33, RZ, RZ, UR21 ;  /* 0x00000015ff217e24 */ /* 0x000fe2000f8e00ff */
[----:B------:R-:W-:Y:S01]  /*17e0*/  IADD3.X R27, R23, UR20, RZ, P1, !PT ;  /* 0x00000014171b7c10 */ /* 0x000fe20008ffe4ff */
[----:B------:R-:W-:Y:S01]  /*17f0*/  IMAD.U32 R10, RZ, RZ, UR20 ;  /* 0x00000014ff0a7e24 */ /* 0x000fe2000f8e00ff */
[----:B------:R-:W-:Y:S02]  /*1800*/  ISETP.NE.U32.AND P1, PT, R18, 0x2, PT ;  /* 0x000000021200780c */ /* 0x000fe40003f25070 */
[----:B------:R-:W-:Y:S02]  /*1810*/  LEA R28, P2, R29, R22, 0x1 ;  /* 0x000000161d1c7211 */ /* 0x000fe400078408ff */
[----:B------:R-:W-:-:S02]  /*1820*/  ISETP.NE.AND.EX P1, PT, RZ, RZ, PT, P1 ;  /* 0x000000ffff00720c */ /* 0x000fc40003f25310 */
[----:B------:R-:W-:Y:S01]  /*1830*/  LEA.HI.X R29, R33, R23, R10, 0x1, P2 ;  /* 0x00000017211d7211 */ /* 0x000fe200010f0c0a */
[----:B------:R-:W-:-:S04]  /*1840*/  IMAD.MOV.U32 R10, RZ, RZ, R28 ;  /* 0x000000ffff0a7224 */ /* 0x000fc800078e001c */
[----:B0-----:R-:W-:Y:S01]  /*1850*/  IMAD.MOV.U32 R21, RZ, RZ, R29 ;  /* 0x000000ffff157224 */ /* 0x001fe200078e001d */
[----:B--2---:R0:W-:Y:S05]  /*1860*/  STG.E.U16 [R26.64], R31 ;  /* 0x0000001f1a007986 */ /* 0x0041ea000c101510 */
[----:B------:R-:W-:Y:S05]  /*1870*/  @!P1 BRA `(.L_x_155) ;  /* 0x0000017000009947 */ /* 0x000fea0003800000 */
[----:B------:R-:W-:Y:S02]  /*1880*/  ULDC.64 UR12, c[0x0][0x1b8] ;  /* 0x00006e00000c7ab9 */ /* 0x000fe40000000a00 */
[----:B------:R-:W-:-:S04]  /*1890*/  UIADD3 UR6, UP1, UR6, UR12, URZ ;  /* 0x0000000c06067290 */ /* 0x000fc8000ff3e03f */
[----:B------:R-:W-:Y:S02]  /*18a0*/  UIADD3.X UR11, UR11, UR13, URZ, UP1, !UPT ;  /* 0x0000000d0b0b7290 */ /* 0x000fe40008ffe43f */
[----:B------:R-:W-:-:S04]  /*18b0*/  IADD3 R13, P1, R8, UR6, RZ ;  /* 0x00000006080d7c10 */ /* 0x000fc8000ff3e0ff */
[----:B------:R-:W-:Y:S02]  /*18c0*/  LOP3.LUT R12, R13, R12, RZ, 0xfc, !PT ;  /* 0x0000000c0d0c7212 */ /* 0x000fe400078efcff */
[----:B------:R-:W-:Y:S02]  /*18d0*/  IADD3.X R17, R19, UR11, RZ, P1, !PT ;  /* 0x0000000b13117c10 */ /* 0x000fe40008ffe4ff */
        /* <DEDUP_REMOVED lines=10> */
[----:B------:R-:W2:Y:S01]  /*1980*/  @P0 LDG.E.U16 R15, [R12.64] ;  /* 0x000000100c0f0981 */ /* 0x000ea2000c1e1500 */
[----:B------:R-:W-:Y:S01]  /*1990*/  IMAD.U32 R17, RZ, RZ, UR8 ;  /* 0x00000008ff117e24 */ /* 0x000fe2000f8e00ff */
[----:B------:R-:W-:-:S03]  /*19a0*/  UIMAD UR6, UR10, 0x6, URZ ;  /* 0x000000060a0678a4 */ /* 0x000fc6000f8e023f */
[----:B------:R-:W-:-:S04]  /*19b0*/  IMAD.WIDE.U32 R22, R17, 0x6, R22 ;  /* 0x0000000611167825 */ /* 0x000fc800078e0016 */
[----:B------:R-:W-:Y:S01]  /*19c0*/  IMAD.MOV.U32 R10, RZ, RZ, R22 ;  /* 0x000000ffff0a7224 */ /* 0x000fe200078e0016 */
[----:B------:R-:W-:Y:S01]  /*19d0*/  IADD3 R21, R23, UR6, RZ ;  /* 0x0000000617157c10 */ /* 0x000fe2000fffe0ff */
[----:B--2---:R1:W-:Y:S04]  /*19e0*/  STG.E.U16 [R28.64], R15 ;  /* 0x0000000f1c007986 */ /* 0x0043e8000c101510 */
.L_x_155:
[----:B------:R-:W-:-:S13]  /*19f0*/  PLOP3.LUT P0, PT, PT, PT, UP0, 0x80, 0x0 ;  /* 0x000000000000781c */ /* 0x000fda0003f0f008 */
[----:B------:R-:W-:Y:S01]  /*1a00*/  @P0 CALL.REL.NOINC `(.L_x_152) ;  /* 0x0000001000000944 */ /* 0x000fe20003c00000 */
[----:B------:R-:W-:Y:S05]  /*1a10*/  BRA `(.L_x_156) ;  /* 0xffffef2000007947 */ /* 0x000fea000383ffff */
.L_x_152:
[----:B------:R-:W-:-:S04]  /*1a20*/  IMAD.MOV.U32 R2, RZ, RZ, c[0x0][0x0] ;  /* 0x00000000ff027624 */ /* 0x000fc800078e00ff */
[----:B------:R-:W-:-:S05]  /*1a30*/  IMAD R5, R2, c[0x0][0xc], RZ ;  /* 0x0000030002057a24 */ /* 0x000fca00078e02ff */
[----:B------:R-:W-:-:S05]  /*1a40*/  IADD3 R0, P0, R5, R0, RZ ;  /* 0x0000000005007210 */ /* 0x000fca0007f1e0ff */
[----:B------:R-:W-:Y:S01]  /*1a50*/  IMAD.X R3, RZ, RZ, R3, P0 ;  /* 0x000000ffff037224 */ /* 0x000fe200000e0603 */
[----:B------:R-:W-:-:S04]  /*1a60*/  ISETP.GE.U32.AND P0, PT, R0, c[0x0][0x160], PT ;  /* 0x0000580000007a0c */ /* 0x000fc80003f06070 */
[----:B------:R-:W-:-:S13]  /*1a70*/  ISETP.GE.AND.EX P0, PT, R3, c[0x0][0x164], PT, P0 ;  /* 0x0000590003007a0c */ /* 0x000fda0003f06300 */
[----:B------:R-:W-:Y:S01]  /*1a80*/  @P0 CALL.REL.NOINC `(.L_x_157) ;  /* 0x0000001000000944 */ /* 0x000fe20003c00000 */
[----:B------:R-:W-:Y:S05]  /*1a90*/  BRA `(.L_x_158) ;  /* 0xffffe6d000007947 */ /* 0x000fea000383ffff */
.L_x_157:
[----:B------:R-:W-:Y:S05]  /*1aa0*/  EXIT ;  /* 0x000000000000794d */ /* 0x000fea0003800000 */
        .weak           $__internal_2_$__cuda_sm20_div_s64
        .type           $__internal_2_$__cuda_sm20_div_s64,@function
        .size           $__internal_2_$__cuda_sm20_div_s64,(.L_x_742 - $__internal_2_$__cuda_sm20_div_s64)
$__internal_2_$__cuda_sm20_div_s64:
[-C--:B------:R-:W-:Y:S02]  /*1ab0*/  IADD3 R8, P1, RZ, -R11.reuse, RZ ;  /* 0x8000000bff087210 */ /* 0x080fe40007f3e0ff */
[----:B------:R-:W-:Y:S02]  /*1ac0*/  ISETP.GE.AND P0, PT, R10, RZ, PT ;  /* 0x000000ff0a00720c */ /* 0x000fe40003f06270 */
[----:B------:R-:W-:Y:S01]  /*1ad0*/  ISETP.GE.AND P3, PT, R13, RZ, PT ;  /* 0x000000ff0d00720c */ /* 0x000fe20003f66270 */
        /* <DEDUP_REMOVED lines=11> */
[----:B------:R-:W-:-:S03]  /*1b90*/  IMAD.HI.U32 R16, R14, R19, RZ ;  /* 0x000000130e107227 */ /* 0x000fc600078e00ff */
[----:B------:R-:W-:Y:S01]  /*1ba0*/  IADD3.X R21, RZ, ~R17, RZ, P0, !PT ;  /* 0x80000011ff157210 */ /* 0x000fe200007fe4ff */
[----:B------:R-:W-:-:S04]  /*1bb0*/  IMAD.MOV.U32 R17, RZ, RZ, R14 ;  /* 0x000000ffff117224 */ /* 0x000fc800078e000e */
[----:B------:R-:W-:-:S04]  /*1bc0*/  IMAD.WIDE.U32 R16, P0, R14, R21, R16 ;  /* 0x000000150e107225 */ /* 0x000fc80007800010 */
[C---:B------:R-:W-:Y:S02]  /*1bd0*/  IMAD R23, R15.reuse, R21, RZ ;  /* 0x000000150f177224 */ /* 0x040fe400078e02ff */
[----:B------:R-:W-:-:S04]  /*1be0*/  IMAD.HI.U32 R16, P1, R15, R19, R16 ;  /* 0x000000130f107227 */ /* 0x000fc80007820010 */
[----:B------:R-:W-:Y:S01]  /*1bf0*/  IMAD.HI.U32 R21, R15, R21, RZ ;  /* 0x000000150f157227 */ /* 0x000fe200078e00ff */
[----:B------:R-:W-:Y:S02]  /*1c00*/  IADD3 R17, P2, R23, R16, RZ ;  /* 0x0000001017117210 */ /* 0x000fe40007f5e0ff */
[----:B------:R-:W-:Y:S01]  /*1c10*/  IADD3 R23, P4, RZ, -R18, RZ ;  /* 0x80000012ff177210 */ /* 0x000fe20007f9e0ff */
[----:B------:R-:W-:Y:S02]  /*1c20*/  IMAD.X R12, R21, 0x1, R15, P0 ;  /* 0x00000001150c7824 */ /* 0x000fe400000e060f */
[----:B------:R-:W-:Y:S01]  /*1c30*/  IMAD.WIDE.U32 R14, R17, R8, RZ ;  /* 0x00000008110e7225 */ /* 0x000fe200078e00ff */
[----:B------:R-:W-:Y:S02]  /*1c40*/  SEL R23, R23, R18, !P3 ;  /* 0x0000001217177207 */ /* 0x000fe40005800000 */
[----:B------:R-:W-:Y:S01]  /*1c50*/  IADD3.X R19, RZ, RZ, R12, P2, P1 ;  /* 0x000000ffff137210 */ /* 0x000fe200017e240c */
[----:B------:R-:W-:Y:S01]  /*1c60*/  IMAD R12, R17, R9, R15 ;  /* 0x00000009110c7224 */ /* 0x000fe200078e020f */
[----:B------:R-:W-:-:S03]  /*1c70*/  IADD3 R15, P0, RZ, -R14, RZ ;  /* 0x8000000eff0f7210 */ /* 0x000fc60007f1e0ff */
[----:B------:R-:W-:Y:S02]  /*1c80*/  IMAD R12, R19, R8, R12 ;  /* 0x00000008130c7224 */ /* 0x000fe400078e020c */
[----:B------:R-:W-:-:S04]  /*1c90*/  IMAD.HI.U32 R16, R17, R15, RZ ;  /* 0x0000000f11107227 */ /* 0x000fc800078e00ff */
[----:B------:R-:W-:-:S04]  /*1ca0*/  IMAD.X R12, RZ, RZ, ~R12, P0 ;  /* 0x000000ffff0c7224 */ /* 0x000fc800000e0e0c */
[----:B------:R-:W-:-:S04]  /*1cb0*/  IMAD.WIDE.U32 R16, P0, R17, R12, R16 ;  /* 0x0000000c11107225 */ /* 0x000fc80007800010 */
[C---:B------:R-:W-:Y:S02]  /*1cc0*/  IMAD R14, R19.reuse, R12, RZ ;  /* 0x0000000c130e7224 */ /* 0x040fe400078e02ff */
[----:B------:R-:W-:-:S04]  /*1cd0*/  IMAD.HI.U32 R17, P1, R19, R15, R16 ;  /* 0x0000000f13117227 */ /* 0x000fc80007820010 */
[----:B------:R-:W-:Y:S01]  /*1ce0*/  IMAD.X R16, RZ, RZ, ~R13, P4 ;  /* 0x000000ffff107224 */ /* 0x000fe200020e0e0d */
[----:B------:R-:W-:Y:S01]  /*1cf0*/  IADD3 R17, P2, R14, R17, RZ ;  /* 0x000000110e117210 */ /* 0x000fe20007f5e0ff */
[----:B------:R-:W-:-:S03]  /*1d00*/  IMAD.HI.U32 R12, R19, R12, RZ ;  /* 0x0000000c130c7227 */ /* 0x000fc600078e00ff */
[----:B------:R-:W-:Y:S01]  /*1d10*/  SEL R16, R16, R13, !P3 ;  /* 0x0000000d10107207 */ /* 0x000fe20005800000 */
[----:B------:R-:W-:-:S04]  /*1d20*/  IMAD.HI.U32 R14, R17, R23, RZ ;  /* 0x00000017110e7227 */ /* 0x000fc800078e00ff */
[----:B------:R-:W-:Y:S02]  /*1d30*/  IMAD.X R19, R12, 0x1, R19, P0 ;  /* 0x000000010c137824 */ /* 0x000fe400000e0613 */
[----:B------:R-:W-:-:S03]  /*1d40*/  IMAD.MOV.U32 R15, RZ, RZ, RZ ;  /* 0x000000ffff0f7224 */ /* 0x000fc600078e00ff */
[----:B------:R-:W-:Y:S01]  /*1d50*/  IADD3.X R19, RZ, RZ, R19, P2, P1 ;  /* 0x000000ffff137210 */ /* 0x000fe200017e2413 */
[----:B------:R-:W-:-:S04]  /*1d60*/  IMAD.WIDE.U32 R14, R17, R16, R14 ;  /* 0x00000010110e7225 */ /* 0x000fc800078e000e */
[C---:B------:R-:W-:Y:S02]  /*1d70*/  IMAD R17, R19.reuse, R16, RZ ;  /* 0x0000001013117224 */ /* 0x040fe400078e02ff */
[----:B------:R-:W-:-:S04]  /*1d80*/  IMAD.HI.U32 R14, P0, R19, R23, R14 ;  /* 0x00000017130e7227 */ /* 0x000fc8000780000e */
[----:B------:R-:W-:Y:S01]  /*1d90*/  IMAD.HI.U32 R12, R19, R16, RZ ;  /* 0x00000010130c7227 */ /* 0x000fe200078e00ff */
[----:B------:R-:W-:-:S03]  /*1da0*/  IADD3 R17, P1, R17, R14, RZ ;  /* 0x0000000e11117210 */ /* 0x000fc60007f3e0ff */
[----:B------:R-:W-:Y:S02]  /*1db0*/  IMAD.X R12, RZ, RZ, R12, P0 ;  /* 0x000000ffff0c7224 */ /* 0x000fe400000e060c */
[----:B------:R-:W-:-:S04]  /*1dc0*/  IMAD.WIDE.U32 R14, R17, R8, RZ ;  /* 0x00000008110e7225 */ /* 0x000fc800078e00ff */
[----:B------:R-:W-:Y:S01]  /*1dd0*/  IMAD.X R19, RZ, RZ, R12, P1 ;  /* 0x000000ffff137224 */ /* 0x000fe200008e060c */
[----:B------:R-:W-:Y:S01]  /*1de0*/  IADD3 R23, P1, -R14, R23, RZ ;  /* 0x000000170e177210 */ /* 0x000fe20007f3e1ff */
[----:B------:R-:W-:-:S03]  /*1df0*/  IMAD R12, R17, R9, R15 ;  /* 0x00000009110c7224 */ /* 0x000fc600078e020f */
[-C--:B------:R-:W-:Y:S01]  /*1e00*/  ISETP.GE.U32.AND P0, PT, R23, R8.reuse, PT ;  /* 0x000000081700720c */ /* 0x080fe20003f06070 */
[----:B------:R-:W-:-:S04]  /*1e10*/  IMAD R12, R19, R8, R12 ;  /* 0x00000008130c7224 */ /* 0x000fc800078e020c */
[----:B------:R-:W-:Y:S01]  /*1e20*/  IMAD.X R25, R16, 0x1, ~R12, P1 ;  /* 0x0000000110197824 */ /* 0x000fe200008e0e0c */
[----:B------:R-:W-:Y:S02]  /*1e30*/  IADD3 R15, P1, R23, -R8, RZ ;  /* 0x80000008170f7210 */ /* 0x000fe40007f3e0ff */
[----:B------:R-:W-:Y:S02]  /*1e40*/  IADD3 R12, P2, R17, 0x1, RZ ;  /* 0x00000001110c7810 */ /* 0x000fe40007f5e0ff */
[C---:B------:R-:W-:Y:S01]  /*1e50*/  ISETP.GE.U32.AND.EX P0, PT, R25.reuse, R9, PT, P0 ;  /* 0x000000091900720c */ /* 0x040fe20003f06100 */
[----:B------:R-:W-:Y:S02]  /*1e60*/  IMAD.X R21, R25, 0x1, ~R9, P1 ;  /* 0x0000000119157824 */ /* 0x000fe400008e0e09 */
[----:B------:R-:W-:Y:S01]  /*1e70*/  IMAD.X R14, RZ, RZ, R19, P2 ;  /* 0x000000ffff0e7224 */ /* 0x000fe200010e0613 */
[----:B------:R-:W-:Y:S02]  /*1e80*/  SEL R15, R15, R23, P0 ;  /* 0x000000170f0f7207 */ /* 0x000fe40000000000 */
[----:B------:R-:W-:-:S02]  /*1e90*/  SEL R17, R12, R17, P0 ;  /* 0x000000110c117207 */ /* 0x000fc40000000000 */
[----:B------:R-:W-:Y:S02]  /*1ea0*/  SEL R21, R21, R25, P0 ;  /* 0x0000001915157207 */ /* 0x000fe40000000000 */
[----:B------:R-:W-:Y:S02]  /*1eb0*/  ISETP.GE.U32.AND P1, PT, R15, R8, PT ;  /* 0x000000080f00720c */ /* 0x000fe40003f26070 */
[----:B------:R-:W-:Y:S02]  /*1ec0*/  SEL R12, R14, R19, P0 ;  /* 0x000000130e0c7207 */ /* 0x000fe40000000000 */
[----:B------:R-:W-:Y:S02]  /*1ed0*/  IADD3 R8, P2, R17, 0x1, RZ ;  /* 0x0000000111087810 */ /* 0x000fe40007f5e0ff */
[----:B------:R-:W-:Y:S02]  /*1ee0*/  ISETP.GE.U32.AND.EX P0, PT, R21, R9, PT, P1 ;  /* 0x000000091500720c */ /* 0x000fe40003f06110 */
[----:B------:R-:W-:Y:S01]  /*1ef0*/  LOP3.LUT R14, R10, R13, RZ, 0x3c, !PT ;  /* 0x0000000d0a0e7212 */ /* 0x000fe200078e3cff */
[----:B------:R-:W-:Y:S01]  /*1f00*/  IMAD.X R9, RZ, RZ, R12, P2 ;  /* 0x000000ffff097224 */ /* 0x000fe200010e060c */
[----:B------:R-:W-:-:S02]  /*1f10*/  SEL R8, R8, R17, P0 ;  /* 0x0000001108087207 */ /* 0x000fc40000000000 */
[----:B------:R-:W-:Y:S02]  /*1f20*/  ISETP.GE.AND P1, PT, R14, RZ, PT ;  /* 0x000000ff0e00720c */ /* 0x000fe40003f26270 */
[----:B------:R-:W-:Y:S02]  /*1f30*/  SEL R13, R9, R12, P0 ;  /* 0x0000000c090d7207 */ /* 0x000fe40000000000 */
[----:B------:R-:W-:Y:S02]  /*1f40*/  IADD3 R9, P2, RZ, -R8, RZ ;  /* 0x80000008ff097210 */ /* 0x000fe40007f5e0ff */
[----:B------:R-:W-:-:S03]  /*1f50*/  ISETP.NE.U32.AND P0, PT, R11, RZ, PT ;  /* 0x000000ff0b00720c */ /* 0x000fc60003f05070 */
[----:B------:R-:W-:Y:S01]  /*1f60*/  IMAD.X R12, RZ, RZ, ~R13, P2 ;  /* 0x000000ffff0c7224 */ /* 0x000fe200010e0e0d */
[----:B------:R-:W-:Y:S02]  /*1f70*/  ISETP.NE.AND.EX P0, PT, R10, RZ, PT, P0 ;  /* 0x000000ff0a00720c */ /* 0x000fe40003f05300 */
[----:B------:R-:W-:Y:S01]  /*1f80*/  SEL R10, R9, R8, !P1 ;  /* 0x00000008090a7207 */ /* 0x000fe20004800000 */
[----:B------:R-:W-:Y:S01]  /*1f90*/  IMAD.MOV.U32 R8, RZ, RZ, R4 ;  /* 0x000000ffff087224 */ /* 0x000fe200078e0004 */
[----:B------:R-:W-:Y:S01]  /*1fa0*/  SEL R13, R12, R13, !P1 ;  /* 0x0000000d0c0d7207 */ /* 0x000fe20004800000 */
[----:B------:R-:W-:Y:S01]  /*1fb0*/  IMAD.MOV.U32 R9, RZ, RZ, 0x0 ;  /* 0x00000000ff097424 */ /* 0x000fe200078e00ff */
[----:B------:R-:W-:Y:S02]  /*1fc0*/  SEL R10, R10, 0xffffffff, P0 ;  /* 0xffffffff0a0a7807 */ /* 0x000fe40000000000 */
[----:B------:R-:W-:Y:S01]  /*1fd0*/  SEL R13, R13, 0xffffffff, P0 ;  /* 0xffffffff0d0d7807 */ /* 0x000fe20000000000 */
[----:B------:R-:W-:Y:S06]  /*1fe0*/  RET.REL.NODEC R8 `(_ZN2at6native13im2col_kernelIN3c108BFloat16EEEvlPKT_llllllllllllPS4_) ;  /* 0xffffe01008007950 */ /* 0x000fec0003c3ffff */
.L_x_159:
        /* <DEDUP_REMOVED lines=9> */
.L_x_742:


//--------------------- .text._ZN2at6native14vol2col_kernelIN3c108BFloat16EEEvlPKT_iiiiiiiiiiiiiiiiiiPS4_ --------------------------
	.section	.text._ZN2at6native14vol2col_kernelIN3c108BFloat16EEEvlPKT_iiiiiiiiiiiiiiiiiiPS4_,"ax",@progbits
	.sectioninfo	@"SHI_REGISTERS=56"
	.align	128
        .global         _ZN2at6native14vol2col_kernelIN3c108BFloat16EEEvlPKT_iiiiiiiiiiiiiiiiiiPS4_
        .type           _ZN2at6native14vol2col_kernelIN3c108BFloat16EEEvlPKT_iiiiiiiiiiiiiiiiiiPS4_,@function
        .size           _ZN2at6native14vol2col_kernelIN3c108BFloat16EEEvlPKT_iiiiiiiiiiiiiiiiiiPS4_,(.L_x_743 - _ZN2at6native14vol2col_kernelIN3c108BFloat16EEEvlPKT_iiiiiiiiiiiiiiiiiiPS4_)
        .other          _ZN2at6native14vol2col_kernelIN3c108BFloat16EEEvlPKT_iiiiiiiiiiiiiiiiiiPS4_,@"STO_CUDA_ENTRY STV_DEFAULT"
_ZN2at6native14vol2col_kernelIN3c108BFloat16EEEvlPKT_iiiiiiiiiiiiiiiiiiPS4_:
.text._ZN2at6native14vol2col_kernelIN3c108BFloat16EEEvlPKT_iiiiiiiiiiiiiiiiiiPS4_:
        /* <DEDUP_REMOVED lines=8> */
[----:B------:R-:W-:Y:S01]  /*0080*/  IMAD.MOV.U32 R17, RZ, RZ, c[0x0][0x184] ;  /* 0x00006100ff117624 */ /* 0x000fe200078e00ff */
[----:B------:R-:W-:Y:S01]  /*0090*/  MOV R2, c[0x0][0x168] ;  /* 0x00005a0000027a02 */ /* 0x000fe20000000f00 */
[----:B------:R-:W-:Y:S01]  /*00a0*/  IMAD.MOV.U32 R16, RZ, RZ, c[0x0][0x1b0] ;  /* 0x00006c00ff107624 */ /* 0x000fe200078e00ff */
[----:B------:R-:W-:Y:S01]  /*00b0*/  ULDC UR6, c[0x0][0x178] ;  /* 0x00005e0000067ab9 */ /* 0x000fe20000000800 */
[----:B------:R-:W-:Y:S01]  /*00c0*/  IMAD.MOV.U32 R3, RZ, RZ, c[0x0][0x16c] ;  /* 0x00005b00ff037624 */ /* 0x000fe200078e00ff */
[----:B------:R-:W-:Y:S01]  /*00d0*/  LOP3.LUT R17, R17, 0x3, RZ, 0xc0, !PT ;  /* 0x0000000311117812 */ /* 0x000fe200078ec0ff */
[----:B------:R-:W-:Y:S01]  /*00e0*/  IMAD R16, R16, c[0x0][0x1ac], RZ ;  /* 0x00006b0010107a24 */ /* 0x000fe200078e02ff */
[----:B------:R-:W-:Y:S01]  /*00f0*/  ULDC.64 UR4, c[0x0][0x170] ;  /* 0x00005c0000047ab9 */ /* 0x000fe20000000a00 */
[----:B------:R-:W-:Y:S01]  /*0100*/  IMAD.MOV.U32 R20, RZ, RZ, c[0x0][0x1b8] ;  /* 0x00006e00ff147624 */ /* 0x000fe200078e00ff */
[----:B------:R-:W-:Y:S01]  /*0110*/  IADD3 R0, R17, -c[0x0][0x184], RZ ;  /* 0x8000610011007a10 */ /* 0x000fe20007ffe0ff */
[----:B------:R-:W-:Y:S01]  /*0120*/  IMAD.MOV.U32 R21, RZ, RZ, c[0x0][0x1bc] ;  /* 0x00006f00ff157624 */ /* 0x000fe200078e00ff */
[----:B------:R-:W-:Y:S01]  /*0130*/  USHF.R.S32.HI UR4, URZ, 0x1f, UR4 ;  /* 0x0000001f3f047899 */ /* 0x000fe20008011404 */
[----:B------:R-:W-:Y:S01]  /*0140*/  IMAD R16, R16, c[0x0][0x1b4], RZ ;  /* 0x00006d0010107a24 */ /* 0x000fe200078e02ff */
[----:B------:R-:W-:-:S02]  /*0150*/  USHF.R.S32.HI UR5, URZ, 0x1f, UR5 ;  /* 0x0000001f3f057899 */ /* 0x000fc40008011405 */
[----:B------:R-:W-:Y:S02]  /*0160*/  USHF.R.S32.HI UR6, URZ, 0x1f, UR6 ;  /* 0x0000001f3f067899 */ /* 0x000fe40008011406 */
[----:B------:R-:W-:Y:S02]  /*0170*/  ULDC.64 UR16, c[0x0][0x118] ;  /* 0x0000460000107ab9 */ /* 0x000fe40000000a00 */
.L_x_183:
[----:B------:R-:W-:Y:S01]  /*0180*/  IMAD.MOV.U32 R22, RZ, RZ, c[0x0][0x1b4] ;  /* 0x00006d00ff167624 */ /* 0x000fe200078e00ff */
[----:B------:R-:W-:Y:S04]  /*0190*/  BSSY B0, `(.L_x_160) ;  /* 0x000002a000007945 */ /* 0x000fe80003800000 */
[----:B------:R-:W-:-:S04]  /*01a0*/  SHF.R.S32.HI R22, RZ, 0x1f, R22 ;  /* 0x0000001fff167819 */ /* 0x000fc80000011416 */
[----:B------:R-:W-:-:S04]  /*01b0*/  LOP3.LUT R4, R19, R22, RZ, 0xfc, !PT ;  /* 0x0000001613047212 */ /* 0x000fc800078efcff */
[----:B------:R-:W-:-:S13]  /*01c0*/  ISETP.NE.U32.AND P0, PT, R4, RZ, PT ;  /* 0x000000ff0400720c */ /* 0x000fda0003f05070 */
[----:B0-----:R-:W-:Y:S05]  /*01d0*/  @!P0 BRA `(.L_x_161) ;  /* 0x000000f000008947 */ /* 0x001fea0003800000 */
[----:B------:R-:W-:Y:S01]  /*01e0*/  MOV R28, R18 ;  /* 0x00000012001c7202 */ /* 0x000fe20000000f00 */
[----:B------:R-:W-:Y:S01]  /*01f0*/  IMAD.MOV.U32 R11, RZ, RZ, R19 ;  /* 0x000000ffff0b7224 */ /* 0x000fe200078e0013 */
[----:B------:R-:W-:Y:S01]  /*0200*/  MOV R8, 0x240 ;  /* 0x0000024000087802 */ /* 0x000fe20000000f00 */
[----:B------:R-:W-:Y:S02]  /*0210*/  IMAD.MOV.U32 R10, RZ, RZ, c[0x0][0x1b4] ;  /* 0x00006d00ff0a7624 */ /* 0x000fe400078e00ff */
[----:B------:R-:W-:Y:S02]  /*0220*/  IMAD.MOV.U32 R9, RZ, RZ, R22 ;  /* 0x000000ffff097224 */ /* 0x000fe400078e0016 */
[----:B------:R-:W-:Y:S05]  /*0230*/  CALL.REL.NOINC `($__internal_3_$__cuda_sm20_div_s64) ;  /* 0x0000187000007944 */ /* 0x000fea0003c00000 */
[----:B------:R-:W-:Y:S01]  /*0240*/  IADD3 R7, P0, RZ, -R24, RZ ;  /* 0x80000018ff077210 */ /* 0x000fe20007f1e0ff */
[----:B------:R-:W-:Y:S02]  /*0250*/  IMAD.MOV.U32 R14, RZ, RZ, R24 ;  /* 0x000000ffff0e7224 */ /* 0x000fe400078e0018 */
[--C-:B------:R-:W-:Y:S02]  /*0260*/  IMAD.MOV.U32 R15, RZ, RZ, R25.reuse ;  /* 0x000000ffff0f7224 */ /* 0x100fe400078e0019 */
[----:B------:R-:W-:-:S02]  /*0270*/  IMAD.X R5, RZ, RZ, ~R25, P0 ;  /* 0x000000ffff057224 */ /* 0x000fc400000e0e19 */
[----:B------:R-:W-:-:S04]  /*0280*/  IMAD.WIDE.U32 R12, R7, c[0x0][0x1b4], R18 ;  /* 0x00006d00070c7a25 */ /* 0x000fc800078e0012 */
[----:B------:R-:W-:-:S04]  /*0290*/  IMAD R5, R5, c[0x0][0x1b4], RZ ;  /* 0x00006d0005057a24 */ /* 0x000fc800078e02ff */
[----:B------:R-:W-:-:S05]  /*02a0*/  IMAD R5, R22, R7, R5 ;  /* 0x0000000716057224 */ /* 0x000fca00078e0205 */
[----:B------:R-:W-:Y:S01]  /*02b0*/  IADD3 R23, R13, R5, RZ ;  /* 0x000000050d177210 */ /* 0x000fe20007ffe0ff */
[----:B------:R-:W-:Y:S05]  /*02c0*/  BRA `(.L_x_162) ;  /* 0x0000016000007947 */ /* 0x000fea0003800000 */
.L_x_161:
[----:B------:R-:W0:Y:S01]  /*02d0*/  I2F.U32.RP R6, c[0x0][0x1b4] ;  /* 0x00006d0000067b06 */ /* 0x000e220000209000 */
[----:B------:R-:W-:Y:S01]  /*02e0*/  ISETP.NE.U32.AND P2, PT, RZ, c[0x0][0x1b4], PT ;  /* 0x00006d00ff007a0c */ /* 0x000fe20003f45070 */
[----:B------:R-:W-:Y:S02]  /*02f0*/  IMAD.MOV.U32 R23, RZ, RZ, RZ ;  /* 0x000000ffff177224 */ /* 0x000fe400078e00ff */
[----:B------:R-:W-:-:S04]  /*0300*/  IMAD.MOV.U32 R15, RZ, RZ, RZ ;  /* 0x000000ffff0f7224 */ /* 0x000fc800078e00ff */
        /* <DEDUP_REMOVED lines=18> */
.L_x_162:
[----:B------:R-:W-:Y:S05]  /*0430*/  BSYNC B0 ;  /* 0x0000000000007941 */ /* 0x000fea0003800000 */
.L_x_160:
[----:B------:R-:W-:Y:S01]  /*0440*/  IMAD.MOV.U32 R13, RZ, RZ, c[0x0][0x1b0] ;  /* 0x00006c00ff0d7624 */ /* 0x000fe200078e00ff */
[----:B------:R-:W-:Y:S04]  /*0450*/  BSSY B0, `(.L_x_163) ;  /* 0x000002b000007945 */ /* 0x000fe80003800000 */
[----:B------:R-:W-:-:S04]  /*0460*/  SHF.R.S32.HI R13, RZ, 0x1f, R13 ;  /* 0x0000001fff0d7819 */ /* 0x000fc8000001140d */
[----:B------:R-:W-:-:S04]  /*0470*/  LOP3.LUT R4, R15, R13, RZ, 0xfc, !PT ;  /* 0x0000000d0f047212 */ /* 0x000fc800078efcff */
[----:B------:R-:W-:-:S13]  /*0480*/  ISETP.NE.U32.AND P0, PT, R4, RZ, PT ;  /* 0x000000ff0400720c */ /* 0x000fda0003f05070 */
[----:B------:R-:W-:Y:S05]  /*0490*/  @!P0 BRA `(.L_x_164) ;  /* 0x000000f000008947 */ /* 0x000fea0003800000 */
        /* <DEDUP_REMOVED lines=15> */
.L_x_164:
        /* <DEDUP_REMOVED lines=19> */
[--C-:B------:R-:W-:Y:S02]  /*06c0*/  IMAD.MOV R7, RZ, RZ, -R5.reuse ;  /* 0x000000ffff077224 */ /* 0x100fe400078e0a05 */
[----:B------:R-:W-:Y:S02]  /*06d0*/  IMAD.MOV.U32 R6, RZ, RZ, R5 ;  /* 0x000000ffff067224 */ /* 0x000fe400078e0005 */
[----:B------:R-:W-:Y:S02]  /*06e0*/  IMAD R14, R7, c[0x0][0x1b0], R14 ;  /* 0x00006c00070e7a24 */ /* 0x000fe400078e020e */
[----:B------:R-:W-:Y:S02]  /*06f0*/  IMAD.MOV.U32 R7, RZ, RZ, RZ ;  /* 0x000000ffff077224 */ /* 0x000fe400078e00ff */
.L_x_165:
[----:B------:R-:W-:Y:S05]  /*0700*/  BSYNC B0 ;  /* 0x0000000000007941 */ /* 0x000fea0003800000 */
.L_x_163:
[----:B------:R-:W-:Y:S01]  /*0710*/  MOV R9, c[0x0][0x1ac] ;  /* 0x00006b0000097a02 */ /* 0x000fe20000000f00 */
[----:B------:R-:W-:Y:S03]  /*0720*/  BSSY B0, `(.L_x_166) ;  /* 0x000002a000007945 */ /* 0x000fe60003800000 */
[----:B------:R-:W-:-:S04]  /*0730*/  SHF.R.S32.HI R9, RZ, 0x1f, R9 ;  /* 0x0000001fff097819 */ /* 0x000fc80000011409 */
[----:B------:R-:W-:-:S04]  /*0740*/  LOP3.LUT R4, R7, R9, RZ, 0xfc, !PT ;  /* 0x0000000907047212 */ /* 0x000fc800078efcff */
[----:B------:R-:W-:-:S13]  /*0750*/  ISETP.NE.U32.AND P0, PT, R4, RZ, PT ;  /* 0x000000ff0400720c */ /* 0x000fda0003f05070 */
[----:B------:R-:W-:Y:S05]  /*0760*/  @!P0 BRA `(.L_x_167) ;  /* 0x000000f000008947 */ /* 0x000fea0003800000 */
[----:B------:R-:W-:Y:S01]  /*0770*/  IMAD.MOV.U32 R28, RZ, RZ, R6 ;  /* 0x000000ffff1c7224 */ /* 0x000fe200078e0006 */
[----:B------:R-:W-:Y:S01]  /*0780*/  MOV R8, 0x7c0 ;  /* 0x000007c000087802 */ /* 0x000fe20000000f00 */
[----:B------:R-:W-:Y:S02]  /*0790*/  IMAD.MOV.U32 R11, RZ, RZ, R7 ;  /* 0x000000ffff0b7224 */ /* 0x000fe400078e0007 */
[----:B------:R-:W-:Y:S02]  /*07a0*/  IMAD.MOV.U32 R10, RZ, RZ, c[0x0][0x1ac] ;  /* 0x00006b00ff0a7624 */ /* 0x000fe400078e00ff */
[----:B------:R-:W-:Y:S05]  /*07b0*/  CALL.REL.NOINC `($__internal_3_$__cuda_sm20_div_s64) ;  /* 0x000012f000007944 */ /* 0x000fea0003c00000 */
[----:B------:R-:W-:Y:S01]  /*07c0*/  IADD3 R29, P0, RZ, -R24, RZ ;  /* 0x80000018ff1d7210 */ /* 0x000fe20007f1e0ff */
[----:B------:R-:W-:Y:S01]  /*07d0*/  IMAD.MOV.U32 R5, RZ, RZ, R7 ;  /* 0x000000ffff057224 */ /* 0x000fe200078e0007 */
[----:B------:R-:W-:-:S03]  /*07e0*/  MOV R4, R6 ;  /* 0x0000000600047202 */ /* 0x000fc60000000f00 */
[----:B------:R-:W-:Y:S02]  /*07f0*/  IMAD.X R8, RZ, RZ, ~R25, P0 ;  /* 0x000000ffff087224 */ /* 0x000fe400000e0e19 */
[----:B------:R-:W-:-:S04]  /*0800*/  IMAD.WIDE.U32 R4, R29, c[0x0][0x1ac], R4 ;  /* 0x00006b001d047a25 */ /* 0x000fc800078e0004 */
[----:B------:R-:W-:Y:S02]  /*0810*/  IMAD R8, R8, c[0x0][0x1ac], RZ ;  /* 0x00006b0008087a24 */ /* 0x000fe400078e02ff */
[----:B------:R-:W-:Y:S02]  /*0820*/  IMAD.MOV.U32 R28, RZ, RZ, R4 ;  /* 0x000000ffff1c7224 */ /* 0x000fe400078e0004 */
[----:B------:R-:W-:-:S04]  /*0830*/  IMAD R29, R9, R29, R8 ;  /* 0x0000001d091d7224 */ /* 0x000fc800078e0208 */
[----:B------:R-:W-:Y:S01]  /*0840*/  IMAD.IADD R29, R5, 0x1, R29 ;  /* 0x00000001051d7824 */ /* 0x000fe200078e021d */
[----:B------:R-:W-:Y:S05]  /*0850*/  BRA `(.L_x_168) ;  /* 0x0000016000007947 */ /* 0x000fea0003800000 */
.L_x_167:
[----:B------:R-:W0:Y:S01]  /*0860*/  I2F.U32.RP R7, c[0x0][0x1ac] ;  /* 0x00006b0000077b06 */ /* 0x000e220000209000 */
[----:B------:R-:W-:Y:S01]  /*0870*/  ISETP.NE.U32.AND P2, PT, RZ, c[0x0][0x1ac], PT ;  /* 0x00006b00ff007a0c */ /* 0x000fe20003f45070 */
[----:B------:R-:W-:Y:S02]  /*0880*/  IMAD.MOV.U32 R29, RZ, RZ, RZ ;  /* 0x000000ffff1d7224 */ /* 0x000fe400078e00ff */
[----:B------:R-:W-:-:S04]  /*0890*/  IMAD.MOV.U32 R25, RZ, RZ, RZ ;  /* 0x000000ffff197224 */ /* 0x000fc800078e00ff */
        /* <DEDUP_REMOVED lines=18> */
.L_x_168:
[----:B------:R-:W-:Y:S05]  /*09c0*/  BSYNC B0 ;  /* 0x0000000000007941 */ /* 0x000fea0003800000 */
.L_x_166:
[----:B------:R-:W-:Y:S01]  /*09d0*/  MOV R32, c[0x0][0x180] ;  /* 0x0000600000207a02 */ /* 0x000fe20000000f00 */
[----:B------:R-:W-:Y:S01]  /*09e0*/  IMAD.MOV.U32 R11, RZ, RZ, c[0x0][0x184] ;  /* 0x00006100ff0b7624 */ /* 0x000fe200078e00ff */
[----:B------:R-:W-:Y:S01]  /*09f0*/  ULDC.64 UR10, c[0x0][0x188] ;  /* 0x00006200000a7ab9 */ /* 0x000fe20000000a00 */
[----:B------:R-:W-:Y:S01]  /*0a00*/  IMAD R31, R25, c[0x0][0x170], RZ ;  /* 0x00005c00191f7a24 */ /* 0x000fe200078e02ff */
[----:B------:R-:W-:Y:S01]  /*0a10*/  USHF.R.S32.HI UR7, URZ, 0x1f, UR10 ;  /* 0x0000001f3f077899 */ /* 0x000fe2000801140a */
[C---:B------:R-:W-:Y:S01]  /*0a20*/  IMAD.WIDE R6, R32.reuse, c[0x0][0x17c], RZ ;  /* 0x00005f0020067a25 */ /* 0x040fe200078e02ff */
[----:B------:R-:W-:Y:S01]  /*0a30*/  SHF.R.S32.HI R11, RZ, 0x1f, R11 ;  /* 0x0000001fff0b7819 */ /* 0x000fe2000001140b */
[----:B------:R-:W-:Y:S01]  /*0a40*/  UIADD3 UR8, UP0, URZ, -UR10, URZ ;  /* 0x8000000a3f087290 */ /* 0x000fe2000ff1e03f */
[----:B------:R-:W-:Y:S01]  /*0a50*/  ISETP.GE.AND P0, PT, R32, 0x1, PT ;  /* 0x000000012000780c */ /* 0x000fe20003f06270 */
[----:B------:R-:W-:Y:S01]  /*0a60*/  IMAD R7, R7, c[0x0][0x184], RZ ;  /* 0x0000610007077a24 */ /* 0x000fe200078e02ff */
[----:B------:R-:W-:Y:S01]  /*0a70*/  ULDC.64 UR14, c[0x0][0x190] ;  /* 0x00006400000e7ab9 */ /* 0x000fe20000000a00 */
[----:B------:R-:W-:Y:S01]  /*0a80*/  IMAD.WIDE.U32 R4, R6, c[0x0][0x184], RZ ;  /* 0x0000610006047a25 */ /* 0x000fe200078e00ff */
[----:B------:R-:W-:-:S02]  /*0a90*/  UIADD3.X UR10, URZ, ~UR7, URZ, UP0, !UPT ;  /* 0x800000073f0a7290 */ /* 0x000fc400087fe43f */
[----:B------:R-:W-:Y:S01]  /*0aa0*/  USHF.R.S32.HI UR7, URZ, 0x1f, UR15 ;  /* 0x0000001f3f077899 */ /* 0x000fe2000801140f */
[----:B------:R-:W-:Y:S01]  /*0ab0*/  IMAD R7, R6, R11, R7 ;  /* 0x0000000b06077224 */ /* 0x000fe200078e0207 */
[----:B------:R-:W-:Y:S01]  /*0ac0*/  USHF.R.S32.HI UR9, URZ, 0x1f, UR11 ;  /* 0x0000001f3f097899 */ /* 0x000fe2000801140b */
[----:B------:R-:W-:Y:S01]  /*0ad0*/  IMAD.U32 R10, RZ, RZ, UR8 ;  /* 0x00000008ff0a7e24 */ /* 0x000fe2000f8e00ff */
[----:B------:R-:W-:Y:S01]  /*0ae0*/  UIADD3 UR11, UP1, URZ, -UR11, URZ ;  /* 0x8000000b3f0b7290 */ /* 0x000fe2000ff3e03f */
[----:B------:R-:W-:Y:S01]  /*0af0*/  IMAD.IADD R5, R5, 0x1, R7 ;  /* 0x0000000105057824 */ /* 0x000fe200078e0207 */
[----:B------:R-:W-:Y:S01]  /*0b00*/  ULDC.64 UR12, c[0x0][0x198] ;  /* 0x00006600000c7ab9 */ /* 0x000fe20000000a00 */
[----:B------:R-:W-:Y:S01]  /*0b10*/  IMAD.U32 R11, RZ, RZ, UR10 ;  /* 0x0000000aff0b7e24 */ /* 0x000fe2000f8e00ff */
[----:B------:R-:W-:Y:S01]  /*0b20*/  USHF.R.S32.HI UR8, URZ, 0x1f, UR12 ;  /* 0x0000001f3f087899 */ /* 0x000fe2000801140c */
[----:B------:R-:W-:Y:S01]  /*0b30*/  IMAD R5, R5, c[0x0][0x1ac], RZ ;  /* 0x00006b0005057a24 */ /* 0x000fe200078e02ff */
[----:B------:R-:W-:Y:S01]  /*0b40*/  UIADD3.X UR9, URZ, ~UR9, URZ, UP1, !UPT ;  /* 0x800000093f097290 */ /* 0x000fe20008ffe43f */
[----:B------:R-:W-:Y:S01]  /*0b50*/  IMAD.WIDE.U32 R10, R28, c[0x0][0x194], R10 ;  /* 0x000065001c0a7a25 */ /* 0x000fe200078e000a */
[----:B------:R-:W-:-:S03]  /*0b60*/  MOV R6, UR11 ;  /* 0x0000000b00067c02 */ /* 0x000fc60008000f00 */
[----:B------:R-:W-:Y:S02]  /*0b70*/  IMAD R33, R9, R4, R5 ;  /* 0x0000000409217224 */ /* 0x000fe400078e0205 */
[----:B------:R-:W-:Y:S02]  /*0b80*/  IMAD R5, R29, c[0x0][0x194], RZ ;  /* 0x000065001d057a24 */ /* 0x000fe400078e02ff */
[----:B------:R-:W-:Y:S02]  /*0b90*/  IMAD R27, R15, c[0x0][0x198], RZ ;  /* 0x000066000f1b7a24 */ /* 0x000fe400078e02ff */
[----:B------:R-:W-:Y:S01]  /*0ba0*/  IMAD R9, R28, UR7, R5 ;  /* 0x000000071c097c24 */ /* 0x000fe2000f8e0205 */
[----:B------:R-:W-:Y:S01]  /*0bb0*/  USHF.R.S32.HI UR7, URZ, 0x1f, UR14 ;  /* 0x0000001f3f077899 */ /* 0x000fe2000801140e */
[----:B------:R-:W-:-:S04]  /*0bc0*/  IMAD.WIDE.U32 R4, R4, c[0x0][0x1ac], RZ ;  /* 0x00006b0004047a25 */ /* 0x000fc800078e00ff */
[----:B------:R-:W-:Y:S02]  /*0bd0*/  IMAD.IADD R9, R11, 0x1, R9 ;  /* 0x000000010b097824 */ /* 0x000fe400078e0209 */
[----:B------:R-:W-:Y:S02]  /*0be0*/  IMAD.MOV.U32 R8, RZ, RZ, R10 ;  /* 0x000000ffff087224 */ /* 0x000fe400078e000a */
[----:B------:R-:W-:Y:S02]  /*0bf0*/  IMAD R35, R24, UR4, R31 ;  /* 0x0000000418237c24 */ /* 0x000fe4000f8e021f */
[----:B------:R-:W-:Y:S01]  /*0c00*/  IMAD R31, R14, UR8, R27 ;  /* 0x000000080e1f7c24 */ /* 0x000fe2000f8e021b */
[----:B------:R-:W-:Y:S01]  /*0c10*/  UIADD3 UR8, UP0, URZ, -UR14, URZ ;  /* 0x8000000e3f087290 */ /* 0x000fe2000ff1e03f */
[----:B------:R-:W-:Y:S02]  /*0c20*/  IMAD.IADD R5, R5, 0x1, R33 ;  /* 0x0000000105057824 */ /* 0x000fe400078e0221 */
[----:B------:R-:W-:-:S04]  /*0c30*/  IMAD.WIDE.U32 R26, R24, c[0x0][0x170], R8 ;  /* 0x00005c00181a7a25 */ /* 0x000fc800078e0008 */
[----:B------:R-:W-:Y:S01]  /*0c40*/  IMAD.U32 R7, RZ, RZ, UR9 ;  /* 0x00000009ff077e24 */ /* 0x000fe2000f8e00ff */
[----:B------:R-:W-:Y:S01]  /*0c50*/  IADD3 R27, R27, R35, RZ ;  /* 0x000000231b1b7210 */ /* 0x000fe20007ffe0ff */
[----:B------:R-:W-:Y:S01]  /*0c60*/  IMAD R33, R5, R24, RZ ;  /* 0x0000001805217224 */ /* 0x000fe200078e02ff */
[----:B------:R-:W-:Y:S01]  /*0c70*/  UIADD3.X UR9, URZ, ~UR7, URZ, UP0, !UPT ;  /* 0x800000073f097290 */ /* 0x000fe200087fe43f */
[----:B------:R-:W-:Y:S01]  /*0c80*/  IMAD.WIDE.U32 R6, R14, c[0x0][0x198], R6 ;  /* 0x000066000e067a25 */ /* 0x000fe200078e0006 */
[----:B------:R-:W-:-:S03]  /*0c90*/  USHF.R.S32.HI UR7, URZ, 0x1f, UR13 ;  /* 0x0000001f3f077899 */ /* 0x000fc6000801140d */
[----:B------:R-:W-:-:S04]  /*0ca0*/  IMAD.WIDE.U32 R28, R24, R4, R28 ;  /* 0x00000004181c7225 */ /* 0x000fc800078e001c */
[----:B------:R-:W-:Y:S02]  /*0cb0*/  IMAD R33, R25, R4, R33 ;  /* 0x0000000419217224 */ /* 0x000fe400078e0221 */
[----:B------:R-:W-:Y:S02]  /*0cc0*/  IMAD.IADD R5, R7, 0x1, R31 ;  /* 0x0000000107057824 */ /* 0x000fe400078e021f */
[----:B------:R-:W-:Y:S02]  /*0cd0*/  IMAD R31, R27, c[0x0][0x174], RZ ;  /* 0x00005d001b1f7a24 */ /* 0x000fe400078e02ff */
[----:B------:R-:W-:Y:S02]  /*0ce0*/  IMAD.IADD R27, R29, 0x1, R33 ;  /* 0x000000011d1b7824 */ /* 0x000fe400078e0221 */
[----:B------:R-:W-:Y:S02]  /*0cf0*/  IMAD.MOV.U32 R4, RZ, RZ, R6 ;  /* 0x000000ffff047224 */ /* 0x000fe400078e0006 */
[----:B------:R-:W-:-:S02]  /*0d00*/  IMAD R33, R27, c[0x0][0x1b0], RZ ;  /* 0x00006c001b217a24 */ /* 0x000fc400078e02ff */
[----:B------:R-:W-:-:S04]  /*0d10*/  IMAD.WIDE.U32 R24, R26, c[0x0][0x174], R4 ;  /* 0x00005d001a187a25 */ /* 0x000fc800078e0004 */
[----:B------:R-:W-:Y:S01]  /*0d20*/  IMAD R35, R26, UR5, R31 ;  /* 0x000000051a237c24 */ /* 0x000fe2000f8e021f */
[----:B------:R-:W-:Y:S01]  /*0d30*/  MOV R31, UR9 ;  /* 0x00000009001f7c02 */ /* 0x000fe20008000f00 */
[----:B------:R-:W-:-:S04]  /*0d40*/  IMAD.WIDE.U32 R26, R28, c[0x0][0x1b0], R14 ;  /* 0x00006c001c1a7a25 */ /* 0x000fc800078e000e */
[----:B------:R-:W-:Y:S02]  /*0d50*/  IMAD R33, R13, R28, R33 ;  /* 0x0000001c0d217224 */ /* 0x000fe400078e0221 */
[----:B------:R-:W-:Y:S02]  /*0d60*/  IMAD R29, R23, c[0x0][0x19c], RZ ;  /* 0x00006700171d7a24 */ /* 0x000fe400078e02ff */
[----:B------:R-:W-:Y:S02]  /*0d70*/  IMAD.IADD R27, R27, 0x1, R33 ;  /* 0x000000011b1b7824 */ /* 0x000fe400078e0221 */
[----:B------:R-:W-:Y:S02]  /*0d80*/  IMAD.U32 R30, RZ, RZ, UR8 ;  /* 0x00000008ff1e7e24 */ /* 0x000fe4000f8e00ff */
[----:B------:R-:W-:Y:S02]  /*0d90*/  IMAD R27, R27, c[0x0][0x1b4], RZ ;  /* 0x00006d001b1b7a24 */ /* 0x000fe400078e02ff */
[----:B------:R-:W-:-:S02]  /*0da0*/  IMAD R29, R12, UR7, R29 ;  /* 0x000000070c1d7c24 */ /* 0x000fc4000f8e021d */
[----:B------:R-:W-:Y:S02]  /*0db0*/  IMAD R27, R22, R26, R27 ;  /* 0x0000001a161b7224 */ /* 0x000fe400078e021b */
[----:B------:R-:W-:Y:S02]  /*0dc0*/  IMAD.MOV.U32 R22, RZ, RZ, c[0x0][0x17c] ;  /* 0x00005f00ff167624 */ /* 0x000fe400078e00ff */
[----:B------:R-:W-:-:S03]  /*0dd0*/  IMAD.WIDE.U32 R14, R12, c[0x0][0x19c], R30 ;  /* 0x000067000c0e7a25 */ /* 0x000fc600078e001e */
[----:B------:R-:W-:Y:S01]  /*0de0*/  ISETP.LT.OR P0, PT, R22, 0x1, !P0 ;  /* 0x000000011600780c */ /* 0x000fe20004701670 */
[----:B------:R-:W-:Y:S02]  /*0df0*/  IMAD.IADD R25, R25, 0x1, R35 ;  /* 0x0000000119197824 */ /* 0x000fe400078e0223 */
[----:B------:R-:W-:Y:S01]  /*0e00*/  IMAD.IADD R13, R15, 0x1, R29 ;  /* 0x000000010f0d7824 */ /* 0x000fe200078e021d */
[----:B------:R-:W-:Y:S01]  /*0e10*/  MOV R29, R23 ;  /* 0x00000017001d7202 */ /* 0x000fe20000000f00 */
[----:B------:R-:W-:Y:S02]  /*0e20*/  IMAD.MOV.U32 R28, RZ, RZ, R12 ;  /* 0x000000ffff1c7224 */ /* 0x000fe400078e000c */
[----:B------:R-:W-:Y:S02]  /*0e30*/  IMAD R25, R25, c[0x0][0x178], RZ ;  /* 0x00005e0019197a24 */ /* 0x000fe400078e02ff */
[----:B------:R-:W-:Y:S02]  /*0e40*/  IMAD.MOV.U32 R12, RZ, RZ, R14 ;  /* 0x000000ffff0c7224 */ /* 0x000fe400078e000e */
[----:B------:R-:W-:-:S02]  /*0e50*/  IMAD R25, R24, UR6, R25 ;  /* 0x0000000618197c24 */ /* 0x000fc4000f8e0219 */
[----:B------:R-:W-:-:S04]  /*0e60*/  IMAD.WIDE.U32 R30, R24, c[0x0][0x178], R12 ;  /* 0x00005e00181e7a25 */ /* 0x000fc800078e000c */
[----:B------:R-:W-:Y:S01]  /*0e70*/  IMAD.WIDE.U32 R28, R26, c[0x0][0x1b4], R28 ;  /* 0x00006d001a1c7a25 */ /* 0x000fe200078e001c */
[----:B------:R-:W-:-:S03]  /*0e80*/  LEA R2, P2, R30, R2, 0x1 ;  /* 0x000000021e027211 */ /* 0x000fc600078408ff */
[----:B------:R-:W-:Y:S01]  /*0e90*/  IMAD.IADD R23, R31, 0x1, R25 ;  /* 0x000000011f177824 */ /* 0x000fe200078e0219 */
[----:B------:R-:W-:Y:S01]  /*0ea0*/  LEA R20, P1, R28, R20, 0x1 ;  /* 0x000000141c147211 */ /* 0x000fe200078208ff */
[----:B------:R-:W-:-:S03]  /*0eb0*/  IMAD.IADD R25, R29, 0x1, R27 ;  /* 0x000000011d197824 */ /* 0x000fc600078e021b */
[----:B------:R-:W-:Y:S02]  /*0ec0*/  LEA.HI.X R3, R30, R3, R23, 0x1, P2 ;  /* 0x000000031e037211 */ /* 0x000fe400010f0c17 */
[----:B------:R-:W-:Y:S01]  /*0ed0*/  LEA.HI.X R21, R28, R21, R25, 0x1, P1 ;  /* 0x000000151c157211 */ /* 0x000fe200008f0c19 */
[----:B------:R-:W-:Y:S05]  /*0ee0*/  @P0 BRA `(.L_x_169) ;  /* 0x00000b3000000947 */ /* 0x000fea0003800000 */
[----:B------:R-:W-:-:S08]  /*0ef0*/  HFMA2.MMA R38, -RZ, RZ, 0, 0 ;  /* 0x00000000ff267435 */ /* 0x000fd000000001ff */
.L_x_181:
[----:B------:R-:W-:Y:S02]  /*0f00*/  IMAD.MOV.U32 R22, RZ, RZ, c[0x0][0x184] ;  /* 0x00006100ff167624 */ /* 0x000fe400078e00ff */
[----:B------:R-:W-:-:S03]  /*0f10*/  IMAD R31, R38, c[0x0][0x1a0], RZ ;  /* 0x00006800261f7a24 */ /* 0x000fc600078e02ff */
[----:B------:R-:W-:Y:S02]  /*0f20*/  ISETP.GE.AND P0, PT, R22, 0x1, PT ;  /* 0x000000011600780c */ /* 0x000fe40003f06270 */
[----:B------:R-:W-:-:S04]  /*0f30*/  IADD3 R30, P1, R31, R10, RZ ;  /* 0x0000000a1f1e7210 */ /* 0x000fc80007f3e0ff */
[----:B------:R-:W-:-:S07]  /*0f40*/  LEA.HI.X.SX32 R31, R31, R9, 0x1, P1 ;  /* 0x000000091f1f7211 */ /* 0x000fce00008f0eff */
[----:B0-----:R-:W-:Y:S05]  /*0f50*/  @!P0 BRA `(.L_x_170) ;  /* 0x00000a9000008947 */ /* 0x001fea0003800000 */
[----:B------:R-:W-:Y:S02]  /*0f60*/  IMAD.MOV.U32 R40, RZ, RZ, RZ ;  /* 0x000000ffff287224 */ /* 0x000fe400078e00ff */
.L_x_180:
[----:B------:R-:W-:Y:S01]  /*0f70*/  IMAD.MOV.U32 R22, RZ, RZ, c[0x0][0x184] ;  /* 0x00006100ff167624 */ /* 0x000fe200078e00ff */
[----:B------:R-:W-:Y:S01]  /*0f80*/  ISETP.NE.AND P3, PT, R17, RZ, PT ;  /* 0x000000ff1100720c */ /* 0x000fe20003f65270 */
[C---:B------:R-:W-:Y:S01]  /*0f90*/  IMAD R23, R40.reuse, c[0x0][0x1a4], RZ ;  /* 0x0000690028177a24 */ /* 0x040fe200078e02ff */
[----:B------:R-:W-:Y:S01]  /*0fa0*/  IADD3 R40, R40, 0x1, RZ ;  /* 0x0000000128287810 */ /* 0x000fe20007ffe0ff */
[----:B------:R-:W-:Y:S01]  /*0fb0*/  IMAD R36, R38, c[0x0][0x1a0], RZ ;  /* 0x0000680026247a24 */ /* 0x000fe200078e02ff */
[----:B------:R-:W-:Y:S01]  /*0fc0*/  IADD3 R22, R22, -0x1, RZ ;  /* 0xffffffff16167810 */ /* 0x000fe20007ffe0ff */
[----:B------:R-:W-:Y:S01]  /*0fd0*/  IMAD.MOV.U32 R49, RZ, RZ, RZ ;  /* 0x000000ffff317224 */ /* 0x000fe200078e00ff */
[C---:B------:R-:W-:Y:S01]  /*0fe0*/  IADD3 R37, P1, R23.reuse, R6, RZ ;  /* 0x0000000617257210 */ /* 0x040fe20007f3e0ff */
[----:B------:R-:W-:Y:S01]  /*0ff0*/  IMAD R36, R36, c[0x0][0x174], R23 ;  /* 0x00005d0024247a24 */ /* 0x000fe200078e0217 */
[----:B------:R-:W-:Y:S02]  /*1000*/  ISETP.GE.U32.AND P0, PT, R22, 0x3, PT ;  /* 0x000000031600780c */ /* 0x000fe40003f06070 */
[----:B------:R-:W-:Y:S01]  /*1010*/  LEA.HI.X.SX32 R32, R23, R5, 0x1, P1 ;  /* 0x0000000517207211 */ /* 0x000fe200008f0eff */
[----:B------:R-:W-:Y:S01]  /*1020*/  IMAD R34, R36, c[0x0][0x178], RZ ;  /* 0x00005e0024227a24 */ /* 0x000fe200078e02ff */
[----:B------:R-:W-:-:S02]  /*1030*/  ISETP.GE.AND P4, PT, R40, c[0x0][0x180], PT ;  /* 0x0000600028007a0c */ /* 0x000fc40003f86270 */
[----:B------:R-:W-:Y:S02]  /*1040*/  LOP3.LUT R33, R37, R30, RZ, 0xfc, !PT ;  /* 0x0000001e25217212 */ /* 0x000fe400078efcff */
[----:B------:R-:W-:-:S05]  /*1050*/  LOP3.LUT R35, R32, R31, RZ, 0xfc, !PT ;  /* 0x0000001f20237212 */ /* 0x000fca00078efcff */
[----:B0-----:R-:W-:Y:S05]  /*1060*/  @!P0 BRA `(.L_x_171) ;  /* 0x0000053000008947 */ /* 0x001fea0003800000 */
[----:B------:R-:W-:Y:S01]  /*1070*/  MOV R39, c[0x0][0x1a8] ;  /* 0x00006a0000277a02 */ /* 0x000fe20000000f00 */
[----:B------:R-:W-:Y:S01]  /*1080*/  IMAD.MOV.U32 R45, RZ, RZ, RZ ;  /* 0x000000ffff2d7224 */ /* 0x000fe200078e00ff */
[----:B------:R-:W-:Y:S01]  /*1090*/  ISETP.GE.U32.AND P0, PT, R30, c[0x0][0x170], PT ;  /* 0x00005c001e007a0c */ /* 0x000fe20003f06070 */
[----:B------:R-:W-:Y:S02]  /*10a0*/  IMAD.MOV.U32 R43, RZ, RZ, c[0x0][0x1a8] ;  /* 0x00006a00ff2b7624 */ /* 0x000fe400078e00ff */
[----:B------:R-:W-:Y:S01]  /*10b0*/  IMAD.SHL.U32 R41, R39, 0x2, RZ ;  /* 0x0000000227297824 */ /* 0x000fe200078e00ff */
[----:B------:R-:W-:Y:S01]  /*10c0*/  ISETP.GE.AND.EX P0, PT, R31, UR4, PT, P0 ;  /* 0x000000041f007c0c */ /* 0x000fe2000bf06300 */
[----:B------:R-:W-:Y:S02]  /*10d0*/  IMAD.MOV.U32 R49, RZ, RZ, RZ ;  /* 0x000000ffff317224 */ /* 0x000fe400078e00ff */
[----:B------:R-:W-:-:S04]  /*10e0*/  IMAD.WIDE R22, R16, 0x6, R20 ;  /* 0x0000000610167825 */ /* 0x000fc800078e0214 */
[----:B------:R-:W-:-:S04]  /*10f0*/  IMAD.WIDE R24, R16, 0x4, R20 ;  /* 0x0000000410187825 */ /* 0x000fc800078e0214 */
[----:B------:R-:W-:-:S04]  /*1100*/  IMAD.WIDE R26, R16, 0x2, R20 ;  /* 0x00000002101a7825 */ /* 0x000fc800078e0214 */
[C---:B------:R-:W-:Y:S02]  /*1110*/  IMAD R39, R36.reuse, c[0x0][0x178], R39 ;  /* 0x00005e0024277a24 */ /* 0x040fe400078e0227 */
[----:B------:R-:W-:Y:S02]  /*1120*/  IMAD R47, R36, c[0x0][0x178], R41 ;  /* 0x00005e00242f7a24 */ /* 0x000fe400078e0229 */
.L_x_172:
[----:B------:R-:W-:-:S04]  /*1130*/  IADD3 R28, P1, R45, R14, RZ ;  /* 0x0000000e2d1c7210 */ /* 0x000fc80007f3e0ff */
[----:B------:R-:W-:Y:S02]  /*1140*/  LOP3.LUT R29, R33, R28, RZ, 0xfc, !PT ;  /* 0x0000001c211d7212 */ /* 0x000fe400078efcff */
[----:B------:R-:W-:Y:S02]  /*1150*/  LEA.HI.X.SX32 R42, R45, R13, 0x1, P1 ;  /* 0x0000000d2d2a7211 */ /* 0x000fe400008f0eff */
[----:B------:R-:W-:Y:S02]  /*1160*/  ISETP.GT.U32.AND P5, PT, R29, -0x1, PT ;  /* 0xffffffff1d00780c */ /* 0x000fe40003fa4070 */
[----:B------:R-:W-:Y:S02]  /*1170*/  LOP3.LUT R29, R35, R42, RZ, 0xfc, !PT ;  /* 0x0000002a231d7212 */ /* 0x000fe400078efcff */
[----:B------:R-:W-:Y:S02]  /*1180*/  ISETP.LT.U32.AND P1, PT, R37, c[0x0][0x174], PT ;  /* 0x00005d0025007a0c */ /* 0x000fe40003f21070 */
[----:B------:R-:W-:-:S02]  /*1190*/  ISETP.GT.AND.EX P5, PT, R29, -0x1, !P0, P5 ;  /* 0xffffffff1d00780c */ /* 0x000fc400047a4350 */
[----:B------:R-:W-:Y:S02]  /*11a0*/  ISETP.LT.U32.AND P2, PT, R28, c[0x0][0x178], PT ;  /* 0x00005e001c007a0c */ /* 0x000fe40003f41070 */
[----:B------:R-:W-:-:S04]  /*11b0*/  ISETP.LT.AND.EX P5, PT, R32, UR5, P5, P1 ;  /* 0x0000000520007c0c */ /* 0x000fc8000afa1310 */
[----:B------:R-:W-:-:S13]  /*11c0*/  ISETP.LT.AND.EX P2, PT, R42, UR6, P5, P2 ;  /* 0x000000062a007c0c */ /* 0x000fda000af41320 */
[----:B------:R-:W-:Y:S01]  /*11d0*/  @P2 IMAD R29, R36, c[0x0][0x178], R45 ;  /* 0x00005e00241d2a24 */ /* 0x000fe200078e022d */
[----:B------:R-:W-:-:S03]  /*11e0*/  @!P2 PRMT R51, RZ, 0x7610, R51 ;  /* 0x00007610ff33a816 */ /* 0x000fc60000000033 */
[----:B------:R-:W-:-:S05]  /*11f0*/  @P2 IMAD.WIDE R28, R29, 0x2, R2 ;  /* 0x000000021d1c2825 */ /* 0x000fca00078e0202 */
[----:B------:R0:W2:Y:S01]  /*1200*/  @P2 LDG.E.U16 R51, [R28.64] ;  /* 0x000000101c332981 */ /* 0x0000a2000c1e1500 */
[----:B------:R-:W-:-:S04]  /*1210*/  IADD3 R44, P2, R43, R14, RZ ;  /* 0x0000000e2b2c7210 */ /* 0x000fc80007f5e0ff */
[----:B------:R-:W-:Y:S02]  /*1220*/  LOP3.LUT R42, R33, R44, RZ, 0xfc, !PT ;  /* 0x0000002c212a7212 */ /* 0x000fe400078efcff */
[----:B------:R-:W-:Y:S02]  /*1230*/  LEA.HI.X.SX32 R46, R43, R13, 0x1, P2 ;  /* 0x0000000d2b2e7211 */ /* 0x000fe400010f0eff */
[----:B------:R-:W-:Y:S02]  /*1240*/  ISETP.GT.U32.AND P5, PT, R42, -0x1, PT ;  /* 0xffffffff2a00780c */ /* 0x000fe40003fa4070 */
[----:B------:R-:W-:Y:S02]  /*1250*/  LOP3.LUT R42, R35, R46, RZ, 0xfc, !PT ;  /* 0x0000002e232a7212 */ /* 0x000fe400078efcff */
[----:B------:R-:W-:Y:S02]  /*1260*/  ISETP.LT.U32.AND P2, PT, R44, c[0x0][0x178], PT ;  /* 0x00005e002c007a0c */ /* 0x000fe40003f41070 */
[----:B------:R-:W-:-:S04]  /*1270*/  ISETP.GT.AND.EX P5, PT, R42, -0x1, !P0, P5 ;  /* 0xffffffff2a00780c */ /* 0x000fc800047a4350 */
[----:B------:R-:W-:-:S04]  /*1280*/  ISETP.LT.AND.EX P5, PT, R32, UR5, P5, P1 ;  /* 0x0000000520007c0c */ /* 0x000fc8000afa1310 */
[----:B------:R-:W-:-:S13]  /*1290*/  ISETP.LT.AND.EX P2, PT, R46, UR6, P5, P2 ;  /* 0x000000062e007c0c */ /* 0x000fda000af41320 */
[----:B------:R-:W-:Y:S01]  /*12a0*/  @!P2 PRMT R53, RZ, 0x7610, R53 ;  /* 0x00007610ff35a816 */ /* 0x000fe20000000035 */
[----:B0-----:R-:W-:Y:S01]  /*12b0*/  @P2 IMAD.WIDE R28, R39, 0x2, R2 ;  /* 0x00000002271c2825 */ /* 0x001fe200078e0202 */
[----:B--2---:R0:W-:Y:S04]  /*12c0*/  STG.E.U16 [R20.64], R51 ;  /* 0x0000003314007986 */ /* 0x0041e8000c101510 */
        /* <DEDUP_REMOVED lines=10> */
[----:B0-----:R-:W-:Y:S01]  /*1370*/  @!P2 PRMT R51, RZ, 0x7610, R51 ;  /* 0x00007610ff33a816 */ /* 0x001fe20000000033 */
[----:B-1----:R-:W-:Y:S01]  /*1380*/  @P2 IMAD.WIDE R28, R47, 0x2, R2 ;  /* 0x000000022f1c2825 */ /* 0x002fe200078e0202 */
[----:B------:R-:W-:Y:S01]  /*1390*/  MOV R48, c[0x0][0x1a8] ;  /* 0x00006a0000307a02 */ /* 0x000fe20000000f00 */
[----:B--2---:R0:W-:Y:S04]  /*13a0*/  STG.E.U16 [R26.64], R53 ;  /* 0x000000351a007986 */ /* 0x0041e8000c101510 */
[----:B------:R1:W2:Y:S01]  /*13b0*/  @P2 LDG.E.U16 R51, [R28.64] ;  /* 0x000000101c332981 */ /* 0x0002a2000c1e1500 */
[----:B------:R-:W-:Y:S01]  /*13c0*/  IADD3 R49, R49, 0x4, RZ ;  /* 0x0000000431317810 */ /* 0x000fe20007ffe0ff */
[C---:B------:R-:W-:Y:S01]  /*13d0*/  IMAD R43, R48.reuse, 0x4, R43 ;  /* 0x00000004302b7824 */ /* 0x040fe200078e022b */
[C---:B------:R-:W-:Y:S01]  /*13e0*/  LEA R47, R48.reuse, R47, 0x2 ;  /* 0x0000002f302f7211 */ /* 0x040fe200078e10ff */
[----:B------:R-:W-:-:S02]  /*13f0*/  IMAD R41, R48, 0x4, R41 ;  /* 0x0000000430297824 */ /* 0x000fc400078e0229 */
[C---:B------:R-:W-:Y:S02]  /*1400*/  IMAD R39, R48.reuse, 0x4, R39 ;  /* 0x0000000430277824 */ /* 0x040fe400078e0227 */
[----:B0-----:R-:W-:-:S05]  /*1410*/  IMAD R53, R48, 0x3, R45 ;  /* 0x0000000330357824 */ /* 0x001fca00078e022d */
        /* <DEDUP_REMOVED lines=9> */
[----:B-1----:R-:W-:-:S04]  /*14b0*/  @P2 IMAD R28, R48, 0x3, R34 ;  /* 0x00000003301c2824 */ /* 0x002fc800078e0222 */
[----:B------:R-:W-:Y:S01]  /*14c0*/  @P2 IMAD.IADD R29, R28, 0x1, R45 ;  /* 0x000000011c1d2824 */ /* 0x000fe200078e022d */
[----:B--2---:R0:W-:Y:S03]  /*14d0*/  STG.E.U16 [R24.64], R51 ;  /* 0x0000003318007986 */ /* 0x0041e6000c101510 */
[----:B------:R-:W-:-:S04]  /*14e0*/  @P2 IMAD.WIDE R28, R29, 0x2, R2 ;  /* 0x000000021d1c2825 */ /* 0x000fc800078e0202 */
[----:B------:R-:W-:Y:S02]  /*14f0*/  IMAD.IADD R42, R0, 0x1, R49 ;  /* 0x00000001002a7824 */ /* 0x000fe400078e0231 */
[----:B------:R-:W-:Y:S01]  /*1500*/  IMAD R45, R48, 0x4, R45 ;  /* 0x00000004302d7824 */ /* 0x000fe200078e022d */
[----:B0-----:R-:W-:-:S06]  /*1510*/  @!P2 PRMT R51, RZ, 0x7610, R51 ;  /* 0x00007610ff33a816 */ /* 0x001fcc0000000033 */
[----:B------:R-:W2:Y:S01]  /*1520*/  @P2 LDG.E.U16 R51, [R28.64] ;  /* 0x000000101c332981 */ /* 0x000ea2000c1e1500 */
[----:B------:R-:W-:Y:S01]  /*1530*/  ISETP.NE.AND P1, PT, R42, RZ, PT ;  /* 0x000000ff2a00720c */ /* 0x000fe20003f25270 */
[----:B------:R-:W-:-:S04]  /*1540*/  IMAD.WIDE R20, R16, 0x8, R20 ;  /* 0x0000000810147825 */ /* 0x000fc800078e0214 */
[----:B------:R-:W-:-:S04]  /*1550*/  IMAD.WIDE R26, R16, 0x8, R26 ;  /* 0x00000008101a7825 */ /* 0x000fc800078e021a */
[C---:B------:R-:W-:Y:S01]  /*1560*/  IMAD.WIDE R24, R16.reuse, 0x8, R24 ;  /* 0x0000000810187825 */ /* 0x040fe200078e0218 */
[----:B--2---:R0:W-:Y:S03]  /*1570*/  STG.E.U16 [R22.64], R51 ;  /* 0x0000003316007986 */ /* 0x0041e6000c101510 */
[----:B0-----:R-:W-:Y:S01]  /*1580*/  IMAD.WIDE R22, R16, 0x8, R22 ;  /* 0x0000000810167825 */ /* 0x001fe200078e0216 */
[----:B------:R-:W-:Y:S05]  /*1590*/  @P1 BRA `(.L_x_172) ;  /* 0xfffffb9000001947 */ /* 0x000fea000383ffff */
.L_x_171:
[----:B------:R-:W-:Y:S05]  /*15a0*/  @!P3 BRA `(.L_x_173) ;  /* 0x000004300000b947 */ /* 0x000fea0003800000 */
[----:B------:R-:W-:Y:S01]  /*15b0*/  IMAD R49, R49, c[0x0][0x1a8], RZ ;  /* 0x00006a0031317a24 */ /* 0x000fe200078e02ff */
[----:B------:R-:W-:Y:S01]  /*15c0*/  ISETP.GE.U32.AND P0, PT, R30, c[0x0][0x170], PT ;  /* 0x00005c001e007a0c */ /* 0x000fe20003f06070 */
[----:B------:R-:W-:Y:S03]  /*15d0*/  BSSY B0, `(.L_x_174) ;  /* 0x0000011000007945 */ /* 0x000fe60003800000 */
[----:B------:R-:W-:-:S02]  /*15e0*/  IADD3 R22, P1, R49, R14, RZ ;  /* 0x0000000e31167210 */ /* 0x000fc40007f3e0ff */
[----:B------:R-:W-:Y:S02]  /*15f0*/  ISETP.GE.AND.EX P0, PT, R31, UR4, PT, P0 ;  /* 0x000000041f007c0c */ /* 0x000fe4000bf06300 */
[----:B------:R-:W-:Y:S02]  /*1600*/  LOP3.LUT R23, R33, R22, RZ, 0xfc, !PT ;  /* 0x0000001621177212 */ /* 0x000fe400078efcff */
[----:B------:R-:W-:Y:S02]  /*1610*/  LEA.HI.X.SX32 R24, R49, R13, 0x1, P1 ;  /* 0x0000000d31187211 */ /* 0x000fe400008f0eff */
[----:B------:R-:W-:Y:S02]  /*1620*/  ISETP.GT.U32.AND P2, PT, R23, -0x1, PT ;  /* 0xffffffff1700780c */ /* 0x000fe40003f44070 */
[----:B------:R-:W-:Y:S02]  /*1630*/  LOP3.LUT R23, R35, R24, RZ, 0xfc, !PT ;  /* 0x0000001823177212 */ /* 0x000fe400078efcff */
[----:B------:R-:W-:-:S02]  /*1640*/  ISETP.LT.U32.AND P1, PT, R37, c[0x0][0x174], PT ;  /* 0x00005d0025007a0c */ /* 0x000fc40003f21070 */
[----:B------:R-:W-:Y:S02]  /*1650*/  ISETP.GT.AND.EX P2, PT, R23, -0x1, !P0, P2 ;  /* 0xffffffff1700780c */ /* 0x000fe40004744320 */
[----:B------:R-:W-:Y:S02]  /*1660*/  ISETP.LT.U32.AND P3, PT, R22, c[0x0][0x178], PT ;  /* 0x00005e0016007a0c */ /* 0x000fe40003f61070 */
[----:B------:R-:W-:-:S04]  /*1670*/  ISETP.LT.AND.EX P2, PT, R32, UR5, P2, P1 ;  /* 0x0000000520007c0c */ /* 0x000fc80009741310 */
[----:B------:R-:W-:-:S13]  /*1680*/  ISETP.LT.AND.EX P2, PT, R24, UR6, P2, P3 ;  /* 0x0000000618007c0c */ /* 0x000fda0009741330 */
[----:B------:R-:W-:Y:S01]  /*1690*/  @!P2 PRMT R25, RZ, 0x7610, R25 ;  /* 0x00007610ff19a816 */ /* 0x000fe20000000019 */
[----:B------:R-:W-:Y:S05]  /*16a0*/  @!P2 BRA `(.L_x_175) ;  /* 0x000000300000a947 */ /* 0x000fea0003800000 */
[----:B------:R-:W-:-:S04]  /*16b0*/  IMAD.IADD R23, R34, 0x1, R49 ;  /* 0x0000000122177824 */ /* 0x000fc800078e0231 */
[----:B------:R-:W-:-:S05]  /*16c0*/  IMAD.WIDE R22, R23, 0x2, R2 ;  /* 0x0000000217167825 */ /* 0x000fca00078e0202 */
[----:B------:R0:W5:Y:S02]  /*16d0*/  LDG.E.U16 R25, [R22.64] ;  /* 0x0000001016197981 */ /* 0x000164000c1e1500 */
.L_x_175:
[----:B------:R-:W-:Y:S05]  /*16e0*/  BSYNC B0 ;  /* 0x0000000000007941 */ /* 0x000fea0003800000 */
.L_x_174:
[----:B------:R-:W-:Y:S01]  /*16f0*/  ISETP.NE.AND P2, PT, R17, 0x1, PT ;  /* 0x000000011100780c */ /* 0x000fe20003f45270 */
[----:B-----5:R1:W-:Y:S01]  /*1700*/  STG.E.U16 [R20.64], R25 ;  /* 0x0000001914007986 */ /* 0x0203e2000c101510 */
[----:B0-----:R-:W-:Y:S01]  /*1710*/  MOV R22, R20 ;  /* 0x0000001400167202 */ /* 0x001fe20000000f00 */
[--C-:B------:R-:W-:Y:S02]  /*1720*/  IMAD.MOV.U32 R23, RZ, RZ, R21.reuse ;  /* 0x000000ffff177224 */ /* 0x100fe400078e0015 */
[----:B-1----:R-:W-:-:S08]  /*1730*/  IMAD.WIDE R20, R16, 0x2, R20 ;  /* 0x0000000210147825 */ /* 0x002fd000078e0214 */
[----:B------:R-:W-:Y:S05]  /*1740*/  @!P2 BRA `(.L_x_173) ;  /* 0x000002900000a947 */ /* 0x000fea0003800000 */
[----:B------:R-:W-:Y:S01]  /*1750*/  IADD3 R49, R49, c[0x0][0x1a8], RZ ;  /* 0x00006a0031317a10 */ /* 0x000fe20007ffe0ff */
[----:B------:R-:W-:Y:S03]  /*1760*/  BSSY B0, `(.L_x_176) ;  /* 0x0000010000007945 */ /* 0x000fe60003800000 */
        /* <DEDUP_REMOVED lines=8> */
[----:B------:R-:W-:Y:S01]  /*17f0*/  ISETP.LT.AND.EX P2, PT, R24, UR6, P2, P3 ;  /* 0x0000000618007c0c */ /* 0x000fe20009741330 */
[----:B------:R-:W-:-:S12]  /*1800*/  IMAD.WIDE R24, R16, 0x2, R22 ;  /* 0x0000000210187825 */ /* 0x000fd800078e0216 */
[----:B------:R-:W-:Y:S01]  /*1810*/  @!P2 PRMT R27, RZ, 0x7610, R27 ;  /* 0x00007610ff1ba816 */ /* 0x000fe2000000001b */
[----:B------:R-:W-:Y:S05]  /*1820*/  @!P2 BRA `(.L_x_177) ;  /* 0x000000300000a947 */ /* 0x000fea0003800000 */
[----:B------:R-:W-:-:S04]  /*1830*/  IMAD.IADD R21, R34, 0x1, R49 ;  /* 0x0000000122157824 */ /* 0x000fc800078e0231 */
[----:B------:R-:W-:-:S05]  /*1840*/  IMAD.WIDE R20, R21, 0x2, R2 ;  /* 0x0000000215147825 */ /* 0x000fca00078e0202 */
[----:B------:R0:W5:Y:S02]  /*1850*/  LDG.E.U16 R27, [R20.64] ;  /* 0x00000010141b7981 */ /* 0x000164000c1e1500 */
.L_x_177:
[----:B------:R-:W-:Y:S05]  /*1860*/  BSYNC B0 ;  /* 0x0000000000007941 */ /* 0x000fea0003800000 */
.L_x_176:
[----:B-----5:R1:W-:Y:S01]  /*1870*/  STG.E.U16 [R24.64], R27 ;  /* 0x0000001b18007986 */ /* 0x0203e2000c101510 */
[----:B------:R-:W-:Y:S01]  /*1880*/  ISETP.NE.AND P2, PT, R17, 0x2, PT ;  /* 0x000000021100780c */ /* 0x000fe20003f45270 */
[----:B0-----:R-:W-:-:S12]  /*1890*/  IMAD.WIDE R20, R16, 0x4, R22 ;  /* 0x0000000410147825 */ /* 0x001fd800078e0216 */
[----:B------:R-:W-:Y:S05]  /*18a0*/  @!P2 BRA `(.L_x_173) ;  /* 0x000001300000a947 */ /* 0x000fea0003800000 */
[----:B-1----:R-:W-:Y:S01]  /*18b0*/  IADD3 R49, R49, c[0x0][0x1a8], RZ ;  /* 0x00006a0031317a10 */ /* 0x002fe20007ffe0ff */
[----:B------:R-:W-:Y:S03]  /*18c0*/  BSSY B0, `(.L_x_178) ;  /* 0x000000f000007945 */ /* 0x000fe60003800000 */
[----:B------:R-:W-:-:S04]  /*18d0*/  IADD3 R24, P2, R49, R14, RZ ;  /* 0x0000000e31187210 */ /* 0x000fc80007f5e0ff */
[----:B------:R-:W-:Y:S02]  /*18e0*/  LOP3.LUT R33, R33, R24, RZ, 0xfc, !PT ;  /* 0x0000001821217212 */ /* 0x000fe400078efcff */
[----:B------:R-:W-:Y:S02]  /*18f0*/  LEA.HI.X.SX32 R26, R49, R13, 0x1, P2 ;  /* 0x0000000d311a7211 */ /* 0x000fe400010f0eff */
[----:B------:R-:W-:Y:S02]  /*1900*/  ISETP.GT.U32.AND P2, PT, R33, -0x1, PT ;  /* 0xffffffff2100780c */ /* 0x000fe40003f44070 */
[----:B------:R-:W-:-:S04]  /*1910*/  LOP3.LUT R35, R35, R26, RZ, 0xfc, !PT ;  /* 0x0000001a23237212 */ /* 0x000fc800078efcff */
[----:B------:R-:W-:Y:S02]  /*1920*/  ISETP.GT.AND.EX P0, PT, R35, -0x1, !P0, P2 ;  /* 0xffffffff2300780c */ /* 0x000fe40004704320 */
[----:B------:R-:W-:Y:S02]  /*1930*/  ISETP.LT.U32.AND P2, PT, R24, c[0x0][0x178], PT ;  /* 0x00005e0018007a0c */ /* 0x000fe40003f41070 */
[----:B------:R-:W-:-:S04]  /*1940*/  ISETP.LT.AND.EX P0, PT, R32, UR5, P0, P1 ;  /* 0x0000000520007c0c */ /* 0x000fc80008701310 */
[----:B------:R-:W-:-:S13]  /*1950*/  ISETP.LT.AND.EX P0, PT, R26, UR6, P0, P2 ;  /* 0x000000061a007c0c */ /* 0x000fda0008701320 */
[----:B------:R-:W-:Y:S01]  /*1960*/  @!P0 PRMT R25, RZ, 0x7610, R25 ;  /* 0x00007610ff198816 */ /* 0x000fe20000000019 */
[----:B------:R-:W-:Y:S05]  /*1970*/  @!P0 BRA `(.L_x_179) ;  /* 0x0000003000008947 */ /* 0x000fea0003800000 */
[----:B------:R-:W-:-:S04]  /*1980*/  IMAD.IADD R25, R34, 0x1, R49 ;  /* 0x0000000122197824 */ /* 0x000fc800078e0231 */
[----:B------:R-:W-:-:S06]  /*1990*/  IMAD.WIDE R24, R25, 0x2, R2 ;  /* 0x0000000219187825 */ /* 0x000fcc00078e0202 */
[----:B------:R0:W5:Y:S02]  /*19a0*/  LDG.E.U16 R25, [R24.64] ;  /* 0x0000001018197981 */ /* 0x000164000c1e1500 */
.L_x_179:
[----:B------:R-:W-:Y:S05]  /*19b0*/  BSYNC B0 ;  /* 0x0000000000007941 */ /* 0x000fea0003800000 */
.L_x_178:
[----:B-----5:R1:W-:Y:S02]  /*19c0*/  STG.E.U16 [R20.64], R25 ;  /* 0x0000001914007986 */ /* 0x0203e4000c101510 */
[----:B-1----:R-:W-:-:S04]  /*19d0*/  IMAD.WIDE R20, R16, 0x6, R22 ;  /* 0x0000000610147825 */ /* 0x002fc800078e0216 */
.L_x_173:
[----:B-1----:R-:W-:Y:S05]  /*19e0*/  @!P4 BRA `(.L_x_180) ;  /* 0xfffff5800000c947 */ /* 0x002fea000383ffff */
.L_x_170:
[----:B------:R-:W-:-:S04]  /*19f0*/  IADD3 R38, R38, 0x1, RZ ;  /* 0x0000000126267810 */ /* 0x000fc80007ffe0ff */
[----:B------:R-:W-:-:S13]  /*1a00*/  ISETP.GE.AND P0, PT, R38, c[0x0][0x17c], PT ;  /* 0x00005f0026007a0c */ /* 0x000fda0003f06270 */
[----:B------:R-:W-:Y:S05]  /*1a10*/  @!P0 BRA `(.L_x_181) ;  /* 0xfffff4e000008947 */ /* 0x000fea000383ffff */
.L_x_169:
[----:B------:R-:W-:-:S05]  /*1a20*/  MOV R4, c[0x0][0x0] ;  /* 0x0000000000047a02 */ /* 0x000fca0000000f00 */
[----:B------:R-:W-:-:S05]  /*1a30*/  IMAD R5, R4, c[0x0][0xc], RZ ;  /* 0x0000030004057a24 */ /* 0x000fca00078e02ff */
[----:B------:R-:W-:-:S05]  /*1a40*/  IADD3 R18, P0, R5, R18, RZ ;  /* 0x0000001205127210 */ /* 0x000fca0007f1e0ff */
[----:B------:R-:W-:Y:S01]  /*1a50*/  IMAD.X R19, RZ, RZ, R19, P0 ;  /* 0x000000ffff137224 */ /* 0x000fe200000e0613 */
[----:B------:R-:W-:-:S04]  /*1a60*/  ISETP.GE.U32.AND P0, PT, R18, c[0x0][0x160], PT ;  /* 0x0000580012007a0c */ /* 0x000fc80003f06070 */
[----:B------:R-:W-:-:S13]  /*1a70*/  ISETP.GE.AND.EX P0, PT, R19, c[0x0][0x164], PT, P0 ;  /* 0x0000590013007a0c */ /* 0x000fda0003f06300 */
[----:B------:R-:W-:Y:S01]  /*1a80*/  @P0 CALL.REL.NOINC `(.L_x_182) ;  /* 0x0000001000000944 */ /* 0x000fe20003c00000 */
[----:B------:R-:W-:Y:S05]  /*1a90*/  BRA `(.L_x_183) ;  /* 0xffffe6e000007947 */ /* 0x000fea000383ffff */
.L_x_182:
[----:B------:R-:W-:Y:S05]  /*1aa0*/  EXIT ;  /* 0x000000000000794d */ /* 0x000fea0003800000 */
        .weak           $__internal_3_$__cuda_sm20_div_s64
        .type           $__internal_3_$__cuda_sm20_div_s64,@function
        .size           $__internal_3_$__cuda_sm20_div_s64,(.L_x_743 - $__internal_3_$__cuda_sm20_div_s64)
$__internal_3_$__cuda_sm20_div_s64:
        /* <DEDUP_REMOVED lines=15> */
[----:B------:R-:W-:Y:S01]  /*1ba0*/  IMAD.X R33, RZ, RZ, ~R27, P0 ;  /* 0x000000ffff217224 */ /* 0x000fe200000e0e1b */
[----:B------:R-:W-:-:S03]  /*1bb0*/  MOV R27, R24 ;  /* 0x00000018001b7202 */ /* 0x000fc60000000f00 */
[-C--:B------:R-:W-:Y:S02]  /*1bc0*/  IMAD R29, R25, R33.reuse, RZ ;  /* 0x00000021191d7224 */ /* 0x080fe400078e02ff */
[----:B------:R-:W-:-:S04]  /*1bd0*/  IMAD.WIDE.U32 R26, P0, R24, R33, R26 ;  /* 0x00000021181a7225 */ /* 0x000fc8000780001a */
[----:B------:R-:W-:-:S04]  /*1be0*/  IMAD.HI.U32 R33, R25, R33, RZ ;  /* 0x0000002119217227 */ /* 0x000fc800078e00ff */
[----:B------:R-:W-:-:S05]  /*1bf0*/  IMAD.HI.U32 R26, P1, R25, R31, R26 ;  /* 0x0000001f191a7227 */ /* 0x000fca000782001a */
[----:B------:R-:W-:Y:S01]  /*1c00*/  IADD3 R27, P2, R29, R26, RZ ;  /* 0x0000001a1d1b7210 */ /* 0x000fe20007f5e0ff */
[----:B------:R-:W-:Y:S01]  /*1c10*/  IMAD.X R26, R33, 0x1, R25, P0 ;  /* 0x00000001211a7824 */ /* 0x000fe200000e0619 */
[----:B------:R-:W-:-:S03]  /*1c20*/  IADD3 R33, P4, RZ, -R28, RZ ;  /* 0x8000001cff217210 */ /* 0x000fc60007f9e0ff */
[----:B------:R-:W-:Y:S01]  /*1c30*/  IMAD.WIDE.U32 R24, R27, R4, RZ ;  /* 0x000000041b187225 */ /* 0x000fe200078e00ff */
[----:B------:R-:W-:Y:S02]  /*1c40*/  IADD3.X R29, RZ, RZ, R26, P2, P1 ;  /* 0x000000ffff1d7210 */ /* 0x000fe400017e241a */
[----:B------:R-:W-:Y:S01]  /*1c50*/  SEL R33, R33, R28, !P3 ;  /* 0x0000001c21217207 */ /* 0x000fe20005800000 */
[----:B------:R-:W-:Y:S01]  /*1c60*/  IMAD R25, R27, R5, R25 ;  /* 0x000000051b197224 */ /* 0x000fe200078e0219 */
[----:B------:R-:W-:Y:S01]  /*1c70*/  IADD3 R31, P0, RZ, -R24, RZ ;  /* 0x80000018ff1f7210 */ /* 0x000fe20007f1e0ff */
[----:B------:R-:W-:Y:S02]  /*1c80*/  IMAD.X R28, RZ, RZ, ~R11, P4 ;  /* 0x000000ffff1c7224 */ /* 0x000fe400020e0e0b */
[----:B------:R-:W-:Y:S02]  /*1c90*/  IMAD R25, R29, R4, R25 ;  /* 0x000000041d197224 */ /* 0x000fe400078e0219 */
[----:B------:R-:W-:Y:S01]  /*1ca0*/  IMAD.HI.U32 R26, R27, R31, RZ ;  /* 0x0000001f1b1a7227 */ /* 0x000fe200078e00ff */
[----:B------:R-:W-:-:S02]  /*1cb0*/  SEL R28, R28, R11, !P3 ;  /* 0x0000000b1c1c7207 */ /* 0x000fc40005800000 */
[----:B------:R-:W-:Y:S01]  /*1cc0*/  LOP3.LUT R11, R9, R11, RZ, 0x3c, !PT ;  /* 0x0000000b090b7212 */ /* 0x000fe200078e3cff */
[----:B------:R-:W-:Y:S02]  /*1cd0*/  IMAD.X R24, RZ, RZ, ~R25, P0 ;  /* 0x000000ffff187224 */ /* 0x000fe400000e0e19 */
[----:B------:R-:W-:Y:S02]  /*1ce0*/  IMAD.MOV.U32 R25, RZ, RZ, RZ ;  /* 0x000000ffff197224 */ /* 0x000fe400078e00ff */
[----:B------:R-:W-:-:S06]  /*1cf0*/  IMAD.WIDE.U32 R26, P0, R27, R24, R26 ;  /* 0x000000181b1a7225 */ /* 0x000fcc000780001a */
[----:B------:R-:W-:-:S04]  /*1d00*/  IMAD.HI.U32 R27, P1, R29, R31, R26 ;  /* 0x0000001f1d1b7227 */ /* 0x000fc8000782001a */
[CC--:B------:R-:W-:Y:S02]  /*1d10*/  IMAD R26, R29.reuse, R24.reuse, RZ ;  /* 0x000000181d1a7224 */ /* 0x0c0fe400078e02ff */
[----:B------:R-:W-:-:S03]  /*1d20*/  IMAD.HI.U32 R24, R29, R24, RZ ;  /* 0x000000181d187227 */ /* 0x000fc600078e00ff */
[----:B------:R-:W-:Y:S02]  /*1d30*/  IADD3 R27, P2, R26, R27, RZ ;  /* 0x0000001b1a1b7210 */ /* 0x000fe40007f5e0ff */
[----:B------:R-:W-:-:S03]  /*1d40*/  IADD3.X R29, R24, R29, RZ, P0, !PT ;  /* 0x0000001d181d7210 */ /* 0x000fc600007fe4ff */
[----:B------:R-:W-:Y:S01]  /*1d50*/  IMAD.HI.U32 R24, R27, R33, RZ ;  /* 0x000000211b187227 */ /* 0x000fe200078e00ff */
[----:B------:R-:W-:-:S05]  /*1d60*/  IADD3.X R29, RZ, RZ, R29, P2, P1 ;  /* 0x000000ffff1d7210 */ /* 0x000fca00017e241d */
        /* <DEDUP_REMOVED lines=9> */
[C---:B------:R-:W-:Y:S01]  /*1e00*/  IMAD R25, R27.reuse, R5, R25 ;  /* 0x000000051b197224 */ /* 0x040fe200078e0219 */
[----:B------:R-:W-:Y:S02]  /*1e10*/  IADD3 R24, P2, R27, 0x1, RZ ;  /* 0x000000011b187810 */ /* 0x000fe40007f5e0ff */
[-C--:B------:R-:W-:Y:S01]  /*1e20*/  ISETP.GE.U32.AND P0, PT, R33, R4.reuse, PT ;  /* 0x000000042100720c */ /* 0x080fe20003f06070 */
[----:B------:R-:W-:Y:S02]  /*1e30*/  IMAD R25, R29, R4, R25 ;  /* 0x000000041d197224 */ /* 0x000fe400078e0219 */
[----:B------:R-:W-:-:S03]  /*1e40*/  IMAD.X R26, RZ, RZ, R29, P2 ;  /* 0x000000ffff1a7224 */ /* 0x000fc600010e061d */
[----:B------:R-:W-:Y:S02]  /*1e50*/  IADD3.X R35, ~R25, R28, RZ, P1, !PT ;  /* 0x0000001c19237210 */ /* 0x000fe40000ffe5ff */
[----:B------:R-:W-:Y:S02]  /*1e60*/  IADD3 R25, P1, R33, -R4, RZ ;  /* 0x8000000421197210 */ /* 0x000fe40007f3e0ff */
[----:B------:R-:W-:-:S03]  /*1e70*/  ISETP.GE.U32.AND.EX P0, PT, R35, R5, PT, P0 ;  /* 0x000000052300720c */ /* 0x000fc60003f06100 */
[----:B------:R-:W-:Y:S01]  /*1e80*/  IMAD.X R31, R35, 0x1, ~R5, P1 ;  /* 0x00000001231f7824 */ /* 0x000fe200008e0e05 */
[----:B------:R-:W-:Y:S02]  /*1e90*/  SEL R25, R25, R33, P0 ;  /* 0x0000002119197207 */ /* 0x000fe40000000000 */
[----:B------:R-:W-:Y:S02]  /*1ea0*/  SEL R27, R24, R27, P0 ;  /* 0x0000001b181b7207 */ /* 0x000fe40000000000 */
[----:B------:R-:W-:Y:S02]  /*1eb0*/  SEL R31, R31, R35, P0 ;  /* 0x000000231f1f7207 */ /* 0x000fe40000000000 */
[----:B------:R-:W-:Y:S02]  /*1ec0*/  ISETP.GE.U32.AND P1, PT, R25, R4, PT ;  /* 0x000000041900720c */ /* 0x000fe40003f26070 */
[----:B------:R-:W-:Y:S02]  /*1ed0*/  SEL R4, R26, R29, P0 ;  /* 0x0000001d1a047207 */ /* 0x000fe40000000000 */
[----:B------:R-:W-:-:S02]  /*1ee0*/  IADD3 R24, P2, R27, 0x1, RZ ;  /* 0x000000011b187810 */ /* 0x000fc40007f5e0ff */
[----:B------:R-:W-:Y:S02]  /*1ef0*/  ISETP.GE.U32.AND.EX P0, PT, R31, R5, PT, P1 ;  /* 0x000000051f00720c */ /* 0x000fe40003f06110 */
[----:B------:R-:W-:Y:S01]  /*1f00*/  ISETP.GE.AND P1, PT, R11, RZ, PT ;  /* 0x000000ff0b00720c */ /* 0x000fe20003f26270 */
[----:B------:R-:W-:Y:S01]  /*1f10*/  IMAD.X R25, RZ, RZ, R4, P2 ;  /* 0x000000ffff197224 */ /* 0x000fe200010e0604 */
[----:B------:R-:W-:-:S04]  /*1f20*/  SEL R24, R24, R27, P0 ;  /* 0x0000001b18187207 */ /* 0x000fc80000000000 */
[----:B------:R-:W-:Y:S02]  /*1f30*/  SEL R25, R25, R4, P0 ;  /* 0x0000000419197207 */ /* 0x000fe40000000000 */
[-C--:B------:R-:W-:Y:S02]  /*1f40*/  IADD3 R5, P2, RZ, -R24.reuse, RZ ;  /* 0x80000018ff057210 */ /* 0x080fe40007f5e0ff */
[----:B------:R-:W-:Y:S02]  /*1f50*/  ISETP.NE.U32.AND P0, PT, R10, RZ, PT ;  /* 0x000000ff0a00720c */ /* 0x000fe40003f05070 */
[-C--:B------:R-:W-:Y:S02]  /*1f60*/  IADD3.X R4, RZ, ~R25.reuse, RZ, P2, !PT ;  /* 0x80000019ff047210 */ /* 0x080fe400017fe4ff */
[----:B------:R-:W-:Y:S01]  /*1f70*/  SEL R24, R5, R24, !P1 ;  /* 0x0000001805187207 */ /* 0x000fe20004800000 */
[----:B------:R-:W-:Y:S01]  /*1f80*/  IMAD.MOV.U32 R5, RZ, RZ, 0x0 ;  /* 0x00000000ff057424 */ /* 0x000fe200078e00ff */
[----:B------:R-:W-:Y:S01]  /*1f90*/  SEL R25, R4, R25, !P1 ;  /* 0x0000001904197207 */ /* 0x000fe20004800000 */
[----:B------:R-:W-:Y:S01]  /*1fa0*/  IMAD.MOV.U32 R4, RZ, RZ, R8 ;  /* 0x000000ffff047224 */ /* 0x000fe200078e0008 */
[----:B------:R-:W-:-:S04]  /*1fb0*/  ISETP.NE.AND.EX P0, PT, R9, RZ, PT, P0 ;  /* 0x000000ff0900720c */ /* 0x000fc80003f05300 */
[----:B------:R-:W-:Y:S02]  /*1fc0*/  SEL R24, R24, 0xffffffff, P0 ;  /* 0xffffffff18187807 */ /* 0x000fe40000000000 */
[----:B------:R-:W-:Y:S01]  /*1fd0*/  SEL R25, R25, 0xffffffff, P0 ;  /* 0xffffffff19197807 */ /* 0x000fe20000000000 */
[----:B------:R-:W-:Y:S06]  /*1fe0*/  RET.REL.NODEC R4 `(_ZN2at6native14vol2col_kernelIN3c108BFloat16EEEvlPKT_iiiiiiiiiiiiiiiiiiPS4_) ;  /* 0xffffe01004007950 */ /* 0x000fec0003c3ffff */
.L_x_184:
        /* <DEDUP_REMOVED lines=9> */
.L_x_743:


//--------------------- .text._ZN2at6native13col2im_kernelIN3c104HalfES3_EEvlPKT_llllllllllllPS4_ --------------------------
	.section	.text._ZN2at6native13col2im_kernelIN3c104HalfES3_EEvlPKT_llllllllllllPS4_,"ax",@progbits
	.sectioninfo	@"SHI_REGISTERS=62"
	.align	128
        .global         _ZN2at6native13col2im_kernelIN3c104HalfES3_EEvlPKT_llllllllllllPS4_
        .type           _ZN2at6native13col2im_kernelIN3c104HalfES3_EEvlPKT_llllllllllllPS4_,@function
        .size           _ZN2at6native13col2im_kernelIN3c104HalfES3_EEvlPKT_llllllllllllPS4_,(.L_x_745 - _ZN2at6native13col2im_kernelIN3c104HalfES3_EEvlPKT_llllllllllllPS4_)
        .other          _ZN2at6native13col2im_kernelIN3c104HalfES3_EEvlPKT_llllllllllllPS4_,@"STO_CUDA_ENTRY STV_DEFAULT"
_ZN2at6native13col2im_kernelIN3c104HalfES3_EEvlPKT_llllllllllllPS4_:
.text._ZN2at6native13col2im_kernelIN3c104HalfES3_EEvlPKT_llllllllllllPS4_:
        /* <DEDUP_REMOVED lines=17> */
.L_x_297:
[----:B------:R-:W-:Y:S01]  /*0110*/  SHF.R.S32.HI R49, RZ, 0x1f, R0 ;  /* 0x0000001fff317819 */ /* 0x000fe20000011400 */
[----:B------:R-:W-:Y:S03]  /*0120*/  BSSY B0, `(.L_x_185) ;  /* 0x0000028000007945 */ /* 0x000fe60003800000 */
[----:B------:R-:W-:-:S04]  /*0130*/  LOP3.LUT R2, R49, c[0x0][0x17c], RZ, 0xfc, !PT ;  /* 0x00005f0031027a12 */ /* 0x000fc800078efcff */
[----:B------:R-:W-:Y:S02]  /*0140*/  ISETP.NE.U32.AND P0, PT, R2, RZ, PT ;  /* 0x000000ff0200720c */ /* 0x000fe40003f05070 */
[----:B------:R-:W-:-:S11]  /*0150*/  PRMT R2, RZ, 0x7610, R2 ;  /* 0x00007610ff027816 */ /* 0x000fd60000000002 */
[----:B------:R-:W-:Y:S05]  /*0160*/  @!P0 BRA `(.L_x_186) ;  /* 0x000000d000008947 */ /* 0x000fea0003800000 */
[----:B------:R-:W-:Y:S01]  /*0170*/  IMAD.MOV.U32 R52, RZ, RZ, R0 ;  /* 0x000000ffff347224 */ /* 0x000fe200078e0000 */
[----:B------:R-:W-:Y:S01]  /*0180*/  MOV R48, c[0x0][0x17c] ;  /* 0x00005f0000307a02 */ /* 0x000fe20000000f00 */
[----:B------:R-:W-:Y:S01]  /*0190*/  IMAD.MOV.U32 R50, RZ, RZ, c[0x0][0x178] ;  /* 0x00005e00ff327624 */ /* 0x000fe200078e00ff */
[----:B------:R-:W-:Y:S02]  /*01a0*/  MOV R4, 0x1c0 ;  /* 0x000001c000047802 */ /* 0x000fe40000000f00 */
[----:B------:R-:W-:Y:S05]  /*01b0*/  CALL.REL.NOINC `($__internal_4_$__cuda_sm20_div_s64) ;  /* 0x0000536000007944 */ /* 0x000fea0003c00000 */
[----:B------:R-:W-:Y:S01]  /*01c0*/  IADD3 R7, P0, RZ, -R36, RZ ;  /* 0x80000024ff077210 */ /* 0x000fe20007f1e0ff */
[----:B------:R-:W-:-:S04]  /*01d0*/  IMAD.MOV.U32 R48, RZ, RZ, R0 ;  /* 0x000000ffff307224 */ /* 0x000fc800078e0000 */
[----:B------:R-:W-:Y:S02]  /*01e0*/  IMAD.X R6, RZ, RZ, ~R37, P0 ;  /* 0x000000ffff067224 */ /* 0x000fe400000e0e25 */
[----:B------:R-:W-:-:S04]  /*01f0*/  IMAD.WIDE.U32 R4, R7, c[0x0][0x178], R48 ;  /* 0x00005e0007047a25 */ /* 0x000fc800078e0030 */
[----:B------:R-:W-:-:S04]  /*0200*/  IMAD R6, R6, c[0x0][0x178], RZ ;  /* 0x00005e0006067a24 */ /* 0x000fc800078e02ff */
[----:B------:R-:W-:-:S04]  /*0210*/  IMAD R7, R7, c[0x0][0x17c], R6 ;  /* 0x00005f0007077a24 */ /* 0x000fc800078e0206 */
[----:B------:R-:W-:Y:S01]  /*0220*/  IMAD.IADD R5, R5, 0x1, R7 ;  /* 0x0000000105057824 */ /* 0x000fe200078e0207 */
[----:B------:R-:W-:Y:S05]  /*0230*/  BRA `(.L_x_187) ;  /* 0x0000016000007947 */ /* 0x000fea0003800000 */
.L_x_186:
        /* <DEDUP_REMOVED lines=21> */
[----:B------:R-:W-:Y:S02]  /*0390*/  IMAD R4, R7, c[0x0][0x178], R0 ;  /* 0x00005e0007047a24 */ /* 0x000fe400078e0200 */
.L_x_187:
[----:B------:R-:W-:Y:S05]  /*03a0*/  BSYNC B0 ;  /* 0x0000000000007941 */ /* 0x000fea0003800000 */
.L_x_185:
[----:B------:R-:W-:Y:S01]  /*03b0*/  LOP3.LUT R6, R37, c[0x0][0x174], RZ, 0xfc, !PT ;  /* 0x00005d0025067a12 */ /* 0x000fe200078efcff */
[----:B------:R-:W-:Y:S01]  /*03c0*/  BSSY B0, `(.L_x_188) ;  /* 0x0000021000007945 */ /* 0x000fe20003800000 */
[----:B------:R-:W-:Y:S02]  /*03d0*/  IADD3 R34, P1, R4, c[0x0][0x198], RZ ;  /* 0x0000660004227a10 */ /* 0x000fe40007f3e0ff */
[----:B------:R-:W-:Y:S02]  /*03e0*/  ISETP.NE.U32.AND P0, PT, R6, RZ, PT ;  /* 0x000000ff0600720c */ /* 0x000fe40003f05070 */
[----:B------:R-:W-:-:S11]  /*03f0*/  IADD3.X R35, R5, c[0x0][0x19c], RZ, P1, !PT ;  /* 0x0000670005237a10 */ /* 0x000fd60000ffe4ff */
[----:B------:R-:W-:Y:S05]  /*0400*/  @!P0 BRA `(.L_x_189) ;  /* 0x0000009000008947 */ /* 0x000fea0003800000 */
[----:B------:R-:W-:Y:S01]  /*0410*/  IMAD.MOV.U32 R52, RZ, RZ, R36 ;  /* 0x000000ffff347224 */ /* 0x000fe200078e0024 */
[----:B------:R-:W-:Y:S01]  /*0420*/  MOV R51, c[0x0][0x170] ;  /* 0x00005c0000337a02 */ /* 0x000fe20000000f00 */
[----:B------:R-:W-:Y:S01]  /*0430*/  IMAD.MOV.U32 R53, RZ, RZ, R37 ;  /* 0x000000ffff357224 */ /* 0x000fe200078e0025 */
[----:B------:R-:W-:Y:S01]  /*0440*/  MOV R4, 0x470 ;  /* 0x0000047000047802 */ /* 0x000fe20000000f00 */
[----:B------:R-:W-:Y:S02]  /*0450*/  IMAD.MOV.U32 R50, RZ, RZ, c[0x0][0x174] ;  /* 0x00005d00ff327624 */ /* 0x000fe400078e00ff */
[----:B------:R-:W-:Y:S05]  /*0460*/  CALL.REL.NOINC `($__internal_5_$__cuda_sm20_rem_s64) ;  /* 0x000055f000007944 */ /* 0x000fea0003c00000 */
[----:B------:R-:W-:Y:S02]  /*0470*/  IMAD.MOV.U32 R4, RZ, RZ, R38 ;  /* 0x000000ffff047224 */ /* 0x000fe400078e0026 */
[----:B------:R-:W-:Y:S01]  /*0480*/  IMAD.MOV.U32 R5, RZ, RZ, R39 ;  /* 0x000000ffff057224 */ /* 0x000fe200078e0027 */
[----:B------:R-:W-:Y:S05]  /*0490*/  BRA `(.L_x_190) ;  /* 0x0000013000007947 */ /* 0x000fea0003800000 */
.L_x_189:
        /* <DEDUP_REMOVED lines=19> */
.L_x_190:
[----:B------:R-:W-:Y:S05]  /*05d0*/  BSYNC B0 ;  /* 0x0000000000007941 */ /* 0x000fea0003800000 */
.L_x_188:
[----:B------:R-:W-:Y:S01]  /*05e0*/  IMAD.MOV.U32 R6, RZ, RZ, c[0x0][0x17c] ;  /* 0x00005f00ff067624 */ /* 0x000fe200078e00ff */
[----:B------:R-:W-:Y:S01]  /*05f0*/  SHF.R.S32.HI R49, RZ, 0x1f, R0 ;  /* 0x0000001fff317819 */ /* 0x000fe20000011400 */
[----:B------:R-:W-:Y:S01]  /*0600*/  IMAD.MOV.U32 R7, RZ, RZ, c[0x0][0x178] ;  /* 0x00005e00ff077624 */ /* 0x000fe200078e00ff */
[----:B------:R-:W-:Y:S01]  /*0610*/  IADD3 R32, P1, R4, c[0x0][0x190], RZ ;  /* 0x0000640004207a10 */ /* 0x000fe20007f3e0ff */
[----:B------:R-:W-:Y:S01]  /*0620*/  IMAD R6, R6, c[0x0][0x170], RZ ;  /* 0x00005c0006067a24 */ /* 0x000fe200078e02ff */
[----:B------:R-:W-:Y:S01]  /*0630*/  BSSY B0, `(.L_x_191) ;  /* 0x0000021000007945 */ /* 0x000fe20003800000 */
[----:B------:R-:W-:Y:S01]  /*0640*/  IMAD.WIDE.U32 R50, R7, c[0x0][0x170], RZ ;  /* 0x00005c0007327a25 */ /* 0x000fe200078e00ff */
[----:B------:R-:W-:-:S03]  /*0650*/  IADD3.X R33, R5, c[0x0][0x194], RZ, P1, !PT ;  /* 0x0000650005217a10 */ /* 0x000fc60000ffe4ff */
[----:B------:R-:W-:-:S04]  /*0660*/  IMAD R7, R7, c[0x0][0x174], R6 ;  /* 0x00005d0007077a24 */ /* 0x000fc800078e0206 */
[----:B------:R-:W-:-:S05]  /*0670*/  IMAD.IADD R48, R51, 0x1, R7 ;  /* 0x0000000133307824 */ /* 0x000fca00078e0207 */
[----:B------:R-:W-:-:S04]  /*0680*/  LOP3.LUT R6, R49, R48, RZ, 0xfc, !PT ;  /* 0x0000003031067212 */ /* 0x000fc800078efcff */
[----:B------:R-:W-:-:S13]  /*0690*/  ISETP.NE.U32.AND P0, PT, R6, RZ, PT ;  /* 0x000000ff0600720c */ /* 0x000fda0003f05070 */
[----:B------:R-:W-:Y:S05]  /*06a0*/  @!P0 BRA `(.L_x_192) ;  /* 0x0000006000008947 */ /* 0x000fea0003800000 */
[----:B------:R-:W-:Y:S02]  /*06b0*/  MOV R52, R0 ;  /* 0x0000000000347202 */ /* 0x000fe40000000f00 */
[----:B------:R-:W-:Y:S02]  /*06c0*/  MOV R4, 0x6e0 ;  /* 0x000006e000047802 */ /* 0x000fe40000000f00 */
[----:B------:R-:W-:Y:S05]  /*06d0*/  CALL.REL.NOINC `($__internal_4_$__cuda_sm20_div_s64) ;  /* 0x00004e4000007944 */ /* 0x000fea0003c00000 */
[----:B------:R-:W-:Y:S02]  /*06e0*/  IMAD.MOV.U32 R30, RZ, RZ, R36 ;  /* 0x000000ffff1e7224 */ /* 0x000fe400078e0024 */
[----:B------:R-:W-:Y:S01]  /*06f0*/  IMAD.MOV.U32 R31, RZ, RZ, R37 ;  /* 0x000000ffff1f7224 */ /* 0x000fe200078e0025 */
[----:B------:R-:W-:Y:S05]  /*0700*/  BRA `(.L_x_193) ;  /* 0x0000013000007947 */ /* 0x000fea0003800000 */
.L_x_192:
        /* <DEDUP_REMOVED lines=10> */
[----:B------:R-:W-:-:S04]  /*07b0*/  IMAD.HI.U32 R30, R5, R0, RZ ;  /* 0x00000000051e7227 */ /* 0x000fc800078e00ff */
[----:B------:R-:W-:-:S04]  /*07c0*/  IMAD.MOV R5, RZ, RZ, -R30 ;  /* 0x000000ffff057224 */ /* 0x000fc800078e0a1e */
[----:B------:R-:W-:-:S05]  /*07d0*/  IMAD R5, R50, R5, R0 ;  /* 0x0000000532057224 */ /* 0x000fca00078e0200 */
[----:B------:R-:W-:-:S13]  /*07e0*/  ISETP.GE.U32.AND P0, PT, R5, R50, PT ;  /* 0x000000320500720c */ /* 0x000fda0003f06070 */
[-C--:B------:R-:W-:Y:S02]  /*07f0*/  @P0 IADD3 R5, R5, -R50.reuse, RZ ;  /* 0x8000003205050210 */ /* 0x080fe40007ffe0ff */
[----:B------:R-:W-:Y:S02]  /*0800*/  @P0 IADD3 R30, R30, 0x1, RZ ;  /* 0x000000011e1e0810 */ /* 0x000fe40007ffe0ff */
[----:B------:R-:W-:-:S13]  /*0810*/  ISETP.GE.U32.AND P1, PT, R5, R50, PT ;  /* 0x000000320500720c */ /* 0x000fda0003f26070 */
[----:B------:R-:W-:Y:S02]  /*0820*/  @P1 IADD3 R30, R30, 0x1, RZ ;  /* 0x000000011e1e1810 */ /* 0x000fe40007ffe0ff */
[----:B------:R-:W-:Y:S02]  /*0830*/  @!P2 LOP3.LUT R30, RZ, R50, RZ, 0x33, !PT ;  /* 0x00000032ff1ea212 */ /* 0x000fe400078e33ff */
.L_x_193:
[----:B------:R-:W-:Y:S05]  /*0840*/  BSYNC B0 ;  /* 0x0000000000007941 */ /* 0x000fea0003800000 */
.L_x_191:
        /* <DEDUP_REMOVED lines=24> */
[----:B------:R-:W-:Y:S05]  /*09d0*/  CALL.REL.NOINC `($__internal_4_$__cuda_sm20_div_s64) ;  /* 0x00004b4000007944 */ /* 0x000fea0003c00000 */
[----:B------:R-:W-:Y:S05]  /*09e0*/  BRA `(.L_x_198) ;  /* 0x0000013000007947 */ /* 0x000fea0003800000 */
.L_x_197:
        /* <DEDUP_REMOVED lines=19> */
.L_x_198:
[----:B------:R-:W-:Y:S05]  /*0b20*/  BSYNC B1 ;  /* 0x0000000000017941 */ /* 0x000fea0003800000 */
.L_x_196:
[----:B------:R-:W-:-:S04]  /*0b30*/  IADD3 R6, P0, R36, 0x1, RZ ;  /* 0x0000000124067810 */ /* 0x000fc80007f1e0ff */
[----:B------:R-:W-:-:S04]  /*0b40*/  IADD3.X R7, RZ, R37, RZ, P0, !PT ;  /* 0x00000025ff077210 */ /* 0x000fc800007fe4ff */
.L_x_195:
[----:B------:R-:W-:Y:S05]  /*0b50*/  BSYNC B0 ;  /* 0x0000000000007941 */ /* 0x000fea0003800000 */
.L_x_194:
        /* <DEDUP_REMOVED lines=9> */
[----:B------:R-:W-:Y:S05]  /*0bf0*/  CALL.REL.NOINC `($__internal_4_$__cuda_sm20_div_s64) ;  /* 0x0000492000007944 */ /* 0x000fea0003c00000 */
[----:B------:R-:W-:Y:S01]  /*0c00*/  IMAD.MOV.U32 R28, RZ, RZ, R36 ;  /* 0x000000ffff1c7224 */ /* 0x000fe200078e0024 */
[----:B------:R-:W-:Y:S01]  /*0c10*/  MOV R29, R37 ;  /* 0x00000025001d7202 */ /* 0x000fe20000000f00 */
[----:B------:R-:W-:Y:S05]  /*0c20*/  BRA `(.L_x_201) ;  /* 0x0000013000007947 */ /* 0x000fea0003800000 */
.L_x_200:
        /* <DEDUP_REMOVED lines=19> */
.L_x_201:
[----:B------:R-:W-:Y:S05]  /*0d60*/  BSYNC B0 ;  /* 0x0000000000007941 */ /* 0x000fea0003800000 */
.L_x_199:
[----:B------:R-:W-:Y:S01]  /*0d70*/  IMAD.MOV.U32 R8, RZ, RZ, 0x1 ;  /* 0x00000001ff087424 */ /* 0x000fe200078e00ff */
[----:B------:R-:W-:Y:S01]  /*0d80*/  MOV R4, c[0x0][0x184] ;  /* 0x0000610000047a02 */ /* 0x000fe20000000f00 */
[----:B------:R-:W-:Y:S03]  /*0d90*/  BSSY B0, `(.L_x_202) ;  /* 0x000002e000007945 */ /* 0x000fe60003800000 */
        /* <DEDUP_REMOVED lines=18> */
[----:B------:R-:W-:Y:S01]  /*0ec0*/  IMAD.MOV.U32 R50, RZ, RZ, c[0x0][0x1a0] ;  /* 0x00006800ff327624 */ /* 0x000fe200078e00ff */
[----:B------:R-:W-:Y:S01]  /*0ed0*/  MOV R4, 0xf00 ;  /* 0x00000f0000047802 */ /* 0x000fe20000000f00 */
[----:B------:R-:W-:Y:S02]  /*0ee0*/  IMAD.MOV.U32 R48, RZ, RZ, c[0x0][0x1a4] ;  /* 0x00006900ff307624 */ /* 0x000fe400078e00ff */
[----:B------:R-:W-:Y:S05]  /*0ef0*/  CALL.REL.NOINC `($__internal_4_$__cuda_sm20_div_s64) ;  /* 0x0000462000007944 */ /* 0x000fea0003c00000 */
[----:B------:R-:W-:Y:S05]  /*0f00*/  BRA `(.L_x_206) ;  /* 0x0000013000007947 */ /* 0x000fea0003800000 */
.L_x_205:
[----:B------:R-:W0:Y:S01]  /*0f10*/  I2F.U32.RP R8, c[0x0][0x1a0] ;  /* 0x0000680000087b06 */ /* 0x000e220000209000 */
[----:B------:R-:W-:Y:S01]  /*0f20*/  ISETP.NE.U32.AND P2, PT, RZ, c[0x0][0x1a0], PT ;  /* 0x00006800ff007a0c */ /* 0x000fe20003f45070 */
[----:B------:R-:W-:-:S06]  /*0f30*/  IMAD.MOV.U32 R37, RZ, RZ, RZ ;  /* 0x000000ffff257224 */ /* 0x000fcc00078e00ff */
        /* <DEDUP_REMOVED lines=16> */
.L_x_206:
[----:B------:R-:W-:Y:S05]  /*1040*/  BSYNC B1 ;  /* 0x0000000000017941 */ /* 0x000fea0003800000 */
.L_x_204:
[----:B------:R-:W-:-:S05]  /*1050*/  IADD3 R8, P0, R36, 0x1, RZ ;  /* 0x0000000124087810 */ /* 0x000fca0007f1e0ff */
[----:B------:R-:W-:-:S03]  /*1060*/  IMAD.X R9, RZ, RZ, R37, P0 ;  /* 0x000000ffff097224 */ /* 0x000fc600000e0625 */
.L_x_203:
[----:B------:R-:W-:Y:S05]  /*1070*/  BSYNC B0 ;  /* 0x0000000000007941 */ /* 0x000fea0003800000 */
.L_x_202:
        /* <DEDUP_REMOVED lines=9> */
[----:B------:R-:W-:Y:S05]  /*1110*/  CALL.REL.NOINC `($__internal_4_$__cuda_sm20_div_s64) ;  /* 0x0000440000007944 */ /* 0x000fea0003c00000 */
[----:B------:R-:W-:Y:S05]  /*1120*/  BRA `(.L_x_209) ;  /* 0x0000013000007947 */ /* 0x000fea0003800000 */
.L_x_208:
        /* <DEDUP_REMOVED lines=19> */
.L_x_209:
[----:B------:R-:W-:Y:S05]  /*1260*/  BSYNC B0 ;  /* 0x0000000000007941 */ /* 0x000fea0003800000 */
.L_x_207:
[----:B------:R-:W-:Y:S01]  /*1270*/  IADD3 R5, P0, R36, 0x1, RZ ;  /* 0x0000000124057810 */ /* 0x000fe20007f1e0ff */
[----:B------:R-:W-:Y:S03]  /*1280*/  BSSY B1, `(.L_x_210) ;  /* 0x000041c000017945 */ /* 0x000fe60003800000 */
[----:B------:R-:W-:Y:S02]  /*1290*/  IADD3.X R10, RZ, R37, RZ, P0, !PT ;  /* 0x00000025ff0a7210 */ /* 0x000fe400007fe4ff */
        /* <DEDUP_REMOVED lines=13> */
[----:B------:R-:W-:Y:S01]  /*1370*/  IADD3.X R16, ~R29, -0x1, RZ, P0, !PT ;  /* 0xffffffff1d107810 */ /* 0x000fe200007fe5ff */
[C---:B------:R-:W-:Y:S01]  /*1380*/  IMAD R11, R6.reuse, c[0x0][0x1ac], R11 ;  /* 0x00006b00060b7a24 */ /* 0x040fe200078e020b */
[----:B------:R-:W-:Y:S01]  /*1390*/  IADD3 R17, P1, RZ, -R6, RZ ;  /* 0x80000006ff117210 */ /* 0x000fe20007f3e0ff */
        /* <DEDUP_REMOVED lines=11> */
[----:B------:R-:W-:-:S02]  /*1450*/  IMAD R17, R17, c[0x0][0x1ac], R14 ;  /* 0x00006b0011117a24 */ /* 0x000fc400078e020e */
[----:B------:R-:W-:Y:S01]  /*1460*/  IMAD.IADD R16, R16, 0x1, -R13 ;  /* 0x0000000110107824 */ /* 0x000fe200078e0a0d */
[C-C-:B------:R-:W-:Y:S01]  /*1470*/  IADD3.X R14, R35.reuse, ~c[0x0][0x1ac], ~R15.reuse, P2, P3 ;  /* 0x80006b00230e7a10 */ /* 0x140fe200017e6c0f */
[----:B------:R-:W-:Y:S01]  /*1480*/  IMAD.X R13, R35, 0x1, ~R15, P1 ;  /* 0x00000001230d7824 */ /* 0x000fe200008e0e0f */
[----:B------:R-:W-:Y:S02]  /*1490*/  IADD3 R15, R27, R17, RZ ;  /* 0x000000111b0f7210 */ /* 0x000fe40007ffe0ff */
[----:B------:R-:W-:Y:S02]  /*14a0*/  LOP3.LUT R16, R16, 0x3, RZ, 0xc0, !PT ;  /* 0x0000000310107812 */ /* 0x000fe400078ec0ff */
.L_x_295:
        /* <DEDUP_REMOVED lines=29> */
.L_x_215:
        /* <DEDUP_REMOVED lines=17> */
[----:B------:R-:W-:Y:S02]  /*1790*/  @!P2 LOP3.LUT R22, RZ, c[0x0][0x1b0], RZ, 0x33, !PT ;  /* 0x00006c00ff16aa12 */ /* 0x000fe400078e33ff */
.L_x_216:
[----:B------:R-:W-:Y:S05]  /*17a0*/  BSYNC B2 ;  /* 0x0000000000027941 */ /* 0x000fea0003800000 */
.L_x_214:
        /* <DEDUP_REMOVED lines=20> */
[----:B------:R-:W-:-:S04]  /*18f0*/  ISETP.NE.U32.AND P2, PT, R38, RZ, PT ;  /* 0x000000ff2600720c */ /* 0x000fc80003f45070 */
[----:B------:R-:W-:Y:S01]  /*1900*/  ISETP.NE.AND.EX P2, PT, R39, RZ, PT, P2 ;  /* 0x000000ff2700720c */ /* 0x000fe20003f45320 */
[----:B------:R-:W-:Y:S07]  /*1910*/  BRA `(.L_x_223) ;  /* 0x0000013000007947 */ /* 0x000fee0003800000 */
.L_x_222:
        /* <DEDUP_REMOVED lines=19> */
.L_x_223:
[----:B------:R-:W-:Y:S05]  /*1a50*/  BSYNC B4 ;  /* 0x0000000000047941 */ /* 0x000fea0003800000 */
.L_x_221:
        /* <DEDUP_REMOVED lines=8> */
[----:B------:R-:W-:Y:S05]  /*1ae0*/  CALL.REL.NOINC `($__internal_4_$__cuda_sm20_div_s64) ;  /* 0x00003a3000007944 */ /* 0x000fea0003c00000 */
[----:B------:R-:W-:Y:S02]  /*1af0*/  IMAD.MOV.U32 R18, RZ, RZ, R36 ;  /* 0x000000ffff127224 */ /* 0x000fe400078e0024 */
[----:B------:R-:W-:Y:S01]  /*1b00*/  IMAD.MOV.U32 R19, RZ, RZ, R37 ;  /* 0x000000ffff137224 */ /* 0x000fe200078e0025 */
[----:B------:R-:W-:Y:S05]  /*1b10*/  BRA `(.L_x_226) ;  /* 0x0000013000007947 */ /* 0x000fea0003800000 */
.L_x_225:
        /* <DEDUP_REMOVED lines=19> */
.L_x_226:
[----:B------:R-:W-:Y:S05]  /*1c50*/  BSYNC B4 ;  /* 0x0000000000047941 */ /* 0x000fea0003800000 */
.L_x_224:
[----:B------:R-:W-:Y:S01]  /*1c60*/  BSSY B4, `(.L_x_227) ;  /* 0x000001c000047945 */ /* 0x000fe20003800000 */
        /* <DEDUP_REMOVED lines=8> */
.L_x_228:
        /* <DEDUP_REMOVED lines=19> */
.L_x_229:
[----:B------:R-:W-:Y:S05]  /*1e20*/  BSYNC B4 ;  /* 0x0000000000047941 */ /* 0x000fea0003800000 */
.L_x_227:
[----:B------:R-:W-:Y:S01]  /*1e30*/  IMAD R21, R31, c[0x0][0x180], RZ ;  /* 0x000060001f157a24 */ /* 0x000fe200078e02ff */
[----:B------:R-:W-:Y:S01]  /*1e40*/  MOV R20, R36 ;  /* 0x0000002400147202 */ /* 0x000fe20000000f00 */
[----:B------:R-:W-:-:S04]  /*1e50*/  IMAD.WIDE.U32 R18, R30, c[0x0][0x180], R18 ;  /* 0x000060001e127a25 */ /* 0x000fc800078e0012 */
[----:B------:R-:W-:-:S04]  /*1e60*/  IMAD R21, R30, c[0x0][0x184], R21 ;  /* 0x000061001e157a24 */ /* 0x000fc800078e0215 */
        /* <DEDUP_REMOVED lines=13> */
[----:B------:R-:W-:-:S03]  /*1f40*/  LEA R18, P1, R20, c[0x0][0x168], 0x1 ;  /* 0x00005a0014127a11 */ /* 0x000fc600078208ff */
[----:B------:R-:W-:-:S05]  /*1f50*/  IMAD.IADD R19, R21, 0x1, R19 ;  /* 0x0000000115137824 */ /* 0x000fca00078e0213 */
[----:B------:R-:W-:-:S05]  /*1f60*/  LEA.HI.X R19, R20, c[0x0][0x16c], R19, 0x1, P1 ;  /* 0x00005b0014137a11 */ /* 0x000fca00008f0c13 */
[----:B------:R-:W2:Y:S01]  /*1f70*/  LDG.E.U16 R18, [R18.64] ;  /* 0x0000000c12127981 */ /* 0x000ea2000c1e1500 */
[----:B------:R-:W-:Y:S02]  /*1f80*/  HADD2.F32 R2, -RZ, R2.H0_H0 ;  /* 0x20000002ff027230 */ /* 0x000fe40000004100 */
[----:B--2---:R-:W-:-:S05]  /*1f90*/  HADD2.F32 R21, -RZ, R18.H0_H0 ;  /* 0x20000012ff157230 */ /* 0x004fca0000004100 */
[----:B------:R-:W-:-:S05]  /*1fa0*/  FADD.FTZ R2, R2, R21 ;  /* 0x0000001502027221 */ /* 0x000fca0000010000 */
[----:B------:R-:W-:Y:S02]  /*1fb0*/  F2FP.PACK_AB R2, RZ, R2 ;  /* 0x00000002ff02723e */ /* 0x000fe400000000ff */
.L_x_220:
[----:B------:R-:W-:Y:S05]  /*1fc0*/  BSYNC B3 ;  /* 0x0000000000037941 */ /* 0x000fea0003800000 */
.L_x_219:
        /* <DEDUP_REMOVED lines=18> */
[----:B------:R-:W-:Y:S05]  /*20f0*/  CALL.REL.NOINC `($__internal_5_$__cuda_sm20_rem_s64) ;  /* 0x0000396000007944 */ /* 0x000fea0003c00000 */
[----:B------:R-:W-:-:S04]  /*2100*/  ISETP.NE.U32.AND P2, PT, R38, RZ, PT ;  /* 0x000000ff2600720c */ /* 0x000fc80003f45070 */
[----:B------:R-:W-:Y:S01]  /*2110*/  ISETP.NE.AND.EX P2, PT, R39, RZ, PT, P2 ;  /* 0x000000ff2700720c */ /* 0x000fe20003f45320 */
[----:B------:R-:W-:Y:S07]  /*2120*/  BRA `(.L_x_234) ;  /* 0x0000013000007947 */ /* 0x000fee0003800000 */
.L_x_233:
        /* <DEDUP_REMOVED lines=19> */
.L_x_234:
[----:B------:R-:W-:Y:S05]  /*2260*/  BSYNC B4 ;  /* 0x0000000000047941 */ /* 0x000fea0003800000 */
.L_x_232:
        /* <DEDUP_REMOVED lines=12> */
.L_x_236:
        /* <DEDUP_REMOVED lines=19> */
.L_x_237:
[----:B------:R-:W-:Y:S05]  /*2460*/  BSYNC B4 ;  /* 0x0000000000047941 */ /* 0x000fea0003800000 */
.L_x_235:
        /* <DEDUP_REMOVED lines=8> */
[----:B------:R-:W-:Y:S05]  /*24f0*/  BRA `(.L_x_240) ;  /* 0x0000013000007947 */ /* 0x000fea0003800000 */
.L_x_239:
        /* <DEDUP_REMOVED lines=8> */
[----:B------:R-:W-:Y:S01]  /*2580*/  IMAD.HI.U32 R36, R21, R37, R20 ;  /* 0x0000002515247227 */ /* 0x000fe200078e0014 */
[----:B------:R-:W-:-:S05]  /*2590*/  HFMA2.MMA R37, -RZ, RZ, 0, 0 ;  /* 0x00000000ff257435 */ /* 0x000fca00000001ff */
        /* <DEDUP_REMOVED lines=9> */
.L_x_240:
[----:B------:R-:W-:Y:S05]  /*2630*/  BSYNC B4 ;  /* 0x0000000000047941 */ /* 0x000fea0003800000 */
.L_x_238:
[----:B------:R-:W-:Y:S02]  /*2640*/  IMAD R39, R31, c[0x0][0x180], RZ ;  /* 0x000060001f277a24 */ /* 0x000fe400078e02ff */
[----:B------:R-:W-:Y:S02]  /*2650*/  IMAD.MOV.U32 R20, RZ, RZ, R18 ;  /* 0x000000ffff147224 */ /* 0x000fe400078e0012 */
[----:B------:R-:W-:Y:S02]  /*2660*/  IMAD.MOV.U32 R21, RZ, RZ, R19 ;  /* 0x000000ffff157224 */ /* 0x000fe400078e0013 */
[C---:B------:R-:W-:Y:S02]  /*2670*/  IMAD R39, R30.reuse, c[0x0][0x184], R39 ;  /* 0x000061001e277a24 */ /* 0x040fe400078e0227 */
[----:B------:R-:W-:-:S04]  /*2680*/  IMAD.WIDE.U32 R20, R30, c[0x0][0x180], R20 ;  /* 0x000060001e147a25 */ /* 0x000fc800078e0014 */
[----:B------:R-:W-:Y:S02]  /*2690*/  IMAD.IADD R4, R39, 0x1, R21 ;  /* 0x0000000127047824 */ /* 0x000fe400078e0215 */
[----:B------:R-:W-:Y:S02]  /*26a0*/  IMAD.MOV.U32 R18, RZ, RZ, R36 ;  /* 0x000000ffff127224 */ /* 0x000fe400078e0024 */
[----:B------:R-:W-:Y:S02]  /*26b0*/  IMAD R21, R4, c[0x0][0x188], RZ ;  /* 0x0000620004157a24 */ /* 0x000fe400078e02ff */
[----:B------:R-:W-:Y:S02]  /*26c0*/  IMAD.MOV.U32 R19, RZ, RZ, R37 ;  /* 0x000000ffff137224 */ /* 0x000fe400078e0025 */
[C---:B------:R-:W-:Y:S02]  /*26d0*/  IMAD R21, R20.reuse, c[0x0][0x18c], R21 ;  /* 0x0000630014157a24 */ /* 0x040fe400078e0215 */
[----:B------:R-:W-:-:S05]  /*26e0*/  IMAD.WIDE.U32 R18, R20, c[0x0][0x188], R18 ;  /* 0x0000620014127a25 */ /* 0x000fca00078e0012 */
[----:B------:R-:W-:Y:S01]  /*26f0*/  IADD3 R4, R19, R21, RZ ;  /* 0x0000001513047210 */ /* 0x000fe20007ffe0ff */
        /* <DEDUP_REMOVED lines=17> */
.L_x_231:
[----:B------:R-:W-:Y:S05]  /*2810*/  BSYNC B3 ;  /* 0x0000000000037941 */ /* 0x000fea0003800000 */
.L_x_230:
[----:B------:R-:W-:Y:S02]  /*2820*/  ISETP.NE.U32.AND P2, PT, R16, 0x2, PT ;  /* 0x000000021000780c */ /* 0x000fe40003f45070 */
[----:B------:R-:W-:Y:S02]  /*2830*/  ISETP.NE.U32.AND P1, PT, R22, RZ, PT ;  /* 0x000000ff1600720c */ /* 0x000fe40003f25070 */
[----:B------:R-:W-:Y:S02]  /*2840*/  ISETP.NE.AND.EX P2, PT, RZ, RZ, PT, P2 ;  /* 0x000000ffff00720c */ /* 0x000fe40003f45320 */
[C---:B------:R-:W-:Y:S02]  /*2850*/  IADD3 R21, P3, R6.reuse, 0x3, RZ ;  /* 0x0000000306157810 */ /* 0x040fe40007f7e0ff */
[----:B------:R-:W-:Y:S02]  /*2860*/  ISETP.NE.OR.EX P1, PT, R23, RZ, !P2, P1 ;  /* 0x000000ff1700720c */ /* 0x000fe40005725710 */
[----:B------:R-:W-:Y:S01]  /*2870*/  IADD3 R18, P4, R6, 0x2, RZ ;  /* 0x0000000206127810 */ /* 0x000fe20007f9e0ff */
[----:B------:R-:W-:-:S03]  /*2880*/  IMAD.X R4, RZ, RZ, R7, P3 ;  /* 0x000000ffff047224 */ /* 0x000fc600018e0607 */
[----:B------:R-:W-:Y:S01]  /*2890*/  SEL R18, R18, R21, !P2 ;  /* 0x0000001512127207 */ /* 0x000fe20005000000 */
[----:B------:R-:W-:-:S05]  /*28a0*/  IMAD.X R19, RZ, RZ, R7, P4 ;  /* 0x000000ffff137224 */ /* 0x000fca00020e0607 */
[----:B------:R-:W-:Y:S01]  /*28b0*/  SEL R19, R19, R4, !P2 ;  /* 0x0000000413137207 */ /* 0x000fe20005000000 */
        /* <DEDUP_REMOVED lines=14> */
.L_x_242:
        /* <DEDUP_REMOVED lines=19> */
.L_x_243:
[----:B------:R-:W-:Y:S05]  /*2ad0*/  BSYNC B3 ;  /* 0x0000000000037941 */ /* 0x000fea0003800000 */
.L_x_241:
[----:B------:R-:W-:-:S05]  /*2ae0*/  IADD3 R18, P3, R6, 0x3, RZ ;  /* 0x0000000306127810 */ /* 0x000fca0007f7e0ff */
[----:B------:R-:W-:Y:S01]  /*2af0*/  IMAD.X R19, RZ, RZ, R7, P3 ;  /* 0x000000ffff137224 */ /* 0x000fe200018e0607 */
        /* <DEDUP_REMOVED lines=9> */
[----:B------:R-:W-:Y:S01]  /*2b90*/  MOV R18, R36 ;  /* 0x0000002400127202 */ /* 0x000fe20000000f00 */
[----:B------:R-:W-:Y:S01]  /*2ba0*/  IMAD.MOV.U32 R19, RZ, RZ, R37 ;  /* 0x000000ffff137224 */ /* 0x000fe200078e0025 */
[----:B------:R-:W-:Y:S05]  /*2bb0*/  BRA `(.L_x_246) ;  /* 0x0000013000007947 */ /* 0x000fea0003800000 */
.L_x_245:
        /* <DEDUP_REMOVED lines=19> */
.L_x_246:
[----:B------:R-:W-:Y:S05]  /*2cf0*/  BSYNC B3 ;  /* 0x0000000000037941 */ /* 0x000fea0003800000 */
.L_x_244:
[----:B------:R-:W-:Y:S01]  /*2d00*/  BSSY B3, `(.L_x_247) ;  /* 0x000001c000037945 */ /* 0x000fe20003800000 */
[----:B------:R-:W-:Y:S05]  /*2d10*/  @!P1 BRA `(.L_x_248) ;  /* 0x0000007000009947 */ /* 0x000fea0003800000 */
[----:B------:R-:W-:Y:S01]  /*2d20*/  MOV R52, R12 ;  /* 0x0000000c00347202 */ /* 0x000fe20000000f00 */
[----:B------:R-:W-:Y:S01]  /*2d30*/  IMAD.MOV.U32 R49, RZ, RZ, R14 ;  /* 0x000000ffff317224 */ /* 0x000fe200078e000e */
[----:B------:R-:W-:Y:S01]  /*2d40*/  MOV R4, 0x2d80 ;  /* 0x00002d8000047802 */ /* 0x000fe20000000f00 */
[----:B------:R-:W-:Y:S02]  /*2d50*/  IMAD.MOV.U32 R50, RZ, RZ, c[0x0][0x1b8] ;  /* 0x00006e00ff327624 */ /* 0x000fe400078e00ff */
[----:B------:R-:W-:Y:S02]  /*2d60*/  IMAD.MOV.U32 R48, RZ, RZ, c[0x0][0x1bc] ;  /* 0x00006f00ff307624 */ /* 0x000fe400078e00ff */
[----:B------:R-:W-:Y:S05]  /*2d70*/  CALL.REL.NOINC `($__internal_4_$__cuda_sm20_div_s64) ;  /* 0x000027a000007944 */ /* 0x000fea0003c00000 */
[----:B------:R-:W-:Y:S05]  /*2d80*/  BRA `(.L_x_249) ;  /* 0x0000013000007947 */ /* 0x000fea0003800000 */
.L_x_248:
        /* <DEDUP_REMOVED lines=10> */
[----:B------:R-:W-:Y:S01]  /*2e30*/  IMAD.MOV.U32 R37, RZ, RZ, RZ ;  /* 0x000000ffff257224 */ /* 0x000fe200078e00ff */
        /* <DEDUP_REMOVED lines=8> */
.L_x_249:
[----:B------:R-:W-:Y:S05]  /*2ec0*/  BSYNC B3 ;  /* 0x0000000000037941 */ /* 0x000fea0003800000 */
.L_x_247:
[----:B------:R-:W-:Y:S02]  /*2ed0*/  IMAD R39, R31, c[0x0][0x180], RZ ;  /* 0x000060001f277a24 */ /* 0x000fe400078e02ff */
[----:B------:R-:W-:Y:S02]  /*2ee0*/  IMAD.MOV.U32 R20, RZ, RZ, R18 ;  /* 0x000000ffff147224 */ /* 0x000fe400078e0012 */
[----:B------:R-:W-:Y:S01]  /*2ef0*/  IMAD.MOV.U32 R21, RZ, RZ, R19 ;  /* 0x000000ffff157224 */ /* 0x000fe200078e0013 */
[----:B------:R-:W-:Y:S01]  /*2f00*/  MOV R19, R37 ;  /* 0x0000002500137202 */ /* 0x000fe20000000f00 */
        /* <DEDUP_REMOVED lines=21> */
[----:B------:R-:W-:Y:S01]  /*3060*/  HADD2.F32 R19, -RZ, R2.H0_H0 ;  /* 0x20000002ff137230 */ /* 0x000fe20000004100 */
[----:B------:R-:W-:Y:S01]  /*3070*/  IADD3 R18, P1, R6, 0x3, RZ ;  /* 0x0000000306127810 */ /* 0x000fe20007f3e0ff */
[----:B--2---:R-:W-:-:S05]  /*3080*/  HADD2.F32 R2, -RZ, R20.H0_H0 ;  /* 0x20000014ff027230 */ /* 0x004fca0000004100 */
[----:B------:R-:W-:Y:S02]  /*3090*/  FADD.FTZ R2, R19, R2 ;  /* 0x0000000213027221 */ /* 0x000fe40000010000 */
[----:B------:R-:W-:-:S03]  /*30a0*/  IMAD.X R19, RZ, RZ, R7, P1 ;  /* 0x000000ffff137224 */ /* 0x000fc600008e0607 */
[----:B------:R-:W-:Y:S02]  /*30b0*/  F2FP.PACK_AB R2, RZ, R2 ;  /* 0x00000002ff02723e */ /* 0x000fe400000000ff */
.L_x_218:
[----:B------:R-:W-:Y:S05]  /*30c0*/  BSYNC B2 ;  /* 0x0000000000027941 */ /* 0x000fea0003800000 */
.L_x_217:
        /* <DEDUP_REMOVED lines=14> */
[C---:B------:R-:W-:Y:S01]  /*31b0*/  IADD3 R20, P4, R18.reuse, 0x1, RZ ;  /* 0x0000000112147810 */ /* 0x040fe20007f9e0ff */
[----:B------:R-:W-:Y:S01]  /*31c0*/  IMAD.MOV.U32 R45, RZ, RZ, R35 ;  /* 0x000000ffff2d7224 */ /* 0x000fe200078e0023 */
[----:B------:R-:W-:Y:S01]  /*31d0*/  IADD3 R40, P5, RZ, -R18, RZ ;  /* 0x80000012ff287210 */ /* 0x000fe20007fbe0ff */
[C---:B------:R-:W-:Y:S01]  /*31e0*/  IMAD.SHL.U32 R46, R18.reuse, 0x2, RZ ;  /* 0x00000002122e7824 */ /* 0x040fe200078e00ff */
[C---:B------:R-:W-:Y:S02]  /*31f0*/  IADD3 R4, P1, R18.reuse, 0x2, RZ ;  /* 0x0000000212047810 */ /* 0x040fe40007f3e0ff */
[----:B------:R-:W-:Y:S01]  /*3200*/  IADD3 R41, P3, RZ, -R20, RZ ;  /* 0x80000014ff297210 */ /* 0x000fe20007f7e0ff */
[--C-:B------:R-:W-:Y:S01]  /*3210*/  IMAD.X R20, RZ, RZ, R19.reuse, P4 ;  /* 0x000000ffff147224 */ /* 0x100fe200020e0613 */
[----:B------:R-:W-:Y:S01]  /*3220*/  IADD3 R37, P2, R18, 0x3, RZ ;  /* 0x0000000312257810 */ /* 0x000fe20007f5e0ff */
[--C-:B------:R-:W-:Y:S01]  /*3230*/  IMAD.X R39, RZ, RZ, ~R19.reuse, P5 ;  /* 0x000000ffff277224 */ /* 0x100fe200028e0e13 */
[----:B------:R-:W-:Y:S01]  /*3240*/  IADD3 R43, P5, RZ, -R4, RZ ;  /* 0x80000004ff2b7210 */ /* 0x000fe20007fbe0ff */
[--C-:B------:R-:W-:Y:S01]  /*3250*/  IMAD.X R36, RZ, RZ, R19.reuse, P1 ;  /* 0x000000ffff247224 */ /* 0x100fe200008e0613 */
[----:B------:R-:W-:Y:S01]  /*3260*/  MOV R44, R34 ;  /* 0x00000022002c7202 */ /* 0x000fe20000000f00 */
[----:B------:R-:W-:Y:S01]  /*3270*/  IMAD R39, R39, c[0x0][0x1a8], RZ ;  /* 0x00006a0027277a24 */ /* 0x000fe200078e02ff */
[----:B------:R-:W-:Y:S01]  /*3280*/  IADD3 R37, P4, RZ, -R37, RZ ;  /* 0x80000025ff257210 */ /* 0x000fe20007f9e0ff */
[----:B------:R-:W-:Y:S01]  /*3290*/  IMAD.X R4, RZ, RZ, R19, P2 ;  /* 0x000000ffff047224 */ /* 0x000fe200010e0613 */
[----:B------:R-:W-:Y:S01]  /*32a0*/  IADD3.X R38, RZ, ~R20, RZ, P3, !PT ;  /* 0x80000014ff267210 */ /* 0x000fe20001ffe4ff */
[----:B------:R-:W-:-:S02]  /*32b0*/  IMAD.X R36, RZ, RZ, ~R36, P5 ;  /* 0x000000ffff247224 */ /* 0x000fc400028e0e24 */
        /* <DEDUP_REMOVED lines=10> */
[----:B------:R-:W-:-:S04]  /*3360*/  IMAD.WIDE.U32 R42, R43, c[0x0][0x1a8], R44 ;  /* 0x00006a002b2a7a25 */ /* 0x000fc800078e002c */
[----:B------:R-:W-:Y:S01]  /*3370*/  IMAD.WIDE.U32 R44, R37, c[0x0][0x1a8], R44 ;  /* 0x00006a00252c7a25 */ /* 0x000fe200078e002c */
[----:B------:R-:W-:Y:S02]  /*3380*/  IADD3 R43, R43, R47, RZ ;  /* 0x0000002f2b2b7210 */ /* 0x000fe40007ffe0ff */
[----:B------:R-:W-:Y:S01]  /*3390*/  SHF.L.U64.HI R47, R18, 0x1, R19 ;  /* 0x00000001122f7819 */ /* 0x000fe20000010213 */
[----:B------:R-:W-:Y:S02]  /*33a0*/  IMAD R37, R37, c[0x0][0x1ac], R4 ;  /* 0x00006b0025257a24 */ /* 0x000fe400078e0204 */
[----:B------:R-:W-:Y:S02]  /*33b0*/  IMAD.IADD R41, R41, 0x1, R39 ;  /* 0x0000000129297824 */ /* 0x000fe400078e0227 */
[----:B------:R-:W-:Y:S02]  /*33c0*/  IMAD.IADD R45, R45, 0x1, R37 ;  /* 0x000000012d2d7824 */ /* 0x000fe400078e0225 */
.L_x_294:
        /* <DEDUP_REMOVED lines=17> */
.L_x_253:
        /* <DEDUP_REMOVED lines=19> */
.L_x_254:
[----:B------:R-:W-:Y:S05]  /*3610*/  BSYNC B3 ;  /* 0x0000000000037941 */ /* 0x000fea0003800000 */
.L_x_252:
[----:B------:R-:W-:Y:S05]  /*3620*/  @P2 BRA `(.L_x_251) ;  /* 0x0000054000002947 */ /* 0x000fea0003800000 */
        /* <DEDUP_REMOVED lines=8> */
[----:B------:R-:W-:Y:S01]  /*36b0*/  IMAD.MOV.U32 R38, RZ, RZ, R36 ;  /* 0x000000ffff267224 */ /* 0x000fe200078e0024 */
[----:B------:R-:W-:Y:S01]  /*36c0*/  MOV R39, R37 ;  /* 0x0000002500277202 */ /* 0x000fe20000000f00 */
[----:B------:R-:W-:Y:S05]  /*36d0*/  BRA `(.L_x_257) ;  /* 0x0000013000007947 */ /* 0x000fea0003800000 */
.L_x_256:
        /* <DEDUP_REMOVED lines=19> */
.L_x_257:
[----:B------:R-:W-:Y:S05]  /*3810*/  BSYNC B3 ;  /* 0x0000000000037941 */ /* 0x000fea0003800000 */
.L_x_255:
        /* <DEDUP_REMOVED lines=11> */
.L_x_259:
        /* <DEDUP_REMOVED lines=19> */
.L_x_260:
[----:B------:R-:W-:Y:S05]  /*3a00*/  BSYNC B3 ;  /* 0x0000000000037941 */ /* 0x000fea0003800000 */
.L_x_258:
        /* <DEDUP_REMOVED lines=11> */
[----:B------:R-:W-:-:S03]  /*3ac0*/  IMAD.WIDE.U32 R36, R38, UR8, R46 ;  /* 0x0000000826247c25 */ /* 0x000fc6000f8e002e */
[----:B------:R-:W-:Y:S01]  /*3ad0*/  IADD3 R4, R39, R49, RZ ;  /* 0x0000003127047210 */ /* 0x000fe20007ffe0ff */
[----:B------:R-:W-:Y:S01]  /*3ae0*/  IMAD R39, R38, UR9, RZ ;  /* 0x0000000926277c24 */ /* 0x000fe2000f8e02ff */
[----:B------:R-:W-:-:S03]  /*3af0*/  IADD3 R36, P2, R36, c[0x0][0x168], RZ ;  /* 0x00005a0024247a10 */ /* 0x000fc60007f5e0ff */
[----:B------:R-:W-:-:S05]  /*3b00*/  IMAD R39, R4, UR8, R39 ;  /* 0x0000000804277c24 */ /* 0x000fca000f8e0227 */
[----:B------:R-:W-:-:S05]  /*3b10*/  IADD3.X R37, R37, c[0x0][0x16c], R39, P2, !PT ;  /* 0x00005b0025257a10 */ /* 0x000fca00017fe427 */
[----:B------:R-:W2:Y:S01]  /*3b20*/  LDG.E.U16 R36, [R36.64] ;  /* 0x0000000c24247981 */ /* 0x000ea2000c1e1500 */
[----:B------:R-:W-:Y:S02]  /*3b30*/  HADD2.F32 R39, -RZ, R2.H0_H0 ;  /* 0x20000002ff277230 */ /* 0x000fe40000004100 */
[----:B--2---:R-:W-:-:S05]  /*3b40*/  HADD2.F32 R2, -RZ, R36.H0_H0 ;  /* 0x20000024ff027230 */ /* 0x004fca0000004100 */
[----:B------:R-:W-:-:S05]  /*3b50*/  FADD.FTZ R2, R39, R2 ;  /* 0x0000000227027221 */ /* 0x000fca0000010000 */
[----:B------:R-:W-:Y:S02]  /*3b60*/  F2FP.PACK_AB R2, RZ, R2 ;  /* 0x00000002ff02723e */ /* 0x000fe400000000ff */
.L_x_251:
[----:B------:R-:W-:Y:S05]  /*3b70*/  BSYNC B2 ;  /* 0x0000000000027941 */ /* 0x000fea0003800000 */
.L_x_250:
        /* <DEDUP_REMOVED lines=11> */
[----:B------:R-:W-:Y:S05]  /*3c30*/  CALL.REL.NOINC `($__internal_5_$__cuda_sm20_rem_s64) ;  /* 0x00001e2000007944 */ /* 0x000fea0003c00000 */
[----:B------:R-:W-:-:S04]  /*3c40*/  ISETP.NE.U32.AND P2, PT, R38, RZ, PT ;  /* 0x000000ff2600720c */ /* 0x000fc80003f45070 */
[----:B------:R-:W-:Y:S01]  /*3c50*/  ISETP.NE.AND.EX P2, PT, R39, RZ, PT, P2 ;  /* 0x000000ff2700720c */ /* 0x000fe20003f45320 */
[----:B------:R-:W-:Y:S07]  /*3c60*/  BRA `(.L_x_265) ;  /* 0x0000013000007947 */ /* 0x000fee0003800000 */
.L_x_264:
        /* <DEDUP_REMOVED lines=19> */
.L_x_265:
[----:B------:R-:W-:Y:S05]  /*3da0*/  BSYNC B3 ;  /* 0x0000000000037941 */ /* 0x000fea0003800000 */
.L_x_263:
        /* <DEDUP_REMOVED lines=9> */
[----:B------:R-:W-:Y:S02]  /*3e40*/  IMAD.MOV.U32 R38, RZ, RZ, R36 ;  /* 0x000000ffff267224 */ /* 0x000fe400078e0024 */
[----:B------:R-:W-:Y:S01]  /*3e50*/  IMAD.MOV.U32 R39, RZ, RZ, R37 ;  /* 0x000000ffff277224 */ /* 0x000fe200078e0025 */
[----:B------:R-:W-:Y:S05]  /*3e60*/  BRA `(.L_x_268) ;  /* 0x0000013000007947 */ /* 0x000fea0003800000 */
.L_x_267:
        /* <DEDUP_REMOVED lines=19> */
.L_x_268:
[----:B------:R-:W-:Y:S05]  /*3fa0*/  BSYNC B3 ;  /* 0x0000000000037941 */ /* 0x000fea0003800000 */
.L_x_266:
        /* <DEDUP_REMOVED lines=11> */
.L_x_270:
        /* <DEDUP_REMOVED lines=19> */
.L_x_271:
[----:B------:R-:W-:Y:S05]  /*4190*/  BSYNC B3 ;  /* 0x0000000000037941 */ /* 0x000fea0003800000 */
.L_x_269:
        /* <DEDUP_REMOVED lines=17> */
[----:B------:R-:W2:Y:S01]  /*42b0*/  LDG.E.U16 R36, [R36.64+0x2] ;  /* 0x0000020c24247981 */ /* 0x000ea2000c1e1500 */
[----:B------:R-:W-:Y:S02]  /*42c0*/  HADD2.F32 R39, -RZ, R2.H0_H0 ;  /* 0x20000002ff277230 */ /* 0x000fe40000004100 */
[----:B--2---:R-:W-:-:S05]  /*42d0*/  HADD2.F32 R2, -RZ, R36.H0_H0 ;  /* 0x20000024ff027230 */ /* 0x004fca0000004100 */
[----:B------:R-:W-:-:S05]  /*42e0*/  FADD.FTZ R2, R39, R2 ;  /* 0x0000000227027221 */ /* 0x000fca0000010000 */
[----:B------:R-:W-:Y:S02]  /*42f0*/  F2FP.PACK_AB R2, RZ, R2 ;  /* 0x00000002ff02723e */ /* 0x000fe400000000ff */
.L_x_262:
[----:B------:R-:W-:Y:S05]  /*4300*/  BSYNC B2 ;  /* 0x0000000000027941 */ /* 0x000fea0003800000 */
.L_x_261:
[----:B------:R-:W-:Y:S01]  /*4310*/  BSSY B2, `(.L_x_272) ;  /* 0x0000078000027945 */ /* 0x000fe20003800000 */
[----:B------:R-:W-:Y:S05]  /*4320*/  @P1 BRA `(.L_x_273) ;  /* 0x0000076000001947 */ /* 0x000fea0003800000 */
        /* <DEDUP_REMOVED lines=9> */
[----:B------:R-:W-:Y:S05]  /*43c0*/  CALL.REL.NOINC `($__internal_5_$__cuda_sm20_rem_s64) ;  /* 0x0000169000007944 */ /* 0x000fea0003c00000 */
[----:B------:R-:W-:-:S04]  /*43d0*/  ISETP.NE.U32.AND P2, PT, R38, RZ, PT ;  /* 0x000000ff2600720c */ /* 0x000fc80003f45070 */
[----:B------:R-:W-:Y:S01]  /*43e0*/  ISETP.NE.AND.EX P2, PT, R39, RZ, PT, P2 ;  /* 0x000000ff2700720c */ /* 0x000fe20003f45320 */
[----:B------:R-:W-:Y:S07]  /*43f0*/  BRA `(.L_x_276) ;  /* 0x0000013000007947 */ /* 0x000fee0003800000 */
.L_x_275:
        /* <DEDUP_REMOVED lines=19> */
.L_x_276:
[----:B------:R-:W-:Y:S05]  /*4530*/  BSYNC B3 ;  /* 0x0000000000037941 */ /* 0x000fea0003800000 */
.L_x_274:
        /* <DEDUP_REMOVED lines=12> */
.L_x_278:
        /* <DEDUP_REMOVED lines=19> */
.L_x_279:
[----:B------:R-:W-:Y:S05]  /*4730*/  BSYNC B3 ;  /* 0x0000000000037941 */ /* 0x000fea0003800000 */
.L_x_277:
        /* <DEDUP_REMOVED lines=10> */
[----:B------:R-:W-:Y:S05]  /*47e0*/  BRA `(.L_x_282) ;  /* 0x0000013000007947 */ /* 0x000fea0003800000 */
.L_x_281:
        /* <DEDUP_REMOVED lines=19> */
.L_x_282:
[----:B------:R-:W-:Y:S05]  /*4920*/  BSYNC B3 ;  /* 0x0000000000037941 */ /* 0x000fea0003800000 */
.L_x_280:
        /* <DEDUP_REMOVED lines=17> */
[----:B------:R-:W2:Y:S01]  /*4a40*/  LDG.E.U16 R36, [R36.64+-0x2] ;  /* 0xfffffe0c24247981 */ /* 0x000ea2000c1e1500 */
[----:B------:R-:W-:Y:S02]  /*4a50*/  HADD2.F32 R39, -RZ, R2.H0_H0 ;  /* 0x20000002ff277230 */ /* 0x000fe40000004100 */
[----:B--2---:R-:W-:-:S05]  /*4a60*/  HADD2.F32 R2, -RZ, R36.H0_H0 ;  /* 0x20000024ff027230 */ /* 0x004fca0000004100 */
[----:B------:R-:W-:-:S05]  /*4a70*/  FADD.FTZ R2, R39, R2 ;  /* 0x0000000227027221 */ /* 0x000fca0000010000 */
[----:B------:R-:W-:Y:S02]  /*4a80*/  F2FP.PACK_AB R2, RZ, R2 ;  /* 0x00000002ff02723e */ /* 0x000fe400000000ff */
.L_x_273:
[----:B------:R-:W-:Y:S05]  /*4a90*/  BSYNC B2 ;  /* 0x0000000000027941 */ /* 0x000fea0003800000 */
.L_x_272:
        /* <DEDUP_REMOVED lines=15> */
.L_x_286:
        /* <DEDUP_REMOVED lines=19> */
.L_x_287:
[----:B------:R-:W-:Y:S05]  /*4cc0*/  BSYNC B3 ;  /* 0x0000000000037941 */ /* 0x000fea0003800000 */
.L_x_285:
        /* <DEDUP_REMOVED lines=12> */
.L_x_289:
        /* <DEDUP_REMOVED lines=19> */
.L_x_290:
[----:B------:R-:W-:Y:S05]  /*4ec0*/  BSYNC B3 ;  /* 0x0000000000037941 */ /* 0x000fea0003800000 */
.L_x_288:
        /* <DEDUP_REMOVED lines=11> */
.L_x_292:
        /* <DEDUP_REMOVED lines=19> */
.L_x_293:
[----:B------:R-:W-:Y:S05]  /*50b0*/  BSYNC B3 ;  /* 0x0000000000037941 */ /* 0x000fea0003800000 */
.L_x_291:
        /* <DEDUP_REMOVED lines=17> */
[----:B------:R-:W2:Y:S01]  /*51d0*/  LDG.E.U16 R36, [R36.64] ;  /* 0x0000000c24247981 */ /* 0x000ea2000c1e1500 */
[----:B------:R-:W-:Y:S02]  /*51e0*/  HADD2.F32 R39, -RZ, R2.H0_H0 ;  /* 0x20000002ff277230 */ /* 0x000fe40000004100 */
[----:B--2---:R-:W-:-:S05]  /*51f0*/  HADD2.F32 R2, -RZ, R36.H0_H0 ;  /* 0x20000024ff027230 */ /* 0x004fca0000004100 */
[----:B------:R-:W-:-:S05]  /*5200*/  FADD.FTZ R2, R39, R2 ;  /* 0x0000000227027221 */ /* 0x000fca0000010000 */
[----:B------:R-:W-:Y:S02]  /*5210*/  F2FP.PACK_AB R2, RZ, R2 ;  /* 0x00000002ff02723e */ /* 0x000fe400000000ff */
.L_x_284:
[----:B------:R-:W-:Y:S05]  /*5220*/  BSYNC B2 ;  /* 0x0000000000027941 */ /* 0x000fea0003800000 */
.L_x_283:
[----:B------:R-:W-:Y:S01]  /*5230*/  IADD3 R4, P2, R28, 0x1, RZ ;  /* 0x000000011c047810 */ /* 0x000fe20007f5e0ff */
[----:B------:R-:W-:Y:S02]  /*5240*/  ULDC.64 UR10, c[0x0][0x1a8] ;  /* 0x00006a00000a7ab9 */ /* 0x000fe40000000a00 */
[----:B------:R-:W-:Y:S01]  /*5250*/  USHF.L.U32 UR5, UR10, 0x2, URZ ;  /* 0x000000020a057899 */ /* 0x000fe2000800063f */
[----:B------:R-:W-:Y:S01]  /*5260*/  ISETP.LT.U32.AND P1, PT, R4, c[0x0][0x1c8], PT ;  /* 0x0000720004007a0c */ /* 0x000fe20003f21070 */
[----:B------:R-:W-:Y:S01]  /*5270*/  UMOV UR4, 0x2 ;  /* 0x0000000200047882 */ /* 0x000fe20000000000 */
[----:B------:R-:W-:Y:S01]  /*5280*/  IADD3.X R36, RZ, R29, RZ, P2, !PT ;  /* 0x0000001dff247210 */ /* 0x000fe200017fe4ff */
[----:B------:R-:W-:Y:S02]  /*5290*/  USHF.L.U64.HI UR4, UR10, UR4, UR11 ;  /* 0x000000040a047299 */ /* 0x000fe4000801020b */
        /* <DEDUP_REMOVED lines=19> */
.L_x_213:
[----:B------:R-:W-:Y:S05]  /*53d0*/  BSYNC B0 ;  /* 0x0000000000007941 */ /* 0x000fea0003800000 */
.L_x_212:
[----:B------:R-:W-:-:S05]  /*53e0*/  IADD3 R8, P0, R8, 0x1, RZ ;  /* 0x0000000108087810 */ /* 0x000fca0007f1e0ff */
[----:B------:R-:W-:Y:S01]  /*53f0*/  IMAD.X R9, RZ, RZ, R9, P0 ;  /* 0x000000ffff097224 */ /* 0x000fe200000e0609 */
[----:B------:R-:W-:-:S04]  /*5400*/  ISETP.GE.U32.AND P0, PT, R8, R5, PT ;  /* 0x000000050800720c */ /* 0x000fc80003f06070 */
[----:B------:R-:W-:-:S13]  /*5410*/  ISETP.GE.AND.EX P0, PT, R9, R10, PT, P0 ;  /* 0x0000000a0900720c */ /* 0x000fda0003f06300 */
[----:B------:R-:W-:Y:S01]  /*5420*/  @P0 CALL.REL.NOINC `(.L_x_211) ;  /* 0x0000001000000944 */ /* 0x000fe20003c00000 */
[----:B------:R-:W-:Y:S05]  /*5430*/  BRA `(.L_x_295) ;  /* 0xffffc07000007947 */ /* 0x000fea000383ffff */
.L_x_211:
[----:B------:R-:W-:Y:S05]  /*5440*/  BSYNC B1 ;  /* 0x0000000000017941 */ /* 0x000fea0003800000 */
.L_x_210:
[----:B------:R-:W-:Y:S01]  /*5450*/  IMAD.MOV.U32 R6, RZ, RZ, c[0x0][0x0] ;  /* 0x00000000ff067624 */ /* 0x000fe200078e00ff */
[----:B------:R-:W-:Y:S02]  /*5460*/  SHF.R.S32.HI R5, RZ, 0x1f, R0 ;  /* 0x0000001fff057819 */ /* 0x000fe40000011400 */
[----:B------:R-:W-:Y:S01]  /*5470*/  LEA R4, P0, R0, c[0x0][0x1d0], 0x1 ;  /* 0x0000740000047a11 */ /* 0x000fe200078008ff */
[----:B------:R-:W-:-:S03]  /*5480*/  IMAD R7, R6, c[0x0][0xc], RZ ;  /* 0x0000030006077a24 */ /* 0x000fc600078e02ff */
[----:B------:R-:W-:Y:S02]  /*5490*/  LEA.HI.X R5, R0, c[0x0][0x1d4], R5, 0x1, P0 ;  /* 0x0000750000057a11 */ /* 0x000fe400000f0c05 */
[----:B------:R-:W-:-:S03]  /*54a0*/  IADD3 R0, P0, R7, R0, RZ ;  /* 0x0000000007007210 */ /* 0x000fc60007f1e0ff */
[----:B------:R0:W-:Y:S01]  /*54b0*/  STG.E.U16 [R4.64], R2 ;  /* 0x0000000204007986 */ /* 0x0001e2000c10150c */
[----:B------:R-:W-:Y:S02]  /*54c0*/  IADD3.X R3, RZ, R3, RZ, P0, !PT ;  /* 0x00000003ff037210 */ /* 0x000fe400007fe4ff */
[----:B------:R-:W-:-:S04]  /*54d0*/  ISETP.GE.U32.AND P0, PT, R0, c[0x0][0x160], PT ;  /* 0x0000580000007a0c */ /* 0x000fc80003f06070 */
[----:B------:R-:W-:-:S13]  /*54e0*/  ISETP.GE.AND.EX P0, PT, R3, c[0x0][0x164], PT, P0 ;  /* 0x0000590003007a0c */ /* 0x000fda0003f06300 */
[----:B0-----:R-:W-:Y:S01]  /*54f0*/  @P0 CALL.REL.NOINC `(.L_x_296) ;  /* 0x0000001000000944 */ /* 0x001fe20003c00000 */
[----:B------:R-:W-:Y:S05]  /*5500*/  BRA `(.L_x_297) ;  /* 0xffffac0000007947 */ /* 0x000fea000383ffff */
.L_x_296:
[----:B------:R-:W-:Y:S05]  /*5510*/  EXIT ;  /* 0x000000000000794d */ /* 0x000fea0003800000 */
        .weak           $__internal_4_$__cuda_sm20_div_s64
        .type           $__internal_4_$__cuda_sm20_div_s64,@function
        .size           $__internal_4_$__cuda_sm20_div_s64,($__internal_5_$__cuda_sm20_rem_s64 - $__internal_4_$__cuda_sm20_div_s64)
$__internal_4_$__cuda_sm20_div_s64:
        /* <DEDUP_REMOVED lines=49> */
[----:B------:R-:W-:-:S03]  /*5830*/  IMAD.WIDE.U32 R56, R51, R36, RZ ;  /* 0x0000002433387225 */ /* 0x000fc600078e00ff */
[----:B------:R-:W-:Y:S01]  /*5840*/  IADD3.X R53, RZ, R53, RZ, P3, !PT ;  /* 0x00000035ff357210 */ /* 0x000fe20001ffe4ff */
[C---:B------:R-:W-:Y:S01]  /*5850*/  IMAD R54, R51.reuse, R37, R57 ;  /* 0x0000002533367224 */ /* 0x040fe200078e0239 */
[----:B------:R-:W-:Y:S02]  /*5860*/  IADD3 R57, P3, -R56, R52, RZ ;  /* 0x0000003438397210 */ /* 0x000fe40007f7e1ff */
[----:B------:R-:W-:Y:S01]  /*5870*/  IADD3 R52, P4, R51, 0x1, RZ ;  /* 0x0000000133347810 */ /* 0x000fe20007f9e0ff */
[-C--:B------:R-:W-:Y:S01]  /*5880*/  IMAD R54, R53, R36.reuse, R54 ;  /* 0x0000002435367224 */ /* 0x080fe200078e0236 */
[----:B------:R-:W-:-:S03]  /*5890*/  ISETP.GE.U32.AND P2, PT, R57, R36, PT ;  /* 0x000000243900720c */ /* 0x000fc60003f46070 */
[----:B------:R-:W-:Y:S01]  /*58a0*/  IMAD.X R55, R55, 0x1, ~R54, P3 ;  /* 0x0000000137377824 */ /* 0x000fe200018e0e36 */
[----:B------:R-:W-:Y:S01]  /*58b0*/  IADD3 R54, P3, R57, -R36, RZ ;  /* 0x8000002439367210 */ /* 0x000fe20007f7e0ff */
[----:B------:R-:W-:-:S03]  /*58c0*/  IMAD.X R56, RZ, RZ, R53, P4 ;  /* 0x000000ffff387224 */ /* 0x000fc600020e0635 */
        /* <DEDUP_REMOVED lines=17> */
[----:B------:R-:W-:Y:S02]  /*59e0*/  IADD3.X R36, RZ, ~R37, RZ, P3, !PT ;  /* 0x80000025ff247210 */ /* 0x000fe40001ffe4ff */
[----:B------:R-:W-:Y:S01]  /*59f0*/  SEL R52, R52, R51, !P4 ;  /* 0x0000003334347207 */ /* 0x000fe20006000000 */
[----:B------:R-:W-:Y:S01]  /*5a00*/  IMAD.MOV.U32 R51, RZ, RZ, 0x0 ;  /* 0x00000000ff337424 */ /* 0x000fe200078e00ff */
[----:B------:R-:W-:Y:S02]  /*5a10*/  ISETP.NE.AND.EX P2, PT, R48, RZ, PT, P2 ;  /* 0x000000ff3000720c */ /* 0x000fe40003f45320 */
[----:B------:R-:W-:Y:S02]  /*5a20*/  SEL R37, R36, R37, !P4 ;  /* 0x0000002524257207 */ /* 0x000fe40006000000 */
[----:B------:R-:W-:-:S02]  /*5a30*/  SEL R36, R52, 0xffffffff, P2 ;  /* 0xffffffff34247807 */ /* 0x000fc40001000000 */
[----:B------:R-:W-:Y:S01]  /*5a40*/  SEL R37, R37, 0xffffffff, P2 ;  /* 0xffffffff25257807 */ /* 0x000fe20001000000 */
[----:B------:R-:W-:Y:S06]  /*5a50*/  RET.REL.NODEC R50 `(_ZN2at6native13col2im_kernelIN3c104HalfES3_EEvlPKT_llllllllllllPS4_) ;  /* 0xffffa5a032007950 */ /* 0x000fec0003c3ffff */
        .weak           $__internal_5_$__cuda_sm20_rem_s64
        .type           $__internal_5_$__cuda_sm20_rem_s64,@function
        .size           $__internal_5_$__cuda_sm20_rem_s64,(.L_x_745 - $__internal_5_$__cuda_sm20_rem_s64)
$__internal_5_$__cuda_sm20_rem_s64:
        /* <DEDUP_REMOVED lines=15> */
[----:B------:R-:W-:-:S05]  /*5b50*/  MOV R39, R48 ;  /* 0x0000003000277202 */ /* 0x000fca0000000f00 */
        /* <DEDUP_REMOVED lines=14> */
[----:B------:R-:W-:-:S03]  /*5c40*/  SEL R49, R49, R52, !P3 ;  /* 0x0000003431317207 */ /* 0x000fc60005800000 */
[----:B------:R-:W-:Y:S02]  /*5c50*/  IMAD.X R48, RZ, RZ, ~R48, P2 ;  /* 0x000000ffff307224 */ /* 0x000fe400010e0e30 */
[----:B------:R-:W-:Y:S02]  /*5c60*/  IMAD.X R52, RZ, RZ, ~R53, P4 ;  /* 0x000000ffff347224 */ /* 0x000fe400020e0e35 */
[----:B------:R-:W-:-:S03]  /*5c70*/  IMAD.WIDE.U32 R38, P2, R39, R48, R38 ;  /* 0x0000003027267225 */ /* 0x000fc60007840026 */
[----:B------:R-:W-:Y:S01]  /*5c80*/  SEL R53, R52, R53, !P3 ;  /* 0x0000003534357207 */ /* 0x000fe20005800000 */
[----:B------:R-:W-:-:S04]  /*5c90*/  IMAD.HI.U32 R54, R55, R48, RZ ;  /* 0x0000003037367227 */ /* 0x000fc800078e00ff */
[----:B------:R-:W-:-:S04]  /*5ca0*/  IMAD.HI.U32 R38, P5, R55, R57, R38 ;  /* 0x0000003937267227 */ /* 0x000fc800078a0026 */
[----:B------:R-:W-:Y:S02]  /*5cb0*/  IMAD R39, R55, R48, RZ ;  /* 0x0000003037277224 */ /* 0x000fe400078e02ff */
[----:B------:R-:W-:-:S03]  /*5cc0*/  IMAD.X R55, R54, 0x1, R55, P2 ;  /* 0x0000000136377824 */ /* 0x000fc600010e0637 */
[----:B------:R-:W-:Y:S01]  /*5cd0*/  IADD3 R48, P6, R39, R38, RZ ;  /* 0x0000002627307210 */ /* 0x000fe20007fde0ff */
[----:B------:R-:W-:-:S03]  /*5ce0*/  HFMA2.MMA R39, -RZ, RZ, 0, 0 ;  /* 0x00000000ff277435 */ /* 0x000fc600000001ff */
        /* <DEDUP_REMOVED lines=16> */
[C---:B------:R-:W-:Y:S01]  /*5df0*/  ISETP.GE.U32.AND.EX P2, PT, R55.reuse, R37, PT, P2 ;  /* 0x000000253700720c */ /* 0x040fe20003f46120 */
[----:B------:R-:W-:-:S03]  /*5e00*/  IMAD.X R53, R55, 0x1, ~R37, P4 ;  /* 0x0000000137357824 */ /* 0x000fc600020e0e25 */
[----:B------:R-:W-:Y:S02]  /*5e10*/  SEL R49, R49, R39, P2 ;  /* 0x0000002731317207 */ /* 0x000fe40001000000 */
[----:B------:R-:W-:Y:S02]  /*5e20*/  SEL R53, R53, R55, P2 ;  /* 0x0000003735357207 */ /* 0x000fe40001000000 */
[CC--:B------:R-:W-:Y:S02]  /*5e30*/  ISETP.GE.U32.AND P2, PT, R49.reuse, R36.reuse, PT ;  /* 0x000000243100720c */ /* 0x0c0fe40003f46070 */
[----:B------:R-:W-:Y:S02]  /*5e40*/  IADD3 R38, P4, R49, -R36, RZ ;  /* 0x8000002431267210 */ /* 0x000fe40007f9e0ff */
[CC--:B------:R-:W-:Y:S02]  /*5e50*/  ISETP.GE.U32.AND.EX P2, PT, R53.reuse, R37.reuse, PT, P2 ;  /* 0x000000253500720c */ /* 0x0c0fe40003f46120 */
[----:B------:R-:W-:-:S02]  /*5e60*/  IADD3.X R39, R53, ~R37, RZ, P4, !PT ;  /* 0x8000002535277210 */ /* 0x000fc400027fe4ff */
[----:B------:R-:W-:Y:S02]  /*5e70*/  SEL R38, R38, R49, P2 ;  /* 0x0000003126267207 */ /* 0x000fe40001000000 */
        /* <DEDUP_REMOVED lines=11> */
[----:B------:R-:W-:Y:S06]  /*5f30*/  RET.REL.NODEC R36 `(_ZN2at6native13col2im_kernelIN3c104HalfES3_EEvlPKT_llllllllllllPS4_) ;  /* 0xffffa0c024007950 */ /* 0x000fec0003c3ffff */
.L_x_298:
        /* <DEDUP_REMOVED lines=12> */
.L_x_745:


//--------------------- .text._ZN2at6native13vol2im_kernelIN3c104HalfES3_EEvlPKT_jjjjjjjjjjjjjjjjjjjPS4_ --------------------------
	.section	.text._ZN2at6native13vol2im_kernelIN3c104HalfES3_EEvlPKT_jjjjjjjjjjjjjjjjjjjPS4_,"ax",@progbits
	.sectioninfo	@"SHI_REGISTERS=40"
	.align	128
        .global         _ZN2at6native13vol2im_kernelIN3c104HalfES3_EEvlPKT_jjjjjjjjjjjjjjjjjjjPS4_
        .type           _ZN2at6native13vol2im_kernelIN3c104HalfES3_EEvlPKT_jjjjjjjjjjjjjjjjjjjPS4_,@function
        .size           _ZN2at6native13vol2im_kernelIN3c104HalfES3_EEvlPKT_jjjjjjjjjjjjjjjjjjjPS4_,(.L_x_761 - _ZN2at6native13vol2im_kernelIN3c104HalfES3_EEvlPKT_jjjjjjjjjjjjjjjjjjjPS4_)
        .other          _ZN2at6native13vol2im_kernelIN3c104HalfES3_EEvlPKT_jjjjjjjjjjjjjjjjjjjPS4_,@"STO_CUDA_ENTRY STV_DEFAULT"
_ZN2at6native13vol2im_kernelIN3c104HalfES3_EEvlPKT_jjjjjjjjjjjjjjjjjjjPS4_:
.text._ZN2at6native13vol2im_kernelIN3c104HalfES3_EEvlPKT_jjjjjjjjjjjjjjjjjjjPS4_:
        /* <DEDUP_REMOVED lines=23> */
.L_x_329:
        /* <DEDUP_REMOVED lines=142> */
.L_x_300:
[----:B------:R-:W-:Y:S05]  /*0a50*/  BSYNC B0 ;  /* 0x0000000000007941 */ /* 0x000fea0003800000 */
.L_x_299:
        /* <DEDUP_REMOVED lines=22> */
.L_x_302:
[----:B------:R-:W-:Y:S05]  /*0bc0*/  BSYNC B0 ;  /* 0x0000000000007941 */ /* 0x000fea0003800000 */
.L_x_301:
        /* <DEDUP_REMOVED lines=22> */
.L_x_304:
[----:B------:R-:W-:Y:S05]  /*0d30*/  BSYNC B0 ;  /* 0x0000000000007941 */ /* 0x000fea0003800000 */
.L_x_303:
        /* <DEDUP_REMOVED lines=39> */
.L_x_327:
[----:B------:R-:W-:Y:S01]  /*0fb0*/  ISETP.GE.U32.AND P0, PT, R11, R16, PT ;  /* 0x000000100b00720c */ /* 0x000fe20003f06070 */
[----:B------:R-:W-:-:S12]  /*0fc0*/  BSSY B2, `(.L_x_307) ;  /* 0x00002d7000027945 */ /* 0x000fd80003800000 */
[----:B------:R-:W-:Y:S05]  /*0fd0*/  @P0 BRA `(.L_x_308) ;  /* 0x00002d5000000947 */ /* 0x000fea0003800000 */
[----:B------:R-:W-:Y:S01]  /*0fe0*/  IADD3 R18, R8, c[0x0][0x18c], RZ ;  /* 0x0000630008127a10 */ /* 0x000fe20007ffe0ff */
[----:B------:R-:W-:Y:S02]  /*0ff0*/  IMAD.MOV R27, RZ, RZ, -R12 ;  /* 0x000000ffff1b7224 */ /* 0x000fe400078e0a0c */
[----:B------:R-:W-:Y:S02]  /*1000*/  IMAD.MOV.U32 R28, RZ, RZ, R11 ;  /* 0x000000ffff1c7224 */ /* 0x000fe400078e000b */
[----:B------:R-:W-:Y:S02]  /*1010*/  IMAD R27, R27, c[0x0][0x198], R18 ;  /* 0x000066001b1b7a24 */ /* 0x000fe400078e0212 */
.L_x_326:
        /* <DEDUP_REMOVED lines=103> */
[----:B------:R-:W-:-:S03]  /*1690*/  IMAD.MOV.U32 R18, RZ, RZ, R28 ;  /* 0x000000ffff127224 */ /* 0x000fc600078e001c */
[----:B------:R-:W-:Y:S01]  /*16a0*/  IADD3 R34, R21, R19, RZ ;  /* 0x0000001315227210 */ /* 0x000fe20007ffe0ff */
        /* <DEDUP_REMOVED lines=16> */
.L_x_314:
[----:B------:R-:W-:Y:S05]  /*17b0*/  BSYNC B4 ;  /* 0x0000000000047941 */ /* 0x000fea0003800000 */
.L_x_313:
        /* <DEDUP_REMOVED lines=84> */
[----:B------:R-:W-:Y:S02]  /*1d00*/  HADD2.F32 R33, -RZ, R33.H0_H0 ;  /* 0x20000021ff217230 */ /* 0x000fe40000004100 */
[----:B--2---:R-:W-:-:S05]  /*1d10*/  HADD2.F32 R20, -RZ, R18.H0_H0 ;  /* 0x20000012ff147230 */ /* 0x004fca0000004100 */
[----:B------:R-:W-:-:S05]  /*1d20*/  FADD.FTZ R20, R33, R20 ;  /* 0x0000001421147221 */ /* 0x000fca0000010000 */
[----:B------:R-:W-:Y:S02]  /*1d30*/  F2FP.PACK_AB R33, RZ, R20 ;  /* 0x00000014ff21723e */ /* 0x000fe400000000ff */
.L_x_316:
[----:B------:R-:W-:Y:S05]  /*1d40*/  BSYNC B4 ;  /* 0x0000000000047941 */ /* 0x000fea0003800000 */
.L_x_315:
        /* <DEDUP_REMOVED lines=83> */
[----:B------:R-:W-:-:S05]  /*2280*/  IMAD.WIDE.U32 R18, R30, c[0x0][0x1b8], R18 ;  /* 0x00006e001e127a25 */ /* 0x000fca00078e0012 */
[----:B------:R-:W-:Y:S02]  /*2290*/  IADD3 R19, R19, R31, RZ ;  /* 0x0000001f13137210 */ /* 0x000fe40007ffe0ff */
[----:B------:R-:W-:-:S04]  /*22a0*/  LEA R30, P0, R18, c[0x0][0x168], 0x1 ;  /* 0x00005a00121e7a11 */ /* 0x000fc800078008ff */
[----:B------:R-:W-:-:S05]  /*22b0*/  LEA.HI.X R31, R18, c[0x0][0x16c], R19, 0x1, P0 ;  /* 0x00005b00121f7a11 */ /* 0x000fca00000f0c13 */
[----:B------:R-:W2:Y:S01]  /*22c0*/  LDG.E.U16 R30, [R30.64] ;  /* 0x000000061e1e7981 */ /* 0x000ea2000c1e1500 */
[----:B------:R-:W-:Y:S02]  /*22d0*/  HADD2.F32 R33, -RZ, R33.H0_H0 ;  /* 0x20000021ff217230 */ /* 0x000fe40000004100 */
[----:B--2---:R-:W-:-:S05]  /*22e0*/  HADD2.F32 R18, -RZ, R30.H0_H0 ;  /* 0x2000001eff127230 */ /* 0x004fca0000004100 */
[----:B------:R-:W-:Y:S02]  /*22f0*/  FADD.FTZ R33, R33, R18 ;  /* 0x0000001221217221 */ /* 0x000fe40000010000 */
[----:B------:R-:W-:-:S03]  /*2300*/  IMAD.MOV.U32 R18, RZ, RZ, R20 ;  /* 0x000000ffff127224 */ /* 0x000fc600078e0014 */
[----:B------:R-:W-:Y:S02]  /*2310*/  F2FP.PACK_AB R33, RZ, R33 ;  /* 0x00000021ff21723e */ /* 0x000fe400000000ff */
.L_x_312:
[----:B------:R-:W-:Y:S05]  /*2320*/  BSYNC B0 ;  /* 0x0000000000007941 */ /* 0x000fea0003800000 */
.L_x_311:
[----:B------:R-:W-:-:S04]  /*2330*/  IADD3 R20, -R10, -0x2, RZ ;  /* 0xfffffffe0a147810 */ /* 0x000fc80007ffe1ff */
[----:B------:R-:W-:-:S04]  /*2340*/  IMNMX.U32 R19, R17, R20, !PT ;  /* 0x0000001411137217 */ /* 0x000fc80007800000 */
[----:B------:R-:W-:-:S04]  /*2350*/  IADD3 R19, -R19, -0x2, -R14 ;  /* 0xfffffffe13137810 */ /* 0x000fc80007ffe90e */
[----:B------:R-:W-:-:S13]  /*2360*/  ISETP.GE.U32.AND P0, PT, R19, 0x3, PT ;  /* 0x000000031300780c */ /* 0x000fda0003f06070 */
[----:B------:R-:W-:Y:S05]  /*2370*/  @!P0 BRA `(.L_x_310) ;  /* 0x0000196000008947 */ /* 0x000fea0003800000 */
[----:B------:R-:W-:-:S12]  /*2380*/  ISETP.NE.AND P0, PT, R15, RZ, PT ;  /* 0x000000ff0f00720c */ /* 0x000fd80003f05270 */
.L_x_325:
        /* <DEDUP_REMOVED lines=98> */
.L_x_318:
[----:B------:R-:W-:Y:S05]  /*29b0*/  BSYNC B0 ;  /* 0x0000000000007941 */ /* 0x000fea0003800000 */
.L_x_317:
        /* <DEDUP_REMOVED lines=93> */
[----:B------:R-:W-:-:S04]  /*2f90*/  LEA R20, P1, R30, c[0x0][0x168], 0x1 ;  /* 0x00005a001e147a11 */ /* 0x000fc800078208ff */
[----:B------:R-:W-:-:S04]  /*2fa0*/  IADD3 R15, R31, R15, RZ ;  /* 0x0000000f1f0f7210 */ /* 0x000fc80007ffe0ff */
[----:B------:R-:W-:-:S05]  /*2fb0*/  LEA.HI.X R21, R30, c[0x0][0x16c], R15, 0x1, P1 ;  /* 0x00005b001e157a11 */ /* 0x000fca00008f0c0f */
[----:B------:R-:W2:Y:S01]  /*2fc0*/  LDG.E.U16 R20, [R20.64] ;  /* 0x0000000614147981 */ /* 0x000ea2000c1e1500 */
[----:B------:R-:W-:Y:S02]  /*2fd0*/  HADD2.F32 R30, -RZ, R33.H0_H0 ;  /* 0x20000021ff1e7230 */ /* 0x000fe40000004100 */
[----:B--2---:R-:W-:-:S05]  /*2fe0*/  HADD2.F32 R15, -RZ, R20.H0_H0 ;  /* 0x20000014ff0f7230 */ /* 0x004fca0000004100 */
[----:B------:R-:W-:-:S05]  /*2ff0*/  FADD.FTZ R15, R30, R15 ;  /* 0x0000000f1e0f7221 */ /* 0x000fca0000010000 */
[----:B------:R-:W-:Y:S02]  /*3000*/  F2FP.PACK_AB R33, RZ, R15 ;  /* 0x0000000fff21723e */ /* 0x000fe400000000ff */
.L_x_320:
[----:B------:R-:W-:Y:S05]  /*3010*/  BSYNC B0 ;  /* 0x0000000000007941 */ /* 0x000fea0003800000 */
.L_x_319:
        /* <DEDUP_REMOVED lines=100> */
.L_x_322:
[----:B------:R-:W-:Y:S05]  /*3660*/  BSYNC B0 ;  /* 0x0000000000007941 */ /* 0x000fea0003800000 */
.L_x_321:
        /* <DEDUP_REMOVED lines=98> */
.L_x_324:
[----:B------:R-:W-:Y:S05]  /*3c90*/  BSYNC B0 ;  /* 0x0000000000007941 */ /* 0x000fea0003800000 */
.L_x_323:
[----:B------:R-:W-:-:S04]  /*3ca0*/  IADD3 R18, R18, 0x4, RZ ;  /* 0x0000000412127810 */ /* 0x000fc80007ffe0ff */
[----:B------:R-:W-:-:S13]  /*3cb0*/  ISETP.GE.U32.AND P1, PT, R18, R29, PT ;  /* 0x0000001d1200720c */ /* 0x000fda0003f26070 */
[----:B------:R-:W-:Y:S01]  /*3cc0*/  @P1 CALL.REL.NOINC `(.L_x_310) ;  /* 0x0000001000001944 */ /* 0x000fe20003c00000 */
[----:B------:R-:W-:Y:S05]  /*3cd0*/  BRA `(.L_x_325) ;  /* 0xffffe6b000007947 */ /* 0x000fea000383ffff */
.L_x_310:
[----:B------:R-:W-:Y:S05]  /*3ce0*/  BSYNC B1 ;  /* 0x0000000000017941 */ /* 0x000fea0003800000 */
.L_x_309:
[----:B------:R-:W-:-:S04]  /*3cf0*/  IADD3 R28, R28, 0x1, RZ ;  /* 0x000000011c1c7810 */ /* 0x000fc80007ffe0ff */
[----:B------:R-:W-:-:S13]  /*3d00*/  ISETP.GE.U32.AND P0, PT, R28, R16, PT ;  /* 0x000000101c00720c */ /* 0x000fda0003f06070 */
[----:B------:R-:W-:Y:S01]  /*3d10*/  @P0 CALL.REL.NOINC `(.L_x_308) ;  /* 0x0000001000000944 */ /* 0x000fe20003c00000 */
[----:B------:R-:W-:Y:S05]  /*3d20*/  BRA `(.L_x_326) ;  /* 0xffffd2f000007947 */ /* 0x000fea000383ffff */
.L_x_308:
[----:B------:R-:W-:Y:S05]  /*3d30*/  BSYNC B2 ;  /* 0x0000000000027941 */ /* 0x000fea0003800000 */
.L_x_307:
[----:B------:R-:W-:-:S04]  /*3d40*/  IADD3 R12, R12, 0x1, RZ ;  /* 0x000000010c0c7810 */ /* 0x000fc80007ffe0ff */
[----:B------:R-:W-:-:S13]  /*3d50*/  ISETP.GE.U32.AND P0, PT, R12, R13, PT ;  /* 0x0000000d0c00720c */ /* 0x000fda0003f06070 */
[----:B------:R-:W-:Y:S01]  /*3d60*/  @P0 CALL.REL.NOINC `(.L_x_306) ;  /* 0x0000001000000944 */ /* 0x000fe20003c00000 */
[----:B------:R-:W-:Y:S05]  /*3d70*/  BRA `(.L_x_327) ;  /* 0xffffd23000007947 */ /* 0x000fea000383ffff */
.L_x_306:
[----:B------:R-:W-:Y:S05]  /*3d80*/  BSYNC B3 ;  /* 0x0000000000037941 */ /* 0x000fea0003800000 */
.L_x_305:
        /* <DEDUP_REMOVED lines=11> */
.L_x_328:
[----:B------:R-:W-:Y:S05]  /*3e40*/  EXIT ;  /* 0x000000000000794d */ /* 0x000fea0003800000 */
.L_x_330:
        /* <DEDUP_REMOVED lines=11> */
.L_x_761:


//--------------------- .text._ZN2at6native13im2col_kernelIN3c104HalfEEEvlPKT_llllllllllllPS4_ --------------------------
	.section	.text._ZN2at6native13im2col_kernelIN3c104HalfEEEvlPKT_llllllllllllPS4_,"ax",@progbits
	.sectioninfo	@"SHI_REGISTERS=44"
	.align	128
        .global         _ZN2at6native13im2col_kernelIN3c104HalfEEEvlPKT_llllllllllllPS4_
        .type           _ZN2at6native13im2col_kernelIN3c104HalfEEEvlPKT_llllllllllllPS4_,@function
        .size           _ZN2at6native13im2col_kernelIN3c104HalfEEEvlPKT_llllllllllllPS4_,(.L_x_746 - _ZN2at6native13im2col_kernelIN3c104HalfEEEvlPKT_llllllllllllPS4_)
        .other          _ZN2at6native13im2col_kernelIN3c104HalfEEEvlPKT_llllllllllllPS4_,@"STO_CUDA_ENTRY STV_DEFAULT"
_ZN2at6native13im2col_kernelIN3c104HalfEEEvlPKT_llllllllllllPS4_:
.text._ZN2at6native13im2col_kernelIN3c104HalfEEEvlPKT_llllllllllllPS4_:
        /* <DEDUP_REMOVED lines=23> */
.L_x_343:
        /* <DEDUP_REMOVED lines=9> */
[----:B------:R-:W-:Y:S05]  /*0200*/  CALL.REL.NOINC `($__internal_6_$__cuda_sm20_div_s64) ;  /* 0x000018a000007944 */ /* 0x000fea0003c00000 */
        /* <DEDUP_REMOVED lines=11> */
.L_x_332:
        /* <DEDUP_REMOVED lines=22> */
.L_x_333:
[----:B------:R-:W-:Y:S05]  /*0420*/  BSYNC B0 ;  /* 0x0000000000007941 */ /* 0x000fea0003800000 */
.L_x_331:
        /* <DEDUP_REMOVED lines=9> */
[----:B------:R-:W-:Y:S05]  /*04c0*/  CALL.REL.NOINC `($__internal_6_$__cuda_sm20_div_s64) ;  /* 0x000015e000007944 */ /* 0x000fea0003c00000 */
        /* <DEDUP_REMOVED lines=10> */
.L_x_335:
        /* <DEDUP_REMOVED lines=23> */
.L_x_336:
[----:B------:R-:W-:Y:S05]  /*06e0*/  BSYNC B0 ;  /* 0x0000000000007941 */ /* 0x000fea0003800000 */
.L_x_334:
        /* <DEDUP_REMOVED lines=37> */
.L_x_341:
        /* <DEDUP_REMOVED lines=94> */
.L_x_339:
        /* <DEDUP_REMOVED lines=79> */
.L_x_338:
        /* <DEDUP_REMOVED lines=94> */
.L_x_340:
[----:B------:R-:W-:-:S13]  /*19f0*/  PLOP3.LUT P0, PT, PT, PT, UP0, 0x80, 0x0 ;  /* 0x000000000000781c */ /* 0x000fda0003f0f008 */
[----:B------:R-:W-:Y:S01]  /*1a00*/  @P0 CALL.REL.NOINC `(.L_x_337) ;  /* 0x0000001000000944 */ /* 0x000fe20003c00000 */
[----:B------:R-:W-:Y:S05]  /*1a10*/  BRA `(.L_x_341) ;  /* 0xffffef2000007947 */ /* 0x000fea000383ffff */
.L_x_337:
        /* <DEDUP_REMOVED lines=8> */
.L_x_342:
[----:B------:R-:W-:Y:S05]  /*1aa0*/  EXIT ;  /* 0x000000000000794d */ /* 0x000fea0003800000 */
        .weak           $__internal_6_$__cuda_sm20_div_s64
        .type           $__internal_6_$__cuda_sm20_div_s64,@function
        .size           $__internal_6_$__cuda_sm20_div_s64,(.L_x_746 - $__internal_6_$__cuda_sm20_div_s64)
$__internal_6_$__cuda_sm20_div_s64:
        /* <DEDUP_REMOVED lines=83> */
[----:B------:R-:W-:Y:S06]  /*1fe0*/  RET.REL.NODEC R8 `(_ZN2at6native13im2col_kernelIN3c104HalfEEEvlPKT_llllllllllllPS4_) ;  /* 0xffffe01008007950 */ /* 0x000fec0003c3ffff */
.L_x_344:
        /* <DEDUP_REMOVED lines=9> */
.L_x_746:


//--------------------- .text._ZN2at6native14vol2col_kernelIN3c104HalfEEEvlPKT_iiiiiiiiiiiiiiiiiiPS4_ --------------------------
	.section	.text._ZN2at6native14vol2col_kernelIN3c104HalfEEEvlPKT_iiiiiiiiiiiiiiiiiiPS4_,"ax",@progbits
	.sectioninfo	@"SHI_REGISTERS=56"
	.align	128
        .global         _ZN2at6native14vol2col_kernelIN3c104HalfEEEvlPKT_iiiiiiiiiiiiiiiiiiPS4_
        .type           _ZN2at6native14vol2col_kernelIN3c104HalfEEEvlPKT_iiiiiiiiiiiiiiiiiiPS4_,@function
        .size           _ZN2at6native14vol2col_kernelIN3c104HalfEEEvlPKT_iiiiiiiiiiiiiiiiiiPS4_,(.L_x_747 - _ZN2at6native14vol2col_kernelIN3c104HalfEEEvlPKT_iiiiiiiiiiiiiiiiiiPS4_)
        .other          _ZN2at6native14vol2col_kernelIN3c104HalfEEEvlPKT_iiiiiiiiiiiiiiiiiiPS4_,@"STO_CUDA_ENTRY STV_DEFAULT"
_ZN2at6native14vol2col_kernelIN3c104HalfEEEvlPKT_iiiiiiiiiiiiiiiiiiPS4_:
.text._ZN2at6native14vol2col_kernelIN3c104HalfEEEvlPKT_iiiiiiiiiiiiiiiiiiPS4_:
        /* <DEDUP_REMOVED lines=24> */
.L_x_368:
        /* <DEDUP_REMOVED lines=11> */
[----:B------:R-:W-:Y:S05]  /*0230*/  CALL.REL.NOINC `($__internal_7_$__cuda_sm20_div_s64) ;  /* 0x0000187000007944 */ /* 0x000fea0003c00000 */
        /* <DEDUP_REMOVED lines=9> */
.L_x_346:
        /* <DEDUP_REMOVED lines=22> */
.L_x_347:
[----:B------:R-:W-:Y:S05]  /*0430*/  BSYNC B0 ;  /* 0x0000000000007941 */ /* 0x000fea0003800000 */
.L_x_345:
        /* <DEDUP_REMOVED lines=21> */
.L_x_349:
        /* <DEDUP_REMOVED lines=23> */
.L_x_350:
[----:B------:R-:W-:Y:S05]  /*0700*/  BSYNC B0 ;  /* 0x0000000000007941 */ /* 0x000fea0003800000 */
.L_x_348:
        /* <DEDUP_REMOVED lines=10> */
[----:B------:R-:W-:Y:S05]  /*07b0*/  CALL.REL.NOINC `($__internal_7_$__cuda_sm20_div_s64) ;  /* 0x000012f000007944 */ /* 0x000fea0003c00000 */
        /* <DEDUP_REMOVED lines=10> */
.L_x_352:
        /* <DEDUP_REMOVED lines=22> */
.L_x_353:
[----:B------:R-:W-:Y:S05]  /*09c0*/  BSYNC B0 ;  /* 0x0000000000007941 */ /* 0x000fea0003800000 */
.L_x_351:
        /* <DEDUP_REMOVED lines=83> */
.L_x_366:
[----:B------:R-:W-:Y:S02]  /*0f00*/  IMAD.MOV.U32 R22, RZ, RZ, c[0x0][0x184] ;  /* 0x00006100ff167624 */ /* 0x000fe400078e00ff */
[----:B------:R-:W-:-:S03]  /*0f10*/  IMAD R31, R38, c[0x0][0x1a0], RZ ;  /* 0x00006800261f7a24 */ /* 0x000fc600078e02ff */
[----:B------:R-:W-:Y:S02]  /*0f20*/  ISETP.GE.AND P0, PT, R22, 0x1, PT ;  /* 0x000000011600780c */ /* 0x000fe40003f06270 */
[----:B------:R-:W-:-:S04]  /*0f30*/  IADD3 R30, P1, R31, R10, RZ ;  /* 0x0000000a1f1e7210 */ /* 0x000fc80007f3e0ff */
[----:B------:R-:W-:-:S07]  /*0f40*/  LEA.HI.X.SX32 R31, R31, R9, 0x1, P1 ;  /* 0x000000091f1f7211 */ /* 0x000fce00008f0eff */
[----:B0-----:R-:W-:Y:S05]  /*0f50*/  @!P0 BRA `(.L_x_355) ;  /* 0x00000a9000008947 */ /* 0x001fea0003800000 */
[----:B------:R-:W-:Y:S02]  /*0f60*/  IMAD.MOV.U32 R40, RZ, RZ, RZ ;  /* 0x000000ffff287224 */ /* 0x000fe400078e00ff */
.L_x_365:
        /* <DEDUP_REMOVED lines=28> */
.L_x_357:
        /* <DEDUP_REMOVED lines=71> */
.L_x_356:
        /* <DEDUP_REMOVED lines=20> */
.L_x_360:
[----:B------:R-:W-:Y:S05]  /*16e0*/  BSYNC B0 ;  /* 0x0000000000007941 */ /* 0x000fea0003800000 */
.L_x_359:
        /* <DEDUP_REMOVED lines=23> */
.L_x_362:
[----:B------:R-:W-:Y:S05]  /*1860*/  BSYNC B0 ;  /* 0x0000000000007941 */ /* 0x000fea0003800000 */
.L_x_361:
        /* <DEDUP_REMOVED lines=20> */
.L_x_364:
[----:B------:R-:W-:Y:S05]  /*19b0*/  BSYNC B0 ;  /* 0x0000000000007941 */ /* 0x000fea0003800000 */
.L_x_363:
[----:B-----5:R1:W-:Y:S02]  /*19c0*/  STG.E.U16 [R20.64], R25 ;  /* 0x0000001914007986 */ /* 0x0203e4000c101510 */
[----:B-1----:R-:W-:-:S04]  /*19d0*/  IMAD.WIDE R20, R16, 0x6, R22 ;  /* 0x0000000610147825 */ /* 0x002fc800078e0216 */
.L_x_358:
[----:B-1----:R-:W-:Y:S05]  /*19e0*/  @!P4 BRA `(.L_x_365) ;  /* 0xfffff5800000c947 */ /* 0x002fea000383ffff */
.L_x_355:
[----:B------:R-:W-:-:S04]  /*19f0*/  IADD3 R38, R38, 0x1, RZ ;  /* 0x0000000126267810 */ /* 0x000fc80007ffe0ff */
[----:B------:R-:W-:-:S13]  /*1a00*/  ISETP.GE.AND P0, PT, R38, c[0x0][0x17c], PT ;  /* 0x00005f0026007a0c */ /* 0x000fda0003f06270 */
[----:B------:R-:W-:Y:S05]  /*1a10*/  @!P0 BRA `(.L_x_366) ;  /* 0xfffff4e000008947 */ /* 0x000fea000383ffff */
.L_x_354:
        /* <DEDUP_REMOVED lines=8> */
.L_x_367:
[----:B------:R-:W-:Y:S05]  /*1aa0*/  EXIT ;  /* 0x000000000000794d */ /* 0x000fea0003800000 */
        .weak           $__internal_7_$__cuda_sm20_div_s64
        .type           $__internal_7_$__cuda_sm20_div_s64,@function
        .size           $__internal_7_$__cuda_sm20_div_s64,(.L_x_747 - $__internal_7_$__cuda_sm20_div_s64)
$__internal_7_$__cuda_sm20_div_s64:
        /* <DEDUP_REMOVED lines=83> */
[----:B------:R-:W-:Y:S06]  /*1fe0*/  RET.REL.NODEC R4 `(_ZN2at6native14vol2col_kernelIN3c104HalfEEEvlPKT_iiiiiiiiiiiiiiiiiiPS4_) ;  /* 0xffffe01004007950 */ /* 0x000fec0003c3ffff */
.L_x_369:
        /* <DEDUP_REMOVED lines=9> */
.L_x_747:


//--------------------- .text._ZN2at6native13col2im_kernelIffEEvlPKT_llllllllllllPS2_ --------------------------
	.section	.text._ZN2at6native13col2im_kernelIffEEvlPKT_llllllllllllPS2_,"ax",@progbits
	.sectioninfo	@"SHI_REGISTERS=62"
	.align	128
        .global         _ZN2at6native13col2im_kernelIffEEvlPKT_llllllllllllPS2_
        .type           _ZN2at6native13col2im_kernelIffEEvlPKT_llllllllllllPS2_,@function
        .size           _ZN2at6native13col2im_kernelIffEEvlPKT_llllllllllllPS2_,(.L_x_749 - _ZN2at6native13col2im_kernelIffEEvlPKT_llllllllllllPS2_)
        .other          _ZN2at6native13col2im_kernelIffEEvlPKT_llllllllllllPS2_,@"STO_CUDA_ENTRY STV_DEFAULT"
_ZN2at6native13col2im_kernelIffEEvlPKT_llllllllllllPS2_:
.text._ZN2at6native13col2im_kernelIffEEvlPKT_llllllllllllPS2_:
        /* <DEDUP_REMOVED lines=17> */
.L_x_482:
[----:B------:R-:W-:Y:S01]  /*0110*/  SHF.R.S32.HI R49, RZ, 0x1f, R0 ;  /* 0x0000001fff317819 */ /* 0x000fe20000011400 */
[----:B------:R-:W-:Y:S03]  /*0120*/  BSSY B0, `(.L_x_370) ;  /* 0x0000027000007945 */ /* 0x000fe60003800000 */
[----:B------:R-:W-:-:S04]  /*0130*/  LOP3.LUT R2, R49, c[0x0][0x17c], RZ, 0xfc, !PT ;  /* 0x00005f0031027a12 */ /* 0x000fc800078efcff */
[----:B------:R-:W-:-:S13]  /*0140*/  ISETP.NE.U32.AND P0, PT, R2, RZ, PT ;  /* 0x000000ff0200720c */ /* 0x000fda0003f05070 */
[----:B------:R-:W-:Y:S05]  /*0150*/  @!P0 BRA `(.L_x_371) ;  /* 0x000000d000008947 */ /* 0x000fea0003800000 */
[----:B------:R-:W-:Y:S01]  /*0160*/  IMAD.MOV.U32 R52, RZ, RZ, R0 ;  /* 0x000000ffff347224 */ /* 0x000fe200078e0000 */
[----:B------:R-:W-:Y:S01]  /*0170*/  MOV R48, c[0x0][0x17c] ;  /* 0x00005f0000307a02 */ /* 0x000fe20000000f00 */
[----:B------:R-:W-:Y:S01]  /*0180*/  IMAD.MOV.U32 R50, RZ, RZ, c[0x0][0x178] ;  /* 0x00005e00ff327624 */ /* 0x000fe200078e00ff */
[----:B------:R-:W-:Y:S02]  /*0190*/  MOV R2, 0x1b0 ;  /* 0x000001b000027802 */ /* 0x000fe40000000f00 */
[----:B------:R-:W-:Y:S05]  /*01a0*/  CALL.REL.NOINC `($__internal_8_$__cuda_sm20_div_s64) ;  /* 0x0000523000007944 */ /* 0x000fea0003c00000 */
        /* <DEDUP_REMOVED lines=8> */
.L_x_371:
[----:B------:R-:W0:Y:S01]  /*0230*/  I2F.U32.RP R2, c[0x0][0x178] ;  /* 0x00005e0000027b06 */ /* 0x000e220000209000 */
[----:B------:R-:W-:Y:S01]  /*0240*/  ISETP.NE.U32.AND P2, PT, RZ, c[0x0][0x178], PT ;  /* 0x00005e00ff007a0c */ /* 0x000fe20003f45070 */
[----:B------:R-:W-:-:S06]  /*0250*/  IMAD.MOV.U32 R37, RZ, RZ, RZ ;  /* 0x000000ffff257224 */ /* 0x000fcc00078e00ff */
[----:B0-----:R-:W0:Y:S02]  /*0260*/  MUFU.RCP R2, R2 ;  /* 0x0000000200027308 */ /* 0x001e240000001000 */
[----:B0-----:R-:W-:Y:S01]  /*0270*/  IADD3 R4, R2, 0xffffffe, RZ ;  /* 0x0ffffffe02047810 */ /* 0x001fe20007ffe0ff */
[----:B------:R-:W-:-:S05]  /*0280*/  IMAD.MOV.U32 R2, RZ, RZ, RZ ;  /* 0x000000ffff027224 */ /* 0x000fca00078e00ff */
        /* <DEDUP_REMOVED lines=16> */
.L_x_372:
[----:B------:R-:W-:Y:S05]  /*0390*/  BSYNC B0 ;  /* 0x0000000000007941 */ /* 0x000fea0003800000 */
.L_x_370:
        /* <DEDUP_REMOVED lines=11> */
[----:B------:R-:W-:Y:S05]  /*0450*/  CALL.REL.NOINC `($__internal_9_$__cuda_sm20_rem_s64) ;  /* 0x000054c000007944 */ /* 0x000fea0003c00000 */
[----:B------:R-:W-:Y:S02]  /*0460*/  IMAD.MOV.U32 R4, RZ, RZ, R38 ;  /* 0x000000ffff047224 */ /* 0x000fe400078e0026 */
[----:B------:R-:W-:Y:S01]  /*0470*/  IMAD.MOV.U32 R5, RZ, RZ, R39 ;  /* 0x000000ffff057224 */ /* 0x000fe200078e0027 */
[----:B------:R-:W-:Y:S05]  /*0480*/  BRA `(.L_x_375) ;  /* 0x0000013000007947 */ /* 0x000fea0003800000 */
.L_x_374:
        /* <DEDUP_REMOVED lines=19> */
.L_x_375:
[----:B------:R-:W-:Y:S05]  /*05c0*/  BSYNC B0 ;  /* 0x0000000000007941 */ /* 0x000fea0003800000 */
.L_x_373:
        /* <DEDUP_REMOVED lines=15> */
[----:B------:R-:W-:Y:S05]  /*06c0*/  CALL.REL.NOINC `($__internal_8_$__cuda_sm20_div_s64) ;  /* 0x00004d1000007944 */ /* 0x000fea0003c00000 */
[----:B------:R-:W-:Y:S02]  /*06d0*/  IMAD.MOV.U32 R30, RZ, RZ, R36 ;  /* 0x000000ffff1e7224 */ /* 0x000fe400078e0024 */
[----:B------:R-:W-:Y:S01]  /*06e0*/  IMAD.MOV.U32 R31, RZ, RZ, R37 ;  /* 0x000000ffff1f7224 */ /* 0x000fe200078e0025 */
[----:B------:R-:W-:Y:S05]  /*06f0*/  BRA `(.L_x_378) ;  /* 0x0000013000007947 */ /* 0x000fea0003800000 */
.L_x_377:
        /* <DEDUP_REMOVED lines=19> */
.L_x_378:
[----:B------:R-:W-:Y:S05]  /*0830*/  BSYNC B0 ;  /* 0x0000000000007941 */ /* 0x000fea0003800000 */
.L_x_376:
[----:B------:R-:W-:Y:S01]  /*0840*/  IMAD.MOV.U32 R2, RZ, RZ, 0x1 ;  /* 0x00000001ff027424 */ /* 0x000fe200078e00ff */
[----:B------:R-:W-:Y:S01]  /*0850*/  BSSY B0, `(.L_x_379) ;  /* 0x000002f000007945 */ /* 0x000fe20003800000 */
[----:B------:R-:W-:-:S03]  /*0860*/  IMAD.MOV.U32 R4, RZ, RZ, c[0x0][0x18c] ;  /* 0x00006300ff047624 */ /* 0x000fc600078e00ff */
[----:B------:R-:W-:-:S04]  /*0870*/  IADD3 R2, P0, -R2, c[0x0][0x188], RZ ;  /* 0x0000620002027a10 */ /* 0x000fc80007f1e1ff */
[----:B------:R-:W-:Y:S01]  /*0880*/  IADD3.X R4, R4, -0x1, RZ, P0, !PT ;  /* 0xffffffff04047810 */ /* 0x000fe200007fe4ff */
[----:B------:R-:W-:-:S04]  /*0890*/  IMAD.WIDE.U32 R6, R2, c[0x0][0x1b8], RZ ;  /* 0x00006e0002067a25 */ /* 0x000fc800078e00ff */
[----:B------:R-:W-:Y:S01]  /*08a0*/  IMAD R5, R4, c[0x0][0x1b8], RZ ;  /* 0x00006e0004057a24 */ /* 0x000fe200078e02ff */
[----:B------:R-:W-:-:S03]  /*08b0*/  ISETP.GT.U32.AND P0, PT, R34, R6, PT ;  /* 0x000000062200720c */ /* 0x000fc60003f04070 */
[----:B------:R-:W-:-:S04]  /*08c0*/  IMAD R5, R2, c[0x0][0x1bc], R5 ;  /* 0x00006f0002057a24 */ /* 0x000fc800078e0205 */
        /* <DEDUP_REMOVED lines=15> */
[----:B------:R-:W-:Y:S05]  /*09c0*/  CALL.REL.NOINC `($__internal_8_$__cuda_sm20_div_s64) ;  /* 0x00004a1000007944 */ /* 0x000fea0003c00000 */
[----:B------:R-:W-:Y:S05]  /*09d0*/  BRA `(.L_x_383) ;  /* 0x0000013000007947 */ /* 0x000fea0003800000 */
.L_x_382:
        /* <DEDUP_REMOVED lines=19> */
.L_x_383:
[----:B------:R-:W-:Y:S05]  /*0b10*/  BSYNC B1 ;  /* 0x0000000000017941 */ /* 0x000fea0003800000 */
.L_x_381:
[----:B------:R-:W-:-:S04]  /*0b20*/  IADD3 R4, P0, R36, 0x1, RZ ;  /* 0x0000000124047810 */ /* 0x000fc80007f1e0ff */
[----:B------:R-:W-:-:S04]  /*0b30*/  IADD3.X R5, RZ, R37, RZ, P0, !PT ;  /* 0x00000025ff057210 */ /* 0x000fc800007fe4ff */
.L_x_380:
[----:B------:R-:W-:Y:S05]  /*0b40*/  BSYNC B0 ;  /* 0x0000000000007941 */ /* 0x000fea0003800000 */
.L_x_379:
        /* <DEDUP_REMOVED lines=9> */
[----:B------:R-:W-:Y:S05]  /*0be0*/  CALL.REL.NOINC `($__internal_8_$__cuda_sm20_div_s64) ;  /* 0x000047f000007944 */ /* 0x000fea0003c00000 */
[----:B------:R-:W-:Y:S01]  /*0bf0*/  IMAD.MOV.U32 R28, RZ, RZ, R36 ;  /* 0x000000ffff1c7224 */ /* 0x000fe200078e0024 */
[----:B------:R-:W-:Y:S01]  /*0c00*/  MOV R29, R37 ;  /* 0x00000025001d7202 */ /* 0x000fe20000000f00 */
[----:B------:R-:W-:Y:S05]  /*0c10*/  BRA `(.L_x_386) ;  /* 0x0000013000007947 */ /* 0x000fea0003800000 */
.L_x_385:
        /* <DEDUP_REMOVED lines=19> */
.L_x_386:
[----:B------:R-:W-:Y:S05]  /*0d50*/  BSYNC B0 ;  /* 0x0000000000007941 */ /* 0x000fea0003800000 */
.L_x_384:
[----:B------:R-:W-:Y:S01]  /*0d60*/  IMAD.MOV.U32 R2, RZ, RZ, 0x1 ;  /* 0x00000001ff027424 */ /* 0x000fe200078e00ff */
[----:B------:R-:W-:Y:S01]  /*0d70*/  MOV R6, c[0x0][0x184] ;  /* 0x0000610000067a02 */ /* 0x000fe20000000f00 */
[----:B------:R-:W-:Y:S03]  /*0d80*/  BSSY B0, `(.L_x_387) ;  /* 0x000002e000007945 */ /* 0x000fe60003800000 */
        /* <DEDUP_REMOVED lines=21> */
[----:B------:R-:W-:Y:S05]  /*0ee0*/  CALL.REL.NOINC `($__internal_8_$__cuda_sm20_div_s64) ;  /* 0x000044f000007944 */ /* 0x000fea0003c00000 */
[----:B------:R-:W-:Y:S05]  /*0ef0*/  BRA `(.L_x_391) ;  /* 0x0000013000007947 */ /* 0x000fea0003800000 */
.L_x_390:
        /* <DEDUP_REMOVED lines=19> */
.L_x_391:
[----:B------:R-:W-:Y:S05]  /*1030*/  BSYNC B1 ;  /* 0x0000000000017941 */ /* 0x000fea0003800000 */
.L_x_389:
[----:B------:R-:W-:-:S05]  /*1040*/  IADD3 R6, P0, R36, 0x1, RZ ;  /* 0x0000000124067810 */ /* 0x000fca0007f1e0ff */
[----:B------:R-:W-:-:S03]  /*1050*/  IMAD.X R7, RZ, RZ, R37, P0 ;  /* 0x000000ffff077224 */ /* 0x000fc600000e0625 */
.L_x_388:
[----:B------:R-:W-:Y:S05]  /*1060*/  BSYNC B0 ;  /* 0x0000000000007941 */ /* 0x000fea0003800000 */
.L_x_387:
        /* <DEDUP_REMOVED lines=9> */
[----:B------:R-:W-:Y:S05]  /*1100*/  CALL.REL.NOINC `($__internal_8_$__cuda_sm20_div_s64) ;  /* 0x000042d000007944 */ /* 0x000fea0003c00000 */
[----:B------:R-:W-:Y:S05]  /*1110*/  BRA `(.L_x_394) ;  /* 0x0000013000007947 */ /* 0x000fea0003800000 */
.L_x_393:
[----:B------:R-:W0:Y:S01]  /*1120*/  I2F.U32.RP R10, c[0x0][0x1a0] ;  /* 0x00006800000a7b06 */ /* 0x000e220000209000 */
[----:B------:R-:W-:Y:S01]  /*1130*/  ISETP.NE.U32.AND P2, PT, RZ, c[0x0][0x1a0], PT ;  /* 0x00006800ff007a0c */ /* 0x000fe20003f45070 */
[----:B------:R-:W-:-:S06]  /*1140*/  HFMA2.MMA R37, -RZ, RZ, 0, 0 ;  /* 0x00000000ff257435 */ /* 0x000fcc00000001ff */
        /* <DEDUP_REMOVED lines=16> */
.L_x_394:
[----:B------:R-:W-:Y:S05]  /*1250*/  BSYNC B0 ;  /* 0x0000000000007941 */ /* 0x000fea0003800000 */
.L_x_392:
[----:B------:R-:W-:Y:S01]  /*1260*/  IADD3 R9, P0, R36, 0x1, RZ ;  /* 0x0000000124097810 */ /* 0x000fe20007f1e0ff */
[----:B------:R-:W-:Y:S01]  /*1270*/  BSSY B1, `(.L_x_395) ;  /* 0x0000409000017945 */ /* 0x000fe20003800000 */
[----:B------:R-:W-:-:S03]  /*1280*/  IMAD.MOV.U32 R10, RZ, RZ, RZ ;  /* 0x000000ffff0a7224 */ /* 0x000fc600078e00ff */
        /* <DEDUP_REMOVED lines=15> */
[----:B------:R-:W-:Y:S01]  /*1380*/  IMAD R11, R4, c[0x0][0x1ac], R11 ;  /* 0x00006b00040b7a24 */ /* 0x000fe200078e020b */
[----:B------:R-:W-:Y:S01]  /*1390*/  ISETP.GT.U32.AND P0, PT, R2, UR4, PT ;  /* 0x0000000402007c0c */ /* 0x000fe2000bf04070 */
[----:B------:R-:W-:Y:S01]  /*13a0*/  IMAD.WIDE.U32 R12, R4, R13, c[0x0][0x1a8] ;  /* 0x00006a00040c7625 */ /* 0x000fe200078e000d */
[----:B------:R-:W-:-:S02]  /*13b0*/  IADD3 R17, P1, RZ, -R4, RZ ;  /* 0x80000004ff117210 */ /* 0x000fc40007f3e0ff */
[----:B------:R-:W-:Y:S02]  /*13c0*/  ISETP.GT.AND.EX P0, PT, R14, UR5, PT, P0 ;  /* 0x000000050e007c0c */ /* 0x000fe4000bf04300 */
[----:B------:R-:W-:Y:S01]  /*13d0*/  IADD3 R15, R13, R11, RZ ;  /* 0x0000000b0d0f7210 */ /* 0x000fe20007ffe0ff */
[----:B------:R-:W-:Y:S01]  /*13e0*/  IMAD.X R10, RZ, RZ, ~R5, P1 ;  /* 0x000000ffff0a7224 */ /* 0x000fe200008e0e05 */
[----:B------:R-:W-:Y:S01]  /*13f0*/  LOP3.LUT R16, RZ, R4, RZ, 0x33, !PT ;  /* 0x00000004ff107212 */ /* 0x000fe200078e33ff */
[----:B------:R-:W-:Y:S01]  /*1400*/  IMAD.WIDE.U32 R26, R17, c[0x0][0x1a8], R34 ;  /* 0x00006a00111a7a25 */ /* 0x000fe200078e0022 */
[----:B------:R-:W-:Y:S02]  /*1410*/  SEL R13, R2, UR4, P0 ;  /* 0x00000004020d7c07 */ /* 0x000fe40008000000 */
[----:B------:R-:W-:Y:S01]  /*1420*/  IADD3 R11, P1, R34, -R12, RZ ;  /* 0x8000000c220b7210 */ /* 0x000fe20007f3e0ff */
[----:B------:R-:W-:Y:S01]  /*1430*/  IMAD R10, R10, c[0x0][0x1a8], RZ ;  /* 0x00006a000a0a7a24 */ /* 0x000fe200078e02ff */
[----:B------:R-:W-:Y:S01]  /*1440*/  IADD3 R12, P2, P3, R34, -c[0x0][0x1a8], -R12 ;  /* 0x80006a00220c7a10 */ /* 0x000fe20007b5e80c */
[----:B------:R-:W-:-:S02]  /*1450*/  IMAD.IADD R16, R16, 0x1, -R13 ;  /* 0x0000000110107824 */ /* 0x000fc400078e0a0d */
[----:B------:R-:W-:Y:S01]  /*1460*/  IMAD R17, R17, c[0x0][0x1ac], R10 ;  /* 0x00006b0011117a24 */ /* 0x000fe200078e020a */
[C-C-:B------:R-:W-:Y:S01]  /*1470*/  IADD3.X R14, R35.reuse, ~c[0x0][0x1ac], ~R15.reuse, P2, P3 ;  /* 0x80006b00230e7a10 */ /* 0x140fe200017e6c0f */
[----:B------:R-:W-:Y:S01]  /*1480*/  IMAD.X R13, R35, 0x1, ~R15, P1 ;  /* 0x00000001230d7824 */ /* 0x000fe200008e0e0f */
[----:B------:R-:W-:Y:S01]  /*1490*/  LOP3.LUT R16, R16, 0x3, RZ, 0xc0, !PT ;  /* 0x0000000310107812 */ /* 0x000fe200078ec0ff */
[----:B------:R-:W-:Y:S02]  /*14a0*/  IMAD.MOV.U32 R10, RZ, RZ, RZ ;  /* 0x000000ffff0a7224 */ /* 0x000fe400078e00ff */
[----:B------:R-:W-:Y:S02]  /*14b0*/  IMAD.IADD R15, R27, 0x1, R17 ;  /* 0x000000011b0f7824 */ /* 0x000fe400078e0211 */
.L_x_480:
[----:B------:R-:W-:Y:S01]  /*14c0*/  IADD3 R17, P1, R28, 0x1, RZ ;  /* 0x000000011c117810 */ /* 0x000fe20007f3e0ff */
[----:B------:R-:W-:Y:S03]  /*14d0*/  BSSY B0, `(.L_x_397) ;  /* 0x00003dc000007945 */ /* 0x000fe60003800000 */
[----:B------:R-:W-:-:S02]  /*14e0*/  ISETP.LT.U32.AND P0, PT, R17, c[0x0][0x1c8], PT ;  /* 0x0000720011007a0c */ /* 0x000fc40003f01070 */
[----:B------:R-:W-:-:S04]  /*14f0*/  IADD3.X R2, RZ, R29, RZ, P1, !PT ;  /* 0x0000001dff027210 */ /* 0x000fc80000ffe4ff */
        /* <DEDUP_REMOVED lines=25> */
.L_x_400:
        /* <DEDUP_REMOVED lines=18> */
.L_x_401:
[----:B------:R-:W-:Y:S05]  /*17b0*/  BSYNC B2 ;  /* 0x0000000000027941 */ /* 0x000fea0003800000 */
.L_x_399:
        /* <DEDUP_REMOVED lines=19> */
[----:B------:R-:W-:Y:S05]  /*18f0*/  CALL.REL.NOINC `($__internal_9_$__cuda_sm20_rem_s64) ;  /* 0x0000402000007944 */ /* 0x000fea0003c00000 */
[----:B------:R-:W-:-:S04]  /*1900*/  ISETP.NE.U32.AND P2, PT, R38, RZ, PT ;  /* 0x000000ff2600720c */ /* 0x000fc80003f45070 */
[----:B------:R-:W-:Y:S01]  /*1910*/  ISETP.NE.AND.EX P2, PT, R39, RZ, PT, P2 ;  /* 0x000000ff2700720c */ /* 0x000fe20003f45320 */
[----:B------:R-:W-:Y:S07]  /*1920*/  BRA `(.L_x_408) ;  /* 0x0000013000007947 */ /* 0x000fee0003800000 */
.L_x_407:
        /* <DEDUP_REMOVED lines=19> */
.L_x_408:
[----:B------:R-:W-:Y:S05]  /*1a60*/  BSYNC B4 ;  /* 0x0000000000047941 */ /* 0x000fea0003800000 */
.L_x_406:
        /* <DEDUP_REMOVED lines=8> */
[----:B------:R-:W-:Y:S05]  /*1af0*/  CALL.REL.NOINC `($__internal_8_$__cuda_sm20_div_s64) ;  /* 0x000038e000007944 */ /* 0x000fea0003c00000 */
[----:B------:R-:W-:Y:S02]  /*1b00*/  IMAD.MOV.U32 R18, RZ, RZ, R36 ;  /* 0x000000ffff127224 */ /* 0x000fe400078e0024 */
[----:B------:R-:W-:Y:S01]  /*1b10*/  IMAD.MOV.U32 R19, RZ, RZ, R37 ;  /* 0x000000ffff137224 */ /* 0x000fe200078e0025 */
[----:B------:R-:W-:Y:S05]  /*1b20*/  BRA `(.L_x_411) ;  /* 0x0000013000007947 */ /* 0x000fea0003800000 */
.L_x_410:
        /* <DEDUP_REMOVED lines=19> */
.L_x_411:
[----:B------:R-:W-:Y:S05]  /*1c60*/  BSYNC B4 ;  /* 0x0000000000047941 */ /* 0x000fea0003800000 */
.L_x_409:
        /* <DEDUP_REMOVED lines=9> */
.L_x_413:
        /* <DEDUP_REMOVED lines=19> */
.L_x_414:
[----:B------:R-:W-:Y:S05]  /*1e30*/  BSYNC B4 ;  /* 0x0000000000047941 */ /* 0x000fea0003800000 */
.L_x_412:
[----:B------:R-:W-:Y:S02]  /*1e40*/  IMAD R21, R31, c[0x0][0x180], RZ ;  /* 0x000060001f157a24 */ /* 0x000fe400078e02ff */
[----:B------:R-:W-:-:S04]  /*1e50*/  IMAD.WIDE.U32 R18, R30, c[0x0][0x180], R18 ;  /* 0x000060001e127a25 */ /* 0x000fc800078e0012 */
[----:B------:R-:W-:Y:S02]  /*1e60*/  IMAD R21, R30, c[0x0][0x184], R21 ;  /* 0x000061001e157a24 */ /* 0x000fe400078e0215 */
[----:B------:R-:W-:-:S03]  /*1e70*/  IMAD.MOV.U32 R20, RZ, RZ, R36 ;  /* 0x000000ffff147224 */ /* 0x000fc600078e0024 */
        /* <DEDUP_REMOVED lines=15> */
[----:B------:R-:W-:-:S06]  /*1f70*/  LEA.HI.X R19, R20, c[0x0][0x16c], R19, 0x2, P1 ;  /* 0x00005b0014137a11 */ /* 0x000fcc00008f1413 */
[----:B------:R-:W2:Y:S02]  /*1f80*/  LDG.E R19, [R18.64] ;  /* 0x0000000c12137981 */ /* 0x000ea4000c1e1900 */
[----:B--2---:R-:W-:Y:S02]  /*1f90*/  FADD.FTZ R10, R10, R19 ;  /* 0x000000130a0a7221 */ /* 0x004fe40000010000 */
.L_x_405:
[----:B------:R-:W-:Y:S05]  /*1fa0*/  BSYNC B3 ;  /* 0x0000000000037941 */ /* 0x000fea0003800000 */
.L_x_404:
        /* <DEDUP_REMOVED lines=19> */
[----:B------:R-:W-:-:S04]  /*20e0*/  ISETP.NE.U32.AND P2, PT, R38, RZ, PT ;  /* 0x000000ff2600720c */ /* 0x000fc80003f45070 */
[----:B------:R-:W-:Y:S01]  /*20f0*/  ISETP.NE.AND.EX P2, PT, R39, RZ, PT, P2 ;  /* 0x000000ff2700720c */ /* 0x000fe20003f45320 */
[----:B------:R-:W-:Y:S07]  /*2100*/  BRA `(.L_x_419) ;  /* 0x0000013000007947 */ /* 0x000fee0003800000 */
.L_x_418:
        /* <DEDUP_REMOVED lines=19> */
.L_x_419:
[----:B------:R-:W-:Y:S05]  /*2240*/  BSYNC B4 ;  /* 0x0000000000047941 */ /* 0x000fea0003800000 */
.L_x_417:
        /* <DEDUP_REMOVED lines=8> */
[----:B------:R-:W-:Y:S05]  /*22d0*/  CALL.REL.NOINC `($__internal_8_$__cuda_sm20_div_s64) ;  /* 0x0000310000007944 */ /* 0x000fea0003c00000 */
[----:B------:R-:W-:Y:S02]  /*22e0*/  IMAD.MOV.U32 R18, RZ, RZ, R36 ;  /* 0x000000ffff127224 */ /* 0x000fe400078e0024 */
[----:B------:R-:W-:Y:S01]  /*22f0*/  IMAD.MOV.U32 R19, RZ, RZ, R37 ;  /* 0x000000ffff137224 */ /* 0x000fe200078e0025 */
[----:B------:R-:W-:Y:S05]  /*2300*/  BRA `(.L_x_422) ;  /* 0x0000013000007947 */ /* 0x000fea0003800000 */
.L_x_421:
        /* <DEDUP_REMOVED lines=19> */
.L_x_422:
[----:B------:R-:W-:Y:S05]  /*2440*/  BSYNC B4 ;  /* 0x0000000000047941 */ /* 0x000fea0003800000 */
.L_x_420:
        /* <DEDUP_REMOVED lines=8> */
[----:B------:R-:W-:Y:S05]  /*24d0*/  BRA `(.L_x_425) ;  /* 0x0000013000007947 */ /* 0x000fea0003800000 */
.L_x_424:
        /* <DEDUP_REMOVED lines=19> */
.L_x_425:
[----:B------:R-:W-:Y:S05]  /*2610*/  BSYNC B4 ;  /* 0x0000000000047941 */ /* 0x000fea0003800000 */
.L_x_423:
        /* <DEDUP_REMOVED lines=23> */
[----:B------:R-:W-:-:S06]  /*2790*/  LEA.HI.X R21, R18, c[0x0][0x16c], R19, 0x2, P1 ;  /* 0x00005b0012157a11 */ /* 0x000fcc00008f1413 */
[----:B------:R-:W2:Y:S02]  /*27a0*/  LDG.E R21, [R20.64] ;  /* 0x0000000c14157981 */ /* 0x000ea4000c1e1900 */
[----:B--2---:R-:W-:Y:S02]  /*27b0*/  FADD.FTZ R10, R10, R21 ;  /* 0x000000150a0a7221 */ /* 0x004fe40000010000 */
.L_x_416:
[----:B------:R-:W-:Y:S05]  /*27c0*/  BSYNC B3 ;  /* 0x0000000000037941 */ /* 0x000fea0003800000 */
.L_x_415:
[----:B------:R-:W-:Y:S02]  /*27d0*/  ISETP.NE.U32.AND P2, PT, R16, 0x2, PT ;  /* 0x000000021000780c */ /* 0x000fe40003f45070 */
[----:B------:R-:W-:Y:S02]  /*27e0*/  ISETP.NE.U32.AND P1, PT, R22, RZ, PT ;  /* 0x000000ff1600720c */ /* 0x000fe40003f25070 */
[----:B------:R-:W-:Y:S02]  /*27f0*/  ISETP.NE.AND.EX P2, PT, RZ, RZ, PT, P2 ;  /* 0x000000ffff00720c */ /* 0x000fe40003f45320 */
[----:B------:R-:W-:Y:S02]  /*2800*/  IADD3 R21, P3, R4, 0x3, RZ ;  /* 0x0000000304157810 */ /* 0x000fe40007f7e0ff */
[----:B------:R-:W-:-:S02]  /*2810*/  ISETP.NE.OR.EX P1, PT, R23, RZ, !P2, P1 ;  /* 0x000000ff1700720c */ /* 0x000fc40005725710 */
        /* <DEDUP_REMOVED lines=19> */
.L_x_427:
        /* <DEDUP_REMOVED lines=19> */
.L_x_428:
[----:B------:R-:W-:Y:S05]  /*2a80*/  BSYNC B3 ;  /* 0x0000000000037941 */ /* 0x000fea0003800000 */
.L_x_426:
[----:B------:R-:W-:-:S04]  /*2a90*/  IADD3 R18, P3, R4, 0x3, RZ ;  /* 0x0000000304127810 */ /* 0x000fc80007f7e0ff */
[----:B------:R-:W-:Y:S01]  /*2aa0*/  IADD3.X R19, RZ, R5, RZ, P3, !PT ;  /* 0x00000005ff137210 */ /* 0x000fe20001ffe4ff */
        /* <DEDUP_REMOVED lines=8> */
[----:B------:R-:W-:Y:S05]  /*2b30*/  CALL.REL.NOINC `($__internal_8_$__cuda_sm20_div_s64) ;  /* 0x000028a000007944 */ /* 0x000fea0003c00000 */
[----:B------:R-:W-:Y:S01]  /*2b40*/  MOV R18, R36 ;  /* 0x0000002400127202 */ /* 0x000fe20000000f00 */
[----:B------:R-:W-:Y:S01]  /*2b50*/  IMAD.MOV.U32 R19, RZ, RZ, R37 ;  /* 0x000000ffff137224 */ /* 0x000fe200078e0025 */
[----:B------:R-:W-:Y:S05]  /*2b60*/  BRA `(.L_x_431) ;  /* 0x0000013000007947 */ /* 0x000fea0003800000 */
.L_x_430:
        /* <DEDUP_REMOVED lines=19> */
.L_x_431:
[----:B------:R-:W-:Y:S05]  /*2ca0*/  BSYNC B3 ;  /* 0x0000000000037941 */ /* 0x000fea0003800000 */
.L_x_429:
        /* <DEDUP_REMOVED lines=8> */
[----:B------:R-:W-:Y:S05]  /*2d30*/  BRA `(.L_x_434) ;  /* 0x0000013000007947 */ /* 0x000fea0003800000 */
.L_x_433:
        /* <DEDUP_REMOVED lines=19> */
.L_x_434:
[----:B------:R-:W-:Y:S05]  /*2e70*/  BSYNC B3 ;  /* 0x0000000000037941 */ /* 0x000fea0003800000 */
.L_x_432:
[----:B------:R-:W-:Y:S01]  /*2e80*/  MOV R21, R19 ;  /* 0x0000001300157202 */ /* 0x000fe20000000f00 */
[----:B------:R-:W-:Y:S02]  /*2e90*/  IMAD R39, R31, c[0x0][0x180], RZ ;  /* 0x000060001f277a24 */ /* 0x000fe400078e02ff */
        /* <DEDUP_REMOVED lines=8> */
[----:B------:R-:W-:-:S04]  /*2f20*/  IMAD.WIDE.U32 R18, R20, c[0x0][0x188], R18 ;  /* 0x0000620014127a25 */ /* 0x000fc800078e0012 */
[----:B------:R-:W-:Y:S02]  /*2f30*/  IMAD.IADD R2, R19, 0x1, R21 ;  /* 0x0000000113027824 */ /* 0x000fe400078e0215 */
[----:B------:R-:W-:-:S04]  /*2f40*/  IMAD.WIDE.U32 R20, R18, c[0x0][0x1c0], R6 ;  /* 0x0000700012147a25 */ /* 0x000fc800078e0006 */
[----:B------:R-:W-:-:S04]  /*2f50*/  IMAD R19, R2, c[0x0][0x1c0], RZ ;  /* 0x0000700002137a24 */ /* 0x000fc800078e02ff */
[----:B------:R-:W-:Y:S01]  /*2f60*/  IMAD R19, R18, c[0x0][0x1c4], R19 ;  /* 0x0000710012137a24 */ /* 0x000fe200078e0213 */
[----:B------:R-:W-:-:S04]  /*2f70*/  IADD3 R18, P1, R4, 0x2, RZ ;  /* 0x0000000204127810 */ /* 0x000fc80007f3e0ff */
[----:B------:R-:W-:Y:S01]  /*2f80*/  IADD3 R2, R21, R19, RZ ;  /* 0x0000001315027210 */ /* 0x000fe20007ffe0ff */
[----:B------:R-:W-:-:S04]  /*2f90*/  IMAD.X R19, RZ, RZ, R5, P1 ;  /* 0x000000ffff137224 */ /* 0x000fc800008e0605 */
[----:B------:R-:W-:Y:S02]  /*2fa0*/  IMAD R21, R2, c[0x0][0x1c8], RZ ;  /* 0x0000720002157a24 */ /* 0x000fe400078e02ff */
[----:B------:R-:W-:-:S04]  /*2fb0*/  IMAD.WIDE.U32 R18, R20, c[0x0][0x1c8], R18 ;  /* 0x0000720014127a25 */ /* 0x000fc800078e0012 */
[----:B------:R-:W-:Y:S01]  /*2fc0*/  IMAD R21, R20, c[0x0][0x1cc], R21 ;  /* 0x0000730014157a24 */ /* 0x000fe200078e0215 */
[----:B------:R-:W-:-:S03]  /*2fd0*/  LEA R20, P1, R18, c[0x0][0x168], 0x2 ;  /* 0x00005a0012147a11 */ /* 0x000fc600078210ff */
[----:B------:R-:W-:-:S05]  /*2fe0*/  IMAD.IADD R19, R19, 0x1, R21 ;  /* 0x0000000113137824 */ /* 0x000fca00078e0215 */
[----:B------:R-:W-:-:S06]  /*2ff0*/  LEA.HI.X R21, R18, c[0x0][0x16c], R19, 0x2, P1 ;  /* 0x00005b0012157a11 */ /* 0x000fcc00008f1413 */
[----:B------:R-:W2:Y:S01]  /*3000*/  LDG.E R21, [R20.64] ;  /* 0x0000000c14157981 */ /* 0x000ea2000c1e1900 */
[----:B------:R-:W-:-:S05]  /*3010*/  IADD3 R18, P1, R4, 0x3, RZ ;  /* 0x0000000304127810 */ /* 0x000fca0007f3e0ff */
[----:B------:R-:W-:Y:S02]  /*3020*/  IMAD.X R19, RZ, RZ, R5, P1 ;  /* 0x000000ffff137224 */ /* 0x000fe400008e0605 */
[----:B--2---:R-:W-:Y:S02]  /*3030*/  FADD.FTZ R10, R10, R21 ;  /* 0x000000150a0a7221 */ /* 0x004fe40000010000 */
.L_x_403:
[----:B------:R-:W-:Y:S05]  /*3040*/  BSYNC B2 ;  /* 0x0000000000027941 */ /* 0x000fea0003800000 */
.L_x_402:
        /* <DEDUP_REMOVED lines=48> */
.L_x_479:
        /* <DEDUP_REMOVED lines=17> */
.L_x_438:
        /* <DEDUP_REMOVED lines=19> */
.L_x_439:
[----:B------:R-:W-:Y:S05]  /*3590*/  BSYNC B3 ;  /* 0x0000000000037941 */ /* 0x000fea0003800000 */
.L_x_437:
        /* <DEDUP_REMOVED lines=8> */
[----:B------:R-:W-:Y:S05]  /*3620*/  CALL.REL.NOINC `($__internal_8_$__cuda_sm20_div_s64) ;  /* 0x00001db000007944 */ /* 0x000fea0003c00000 */
[----:B------:R-:W-:Y:S01]  /*3630*/  IMAD.MOV.U32 R38, RZ, RZ, R36 ;  /* 0x000000ffff267224 */ /* 0x000fe200078e0024 */
[----:B------:R-:W-:Y:S01]  /*3640*/  MOV R39, R37 ;  /* 0x0000002500277202 */ /* 0x000fe20000000f00 */
[----:B------:R-:W-:Y:S05]  /*3650*/  BRA `(.L_x_442) ;  /* 0x0000013000007947 */ /* 0x000fea0003800000 */
.L_x_441:
        /* <DEDUP_REMOVED lines=19> */
.L_x_442:
[----:B------:R-:W-:Y:S05]  /*3790*/  BSYNC B3 ;  /* 0x0000000000037941 */ /* 0x000fea0003800000 */
.L_x_440:
        /* <DEDUP_REMOVED lines=9> */
[----:B------:R-:W-:Y:S05]  /*3830*/  CALL.REL.NOINC `($__internal_8_$__cuda_sm20_div_s64) ;  /* 0x00001ba000007944 */ /* 0x000fea0003c00000 */
[----:B------:R-:W-:Y:S05]  /*3840*/  BRA `(.L_x_445) ;  /* 0x0000013000007947 */ /* 0x000fea0003800000 */
.L_x_444:
        /* <DEDUP_REMOVED lines=19> */
.L_x_445:
[----:B------:R-:W-:Y:S05]  /*3980*/  BSYNC B3 ;  /* 0x0000000000037941 */ /* 0x000fea0003800000 */
.L_x_443:
        /* <DEDUP_REMOVED lines=16> */
[----:B------:R-:W-:-:S06]  /*3a90*/  IADD3.X R37, R37, c[0x0][0x16c], R39, P2, !PT ;  /* 0x00005b0025257a10 */ /* 0x000fcc00017fe427 */
[----:B------:R-:W2:Y:S02]  /*3aa0*/  LDG.E R37, [R36.64] ;  /* 0x0000000c24257981 */ /* 0x000ea4000c1e1900 */
[----:B--2---:R-:W-:Y:S02]  /*3ab0*/  FADD.FTZ R10, R10, R37 ;  /* 0x000000250a0a7221 */ /* 0x004fe40000010000 */
.L_x_436:
[----:B------:R-:W-:Y:S05]  /*3ac0*/  BSYNC B2 ;  /* 0x0000000000027941 */ /* 0x000fea0003800000 */
.L_x_435:
        /* <DEDUP_REMOVED lines=11> */
[----:B------:R-:W-:Y:S05]  /*3b80*/  CALL.REL.NOINC `($__internal_9_$__cuda_sm20_rem_s64) ;  /* 0x00001d9000007944 */ /* 0x000fea0003c00000 */
[----:B------:R-:W-:-:S04]  /*3b90*/  ISETP.NE.U32.AND P2, PT, R38, RZ, PT ;  /* 0x000000ff2600720c */ /* 0x000fc80003f45070 */
[----:B------:R-:W-:Y:S01]  /*3ba0*/  ISETP.NE.AND.EX P2, PT, R39, RZ, PT, P2 ;  /* 0x000000ff2700720c */ /* 0x000fe20003f45320 */
[----:B------:R-:W-:Y:S07]  /*3bb0*/  BRA `(.L_x_450) ;  /* 0x0000013000007947 */ /* 0x000fee0003800000 */
.L_x_449:
        /* <DEDUP_REMOVED lines=19> */
.L_x_450:
[----:B------:R-:W-:Y:S05]  /*3cf0*/  BSYNC B3 ;  /* 0x0000000000037941 */ /* 0x000fea0003800000 */
.L_x_448:
        /* <DEDUP_REMOVED lines=12> */
.L_x_452:
        /* <DEDUP_REMOVED lines=19> */
.L_x_453:
[----:B------:R-:W-:Y:S05]  /*3ef0*/  BSYNC B3 ;  /* 0x0000000000037941 */ /* 0x000fea0003800000 */
.L_x_451:
        /* <DEDUP_REMOVED lines=11> */
.L_x_455:
        /* <DEDUP_REMOVED lines=19> */
.L_x_456:
[----:B------:R-:W-:Y:S05]  /*40e0*/  BSYNC B3 ;  /* 0x0000000000037941 */ /* 0x000fea0003800000 */
.L_x_454:
        /* <DEDUP_REMOVED lines=16> */
[----:B------:R-:W-:-:S06]  /*41f0*/  IADD3.X R37, R37, c[0x0][0x16c], R39, P2, !PT ;  /* 0x00005b0025257a10 */ /* 0x000fcc00017fe427 */
[----:B------:R-:W2:Y:S02]  /*4200*/  LDG.E R37, [R36.64+0x4] ;  /* 0x0000040c24257981 */ /* 0x000ea4000c1e1900 */
[----:B--2---:R-:W-:Y:S02]  /*4210*/  FADD.FTZ R10, R10, R37 ;  /* 0x000000250a0a7221 */ /* 0x004fe40000010000 */
.L_x_447:
[----:B------:R-:W-:Y:S05]  /*4220*/  BSYNC B2 ;  /* 0x0000000000027941 */ /* 0x000fea0003800000 */
.L_x_446:
        /* <DEDUP_REMOVED lines=11> */
[----:B------:R-:W-:Y:S05]  /*42e0*/  CALL.REL.NOINC `($__internal_9_$__cuda_sm20_rem_s64) ;  /* 0x0000163000007944 */ /* 0x000fea0003c00000 */
[----:B------:R-:W-:-:S04]  /*42f0*/  ISETP.NE.U32.AND P2, PT, R38, RZ, PT ;  /* 0x000000ff2600720c */ /* 0x000fc80003f45070 */
[----:B------:R-:W-:Y:S01]  /*4300*/  ISETP.NE.AND.EX P2, PT, R39, RZ, PT, P2 ;  /* 0x000000ff2700720c */ /* 0x000fe20003f45320 */
[----:B------:R-:W-:Y:S07]  /*4310*/  BRA `(.L_x_461) ;  /* 0x0000013000007947 */ /* 0x000fee0003800000 */
.L_x_460:
        /* <DEDUP_REMOVED lines=19> */
.L_x_461:
[----:B------:R-:W-:Y:S05]  /*4450*/  BSYNC B3 ;  /* 0x0000000000037941 */ /* 0x000fea0003800000 */
.L_x_459:
        /* <DEDUP_REMOVED lines=12> */
.L_x_463:
        /* <DEDUP_REMOVED lines=19> */
.L_x_464:
[----:B------:R-:W-:Y:S05]  /*4650*/  BSYNC B3 ;  /* 0x0000000000037941 */ /* 0x000fea0003800000 */
.L_x_462:
        /* <DEDUP_REMOVED lines=11> */
.L_x_466:
        /* <DEDUP_REMOVED lines=19> */
.L_x_467:
[----:B------:R-:W-:Y:S05]  /*4840*/  BSYNC B3 ;  /* 0x0000000000037941 */ /* 0x000fea0003800000 */
.L_x_465:
        /* <DEDUP_REMOVED lines=16> */
[----:B------:R-:W-:-:S06]  /*4950*/  IADD3.X R37, R37, UR7, R39, P2, !PT ;  /* 0x0000000725257c10 */ /* 0x000fcc00097fe427 */
[----:B------:R-:W2:Y:S02]  /*4960*/  LDG.E R37, [R36.64+-0x4] ;  /* 0xfffffc0c24257981 */ /* 0x000ea4000c1e1900 */
[----:B--2---:R-:W-:Y:S02]  /*4970*/  FADD.FTZ R10, R10, R37 ;  /* 0x000000250a0a7221 */ /* 0x004fe40000010000 */
.L_x_458:
[----:B------:R-:W-:Y:S05]  /*4980*/  BSYNC B2 ;  /* 0x0000000000027941 */ /* 0x000fea0003800000 */
.L_x_457:
        /* <DEDUP_REMOVED lines=15> */
.L_x_471:
        /* <DEDUP_REMOVED lines=19> */
.L_x_472:
[----:B------:R-:W-:Y:S05]  /*4bb0*/  BSYNC B3 ;  /* 0x0000000000037941 */ /* 0x000fea0003800000 */
.L_x_470:
        /* <DEDUP_REMOVED lines=12> */
.L_x_474:
        /* <DEDUP_REMOVED lines=19> */
.L_x_475:
[----:B------:R-:W-:Y:S05]  /*4db0*/  BSYNC B3 ;  /* 0x0000000000037941 */ /* 0x000fea0003800000 */
.L_x_473:
        /* <DEDUP_REMOVED lines=11> */
.L_x_477:
        /* <DEDUP_REMOVED lines=19> */
.L_x_478:
[----:B------:R-:W-:Y:S05]  /*4fa0*/  BSYNC B3 ;  /* 0x0000000000037941 */ /* 0x000fea0003800000 */
.L_x_476:
        /* <DEDUP_REMOVED lines=17> */
[----:B------:R-:W2:Y:S02]  /*50c0*/  LDG.E R37, [R36.64] ;  /* 0x0000000c24257981 */ /* 0x000ea4000c1e1900 */
[----:B--2---:R-:W-:Y:S02]  /*50d0*/  FADD.FTZ R10, R10, R37 ;  /* 0x000000250a0a7221 */ /* 0x004fe40000010000 */
.L_x_469:
[----:B------:R-:W-:Y:S05]  /*50e0*/  BSYNC B2 ;  /* 0x0000000000027941 */ /* 0x000fea0003800000 */
.L_x_468:
[----:B------:R-:W-:Y:S01]  /*50f0*/  IADD3 R2, P2, R28, 0x1, RZ ;  /* 0x000000011c027810 */ /* 0x000fe20007f5e0ff */
[----:B------:R-:W-:Y:S02]  /*5100*/  ULDC.64 UR4, c[0x0][0x1a8] ;  /* 0x00006a0000047ab9 */ /* 0x000fe40000000a00 */
[----:B------:R-:W-:Y:S01]  /*5110*/  USHF.L.U32 UR11, UR4, 0x2, URZ ;  /* 0x00000002040b7899 */ /* 0x000fe2000800063f */
[----:B------:R-:W-:Y:S01]  /*5120*/  ISETP.LT.U32.AND P1, PT, R2, c[0x0][0x1c8], PT ;  /* 0x0000720002007a0c */ /* 0x000fe20003f21070 */
[----:B------:R-:W-:Y:S01]  /*5130*/  UMOV UR10, 0x2 ;  /* 0x00000002000a7882 */ /* 0x000fe20000000000 */
[----:B------:R-:W-:Y:S01]  /*5140*/  IADD3.X R36, RZ, R29, RZ, P2, !PT ;  /* 0x0000001dff247210 */ /* 0x000fe200017fe4ff */
[----:B------:R-:W-:Y:S02]  /*5150*/  USHF.L.U64.HI UR4, UR4, UR10, UR5 ;  /* 0x0000000a04047299 */ /* 0x000fe40008010205 */
[----:B------:R-:W-:-:S02]  /*5160*/  IADD3 R40, P3, R40, -UR11, RZ ;  /* 0x8000000b28287c10 */ /* 0x000fc4000ff7e0ff */
[----:B------:R-:W-:Y:S02]  /*5170*/  ISETP.LT.AND.EX P2, PT, R36, c[0x0][0x1cc], PT, P1 ;  /* 0x0000730024007a0c */ /* 0x000fe40003f41310 */
[----:B------:R-:W-:Y:S02]  /*5180*/  IADD3 R18, P1, R18, 0x4, RZ ;  /* 0x0000000412127810 */ /* 0x000fe40007f3e0ff */
[----:B------:R-:W-:Y:S02]  /*5190*/  SEL R37, R2, c[0x0][0x1c8], P2 ;  /* 0x0000720002257a07 */ /* 0x000fe40001000000 */
[----:B------:R-:W-:Y:S01]  /*51a0*/  SEL R36, R36, c[0x0][0x1cc], P2 ;  /* 0x0000730024247a07 */ /* 0x000fe20001000000 */
[----:B------:R-:W-:Y:S01]  /*51b0*/  IMAD.X R19, RZ, RZ, R19, P1 ;  /* 0x000000ffff137224 */ /* 0x000fe200008e0613 */
[----:B------:R-:W-:Y:S02]  /*51c0*/  ISETP.GE.U32.AND P1, PT, R18, R37, PT ;  /* 0x000000251200720c */ /* 0x000fe40003f26070 */
[----:B------:R-:W-:-:S02]  /*51d0*/  IADD3 R42, P4, R42, -UR11, RZ ;  /* 0x8000000b2a2a7c10 */ /* 0x000fc4000ff9e0ff */
[----:B------:R-:W-:Y:S02]  /*51e0*/  ISETP.GE.AND.EX P1, PT, R19, R36, PT, P1 ;  /* 0x000000241300720c */ /* 0x000fe40003f26310 */
        /* <DEDUP_REMOVED lines=10> */
.L_x_398:
[----:B------:R-:W-:Y:S05]  /*5290*/  BSYNC B0 ;  /* 0x0000000000007941 */ /* 0x000fea0003800000 */
.L_x_397:
[----:B------:R-:W-:-:S05]  /*52a0*/  IADD3 R6, P0, R6, 0x1, RZ ;  /* 0x0000000106067810 */ /* 0x000fca0007f1e0ff */
[----:B------:R-:W-:Y:S01]  /*52b0*/  IMAD.X R7, RZ, RZ, R7, P0 ;  /* 0x000000ffff077224 */ /* 0x000fe200000e0607 */
[----:B------:R-:W-:-:S04]  /*52c0*/  ISETP.GE.U32.AND P0, PT, R6, R9, PT ;  /* 0x000000090600720c */ /* 0x000fc80003f06070 */
[----:B------:R-:W-:-:S13]  /*52d0*/  ISETP.GE.AND.EX P0, PT, R7, R8, PT, P0 ;  /* 0x000000080700720c */ /* 0x000fda0003f06300 */
[----:B------:R-:W-:Y:S01]  /*52e0*/  @P0 CALL.REL.NOINC `(.L_x_396) ;  /* 0x0000001000000944 */ /* 0x000fe20003c00000 */
[----:B------:R-:W-:Y:S05]  /*52f0*/  BRA `(.L_x_480) ;  /* 0xffffc1c000007947 */ /* 0x000fea000383ffff */
.L_x_396:
[----:B------:R-:W-:Y:S05]  /*5300*/  BSYNC B1 ;  /* 0x0000000000017941 */ /* 0x000fea0003800000 */
.L_x_395:
[----:B------:R-:W-:Y:S01]  /*5310*/  IMAD.MOV.U32 R2, RZ, RZ, c[0x0][0x0] ;  /* 0x00000000ff027624 */ /* 0x000fe200078e00ff */
[----:B------:R-:W-:Y:S02]  /*5320*/  SHF.R.S32.HI R5, RZ, 0x1f, R0 ;  /* 0x0000001fff057819 */ /* 0x000fe40000011400 */
[----:B------:R-:W-:Y:S01]  /*5330*/  LEA R4, P0, R0, c[0x0][0x1d0], 0x2 ;  /* 0x0000740000047a11 */ /* 0x000fe200078010ff */
[----:B------:R-:W-:-:S03]  /*5340*/  IMAD R7, R2, c[0x0][0xc], RZ ;  /* 0x0000030002077a24 */ /* 0x000fc600078e02ff */
[----:B------:R-:W-:Y:S02]  /*5350*/  LEA.HI.X R5, R0, c[0x0][0x1d4], R5, 0x2, P0 ;  /* 0x0000750000057a11 */ /* 0x000fe400000f1405 */
[----:B------:R-:W-:-:S03]  /*5360*/  IADD3 R0, P0, R7, R0, RZ ;  /* 0x0000000007007210 */ /* 0x000fc60007f1e0ff */
[----:B------:R0:W-:Y:S01]  /*5370*/  STG.E [R4.64], R10 ;  /* 0x0000000a04007986 */ /* 0x0001e2000c10190c */
[----:B------:R-:W-:Y:S02]  /*5380*/  IADD3.X R3, RZ, R3, RZ, P0, !PT ;  /* 0x00000003ff037210 */ /* 0x000fe400007fe4ff */
[----:B------:R-:W-:-:S04]  /*5390*/  ISETP.GE.U32.AND P0, PT, R0, c[0x0][0x160], PT ;  /* 0x0000580000007a0c */ /* 0x000fc80003f06070 */
[----:B------:R-:W-:-:S13]  /*53a0*/  ISETP.GE.AND.EX P0, PT, R3, c[0x0][0x164], PT, P0 ;  /* 0x0000590003007a0c */ /* 0x000fda0003f06300 */
[----:B0-----:R-:W-:Y:S01]  /*53b0*/  @P0 CALL.REL.NOINC `(.L_x_481) ;  /* 0x0000001000000944 */ /* 0x001fe20003c00000 */
[----:B------:R-:W-:Y:S05]  /*53c0*/  BRA `(.L_x_482) ;  /* 0xffffad4000007947 */ /* 0x000fea000383ffff */
.L_x_481:
[----:B------:R-:W-:Y:S05]  /*53d0*/  EXIT ;  /* 0x000000000000794d */ /* 0x000fea0003800000 */
        .weak           $__internal_8_$__cuda_sm20_div_s64
        .type           $__internal_8_$__cuda_sm20_div_s64,@function
        .size           $__internal_8_$__cuda_sm20_div_s64,($__internal_9_$__cuda_sm20_rem_s64 - $__internal_8_$__cuda_sm20_div_s64)
$__internal_8_$__cuda_sm20_div_s64:
        /* <DEDUP_REMOVED lines=83> */
[----:B------:R-:W-:Y:S06]  /*5910*/  RET.REL.NODEC R50 `(_ZN2at6native13col2im_kernelIffEEvlPKT_llllllllllllPS2_) ;  /* 0xffffa6e032007950 */ /* 0x000fec0003c3ffff */
        .weak           $__internal_9_$__cuda_sm20_rem_s64
        .type           $__internal_9_$__cuda_sm20_rem_s64,@function
        .size           $__internal_9_$__cuda_sm20_rem_s64,(.L_x_749 - $__internal_9_$__cuda_sm20_rem_s64)
$__internal_9_$__cuda_sm20_rem_s64:
        /* <DEDUP_REMOVED lines=77> */
[----:B------:R-:W-:Y:S06]  /*5df0*/  RET.REL.NODEC R36 `(_ZN2at6native13col2im_kernelIffEEvlPKT_llllllllllllPS2_) ;  /* 0xffffa20024007950 */ /* 0x000fec0003c3ffff */
.L_x_483:
        /* <DEDUP_REMOVED lines=16> */
.L_x_749:


//--------------------- .text._ZN2at6native13vol2im_kernelIffEEvlPKT_jjjjjjjjjjjjjjjjjjjPS2_ --------------------------
	.section	.text._ZN2at6native13vol2im_kernelIffEEvlPKT_jjjjjjjjjjjjjjjjjjjPS2_,"ax",@progbits
	.sectioninfo	@"SHI_REGISTERS=40"
	.align	128
        .global         _ZN2at6native13vol2im_kernelIffEEvlPKT_jjjjjjjjjjjjjjjjjjjPS2_
        .type           _ZN2at6native13vol2im_kernelIffEEvlPKT_jjjjjjjjjjjjjjjjjjjPS2_,@function
        .size           _ZN2at6native13vol2im_kernelIffEEvlPKT_jjjjjjjjjjjjjjjjjjjPS2_,(.L_x_765 - _ZN2at6native13vol2im_kernelIffEEvlPKT_jjjjjjjjjjjjjjjjjjjPS2_)
        .other          _ZN2at6native13vol2im_kernelIffEEvlPKT_jjjjjjjjjjjjjjjjjjjPS2_,@"STO_CUDA_ENTRY STV_DEFAULT"
_ZN2at6native13vol2im_kernelIffEEvlPKT_jjjjjjjjjjjjjjjjjjjPS2_:
.text._ZN2at6native13vol2im_kernelIffEEvlPKT_jjjjjjjjjjjjjjjjjjjPS2_:
        /* <DEDUP_REMOVED lines=23> */
.L_x_514:
        /* <DEDUP_REMOVED lines=89> */
[----:B------:R-:W-:Y:S01]  /*0700*/  IMAD.HI.U32 R13, R17, R14, RZ ;  /* 0x0000000e110d7227 */ /* 0x000fe200078e00ff */
[----:B------:R-:W-:-:S03]  /*0710*/  IADD3 R18, -R10, RZ, RZ ;  /* 0x000000ff0a127210 */ /* 0x000fc60007ffe1ff */
[----:B------:R-:W-:Y:S02]  /*0720*/  IMAD.MOV R11, RZ, RZ, -R13 ;  /* 0x000000ffff0b7224 */ /* 0x000fe400078e0a0d */
[----:B------:R-:W-:Y:S02]  /*0730*/  IMAD R12, R12, c[0x0][0x19c], R7 ;  /* 0x000067000c0c7a24 */ /* 0x000fe400078e0207 */
[----:B------:R-:W-:Y:S02]  /*0740*/  IMAD R16, R11, c[0x0][0x198], R14 ;  /* 0x000066000b107a24 */ /* 0x000fe400078e020e */
[----:B------:R-:W-:Y:S01]  /*0750*/  IMAD R11, R18, c[0x0][0x1a0], R9 ;  /* 0x00006800120b7a24 */ /* 0x000fe200078e0209 */
[----:B------:R-:W-:Y:S02]  /*0760*/  ISETP.GE.U32.AND P0, PT, R12, c[0x0][0x19c], PT ;  /* 0x000067000c007a0c */ /* 0x000fe40003f06070 */
[----:B------:R-:W-:Y:S02]  /*0770*/  ISETP.GE.U32.AND P3, PT, R16, c[0x0][0x198], PT ;  /* 0x0000660010007a0c */ /* 0x000fe40003f66070 */
[----:B------:R-:W-:-:S09]  /*0780*/  ISETP.GE.U32.AND P1, PT, R11, c[0x0][0x1a0], PT ;  /* 0x000068000b007a0c */ /* 0x000fd20003f26070 */
        /* <DEDUP_REMOVED lines=44> */
.L_x_485:
[----:B------:R-:W-:Y:S05]  /*0a50*/  BSYNC B0 ;  /* 0x0000000000007941 */ /* 0x000fea0003800000 */
.L_x_484:
        /* <DEDUP_REMOVED lines=22> */
.L_x_487:
[----:B------:R-:W-:Y:S05]  /*0bc0*/  BSYNC B0 ;  /* 0x0000000000007941 */ /* 0x000fea0003800000 */
.L_x_486:
        /* <DEDUP_REMOVED lines=22> */
.L_x_489:
[----:B------:R-:W-:Y:S05]  /*0d30*/  BSYNC B0 ;  /* 0x0000000000007941 */ /* 0x000fea0003800000 */
.L_x_488:
[----:B------:R-:W-:Y:S01]  /*0d40*/  ISETP.GE.U32.AND P1, PT, R12, R13, PT ;  /* 0x0000000d0c00720c */ /* 0x000fe20003f26070 */
[----:B------:R-:W-:Y:S01]  /*0d50*/  BSSY B3, `(.L_x_490) ;  /* 0x00002ef000037945 */ /* 0x000fe20003800000 */
[----:B------:R-:W-:Y:S01]  /*0d60*/  IADD3 R16, R15, 0x1, RZ ;  /* 0x000000010f107810 */ /* 0x000fe20007ffe0ff */
[----:B------:R-:W-:Y:S01]  /*0d70*/  IMAD.MOV.U32 R33, RZ, RZ, RZ ;  /* 0x000000ffff217224 */ /* 0x000fe200078e00ff */
[----:B------:R-:W-:Y:S02]  /*0d80*/  @P2 IADD3 R10, R10, 0x1, RZ ;  /* 0x000000010a0a2810 */ /* 0x000fe40007ffe0ff */
[----:B------:R-:W-:Y:S02]  /*0d90*/  @!P0 LOP3.LUT R10, RZ, c[0x0][0x1a0], RZ, 0x33, !PT ;  /* 0x00006800ff0a8a12 */ /* 0x000fe400078e33ff */
[----:B------:R-:W-:-:S05]  /*0da0*/  IMNMX.U32 R16, R16, c[0x0][0x1b4], PT ;  /* 0x00006d0010107a17 */ /* 0x000fca0003800000 */
[----:B------:R-:W-:Y:S05]  /*0db0*/  @P1 BRA `(.L_x_491) ;  /* 0x00002e8000001947 */ /* 0x000fea0003800000 */
[----:B------:R-:W0:Y:S01]  /*0dc0*/  I2F.U32.RP R15, UR4 ;  /* 0x00000004000f7d06 */ /* 0x000e220008209000 */
[----:B------:R-:W-:Y:S01]  /*0dd0*/  IMAD R17, RZ, RZ, -UR4 ;  /* 0x80000004ff117e24 */ /* 0x000fe2000f8e02ff */
[----:B------:R-:W-:Y:S01]  /*0de0*/  ISETP.NE.U32.AND P2, PT, RZ, UR4, PT ;  /* 0x00000004ff007c0c */ /* 0x000fe2000bf45070 */
[----:B------:R-:W-:Y:S02]  /*0df0*/  IMAD.MOV.U32 R21, RZ, RZ, c[0x0][0x1a0] ;  /* 0x00006800ff157624 */ /* 0x000fe400078e00ff */
[----:B------:R-:W-:Y:S02]  /*0e00*/  IMAD.MOV R22, RZ, RZ, -R14 ;  /* 0x000000ffff167224 */ /* 0x000fe400078e0a0e */
[----:B------:R-:W-:Y:S02]  /*0e10*/  IMAD R24, R14, R21, c[0x0][0x1a0] ;  /* 0x000068000e187624 */ /* 0x000fe400078e0215 */
[----:B------:R-:W-:Y:S02]  /*0e20*/  IMAD.MOV.U32 R33, RZ, RZ, RZ ;  /* 0x000000ffff217224 */ /* 0x000fe400078e00ff */
[----:B------:R-:W-:Y:S01]  /*0e30*/  IMAD R22, R22, c[0x0][0x1a0], R9 ;  /* 0x0000680016167a24 */ /* 0x000fe200078e0209 */
[----:B------:R-:W-:-:S02]  /*0e40*/  IADD3 R23, R9, -R24, RZ ;  /* 0x8000001809177210 */ /* 0x000fc40007ffe0ff */
[----:B------:R-:W-:Y:S01]  /*0e50*/  IADD3 R24, R9, -c[0x0][0x1a0], -R24 ;  /* 0x8000680009187a10 */ /* 0x000fe20007ffe818 */
[----:B0-----:R-:W0:Y:S02]  /*0e60*/  MUFU.RCP R15, R15 ;  /* 0x0000000f000f7308 */ /* 0x001e240000001000 */
[----:B0-----:R-:W-:Y:S02]  /*0e70*/  IADD3 R18, R15, 0xffffffe, RZ ;  /* 0x0ffffffe0f127810 */ /* 0x001fe40007ffe0ff */
        /* <DEDUP_REMOVED lines=20> */
.L_x_512:
[----:B------:R-:W-:Y:S01]  /*0fc0*/  ISETP.GE.U32.AND P0, PT, R11, R16, PT ;  /* 0x000000100b00720c */ /* 0x000fe20003f06070 */
[----:B------:R-:W-:-:S12]  /*0fd0*/  BSSY B2, `(.L_x_492) ;  /* 0x00002c2000027945 */ /* 0x000fd80003800000 */
[----:B------:R-:W-:Y:S05]  /*0fe0*/  @P0 BRA `(.L_x_493) ;  /* 0x00002c0000000947 */ /* 0x000fea0003800000 */
[----:B------:R-:W-:Y:S01]  /*0ff0*/  IADD3 R18, R8, c[0x0][0x18c], RZ ;  /* 0x0000630008127a10 */ /* 0x000fe20007ffe0ff */
[----:B------:R-:W-:Y:S02]  /*1000*/  IMAD.MOV R27, RZ, RZ, -R12 ;  /* 0x000000ffff1b7224 */ /* 0x000fe400078e0a0c */
[----:B------:R-:W-:Y:S02]  /*1010*/  IMAD.MOV.U32 R28, RZ, RZ, R11 ;  /* 0x000000ffff1c7224 */ /* 0x000fe400078e000b */
[----:B------:R-:W-:Y:S02]  /*1020*/  IMAD R27, R27, c[0x0][0x198], R18 ;  /* 0x000066001b1b7a24 */ /* 0x000fe400078e0212 */
.L_x_511:
        /* <DEDUP_REMOVED lines=104> */
[----:B------:R-:W-:Y:S01]  /*16b0*/  IMAD.IADD R34, R21, 0x1, R19 ;  /* 0x0000000115227824 */ /* 0x000fe200078e0213 */
[----:B------:R-:W-:-:S10]  /*16c0*/  HFMA2.MMA R19, -RZ, RZ, 0, 0 ;  /* 0x00000000ff137435 */ /* 0x000fd400000001ff */
        /* <DEDUP_REMOVED lines=10> */
[----:B------:R-:W2:Y:S02]  /*1770*/  LDG.E R18, [R18.64] ;  /* 0x0000000612127981 */ /* 0x000ea4000c1e1900 */
[----:B--2---:R-:W-:Y:S02]  /*1780*/  FADD.FTZ R33, R33, R18 ;  /* 0x0000001221217221 */ /* 0x004fe40000010000 */
.L_x_499:
[----:B------:R-:W-:Y:S05]  /*1790*/  BSYNC B4 ;  /* 0x0000000000047941 */ /* 0x000fea0003800000 */
.L_x_498:
        /* <DEDUP_REMOVED lines=83> */
[----:B------:R-:W2:Y:S02]  /*1cd0*/  LDG.E R18, [R18.64] ;  /* 0x0000000612127981 */ /* 0x000ea4000c1e1900 */
[----:B--2---:R-:W-:Y:S02]  /*1ce0*/  FADD.FTZ R33, R33, R18 ;  /* 0x0000001221217221 */ /* 0x004fe40000010000 */
.L_x_501:
[----:B------:R-:W-:Y:S05]  /*1cf0*/  BSYNC B4 ;  /* 0x0000000000047941 */ /* 0x000fea0003800000 */
.L_x_500:
        /* <DEDUP_REMOVED lines=12> */
[----:B0-----:R-:W-:Y:S01]  /*1dc0*/  IMAD.MOV.U32 R18, RZ, RZ, RZ ;  /* 0x000000ffff127224 */ /* 0x001fe200078e00ff */
[----:B-1----:R-:W-:-:S05]  /*1dd0*/  IADD3 R35, RZ, -R19, RZ ;  /* 0x80000013ff237210 */ /* 0x002fca0007ffe0ff */
        /* <DEDUP_REMOVED lines=73> */
[----:B------:R-:W2:Y:S01]  /*2270*/  LDG.E R30, [R30.64] ;  /* 0x000000061e1e7981 */ /* 0x000ea2000c1e1900 */
[----:B------:R-:W-:Y:S02]  /*2280*/  IMAD.MOV.U32 R18, RZ, RZ, R20 ;  /* 0x000000ffff127224 */ /* 0x000fe400078e0014 */
[----:B--2---:R-:W-:Y:S02]  /*2290*/  FADD.FTZ R33, R33, R30 ;  /* 0x0000001e21217221 */ /* 0x004fe40000010000 */
.L_x_497:
[----:B------:R-:W-:Y:S05]  /*22a0*/  BSYNC B0 ;  /* 0x0000000000007941 */ /* 0x000fea0003800000 */
.L_x_496:
[----:B------:R-:W-:-:S04]  /*22b0*/  IADD3 R20, -R10, -0x2, RZ ;  /* 0xfffffffe0a147810 */ /* 0x000fc80007ffe1ff */
[----:B------:R-:W-:-:S04]  /*22c0*/  IMNMX.U32 R19, R17, R20, !PT ;  /* 0x0000001411137217 */ /* 0x000fc80007800000 */
[----:B------:R-:W-:-:S04]  /*22d0*/  IADD3 R19, -R19, -0x2, -R14 ;  /* 0xfffffffe13137810 */ /* 0x000fc80007ffe90e */
[----:B------:R-:W-:-:S13]  /*22e0*/  ISETP.GE.U32.AND P0, PT, R19, 0x3, PT ;  /* 0x000000031300780c */ /* 0x000fda0003f06070 */
[----:B------:R-:W-:Y:S05]  /*22f0*/  @!P0 BRA `(.L_x_495) ;  /* 0x000018a000008947 */ /* 0x000fea0003800000 */
[----:B------:R-:W-:-:S12]  /*2300*/  ISETP.NE.AND P0, PT, R15, RZ, PT ;  /* 0x000000ff0f00720c */ /* 0x000fd80003f05270 */
.L_x_510:
        /* <DEDUP_REMOVED lines=93> */
[----:B------:R-:W2:Y:S02]  /*28e0*/  LDG.E R20, [R20.64] ;  /* 0x0000000614147981 */ /* 0x000ea4000c1e1900 */
[----:B--2---:R-:W-:Y:S02]  /*28f0*/  FADD.FTZ R33, R33, R20 ;  /* 0x0000001421217221 */ /* 0x004fe40000010000 */
.L_x_503:
[----:B------:R-:W-:Y:S05]  /*2900*/  BSYNC B0 ;  /* 0x0000000000007941 */ /* 0x000fea0003800000 */
.L_x_502:
        /* <DEDUP_REMOVED lines=98> */
.L_x_505:
[----:B------:R-:W-:Y:S05]  /*2f30*/  BSYNC B0 ;  /* 0x0000000000007941 */ /* 0x000fea0003800000 */
.L_x_504:
        /* <DEDUP_REMOVED lines=97> */
.L_x_507:
[----:B------:R-:W-:Y:S05]  /*3550*/  BSYNC B0 ;  /* 0x0000000000007941 */ /* 0x000fea0003800000 */
.L_x_506:
        /* <DEDUP_REMOVED lines=95> */
.L_x_509:
[----:B------:R-:W-:Y:S05]  /*3b50*/  BSYNC B0 ;  /* 0x0000000000007941 */ /* 0x000fea0003800000 */
.L_x_508:
[----:B------:R-:W-:-:S04]  /*3b60*/  IADD3 R18, R18, 0x4, RZ ;  /* 0x0000000412127810 */ /* 0x000fc80007ffe0ff */
[----:B------:R-:W-:-:S13]  /*3b70*/  ISETP.GE.U32.AND P1, PT, R18, R29, PT ;  /* 0x0000001d1200720c */ /* 0x000fda0003f26070 */
[----:B------:R-:W-:Y:S01]  /*3b80*/  @P1 CALL.REL.NOINC `(.L_x_495) ;  /* 0x0000001000001944 */ /* 0x000fe20003c00000 */
[----:B------:R-:W-:Y:S05]  /*3b90*/  BRA `(.L_x_510) ;  /* 0xffffe77000007947 */ /* 0x000fea000383ffff */
.L_x_495:
[----:B------:R-:W-:Y:S05]  /*3ba0*/  BSYNC B1 ;  /* 0x0000000000017941 */ /* 0x000fea0003800000 */
.L_x_494:
[----:B------:R-:W-:-:S04]  /*3bb0*/  IADD3 R28, R28, 0x1, RZ ;  /* 0x000000011c1c7810 */ /* 0x000fc80007ffe0ff */
[----:B------:R-:W-:-:S13]  /*3bc0*/  ISETP.GE.U32.AND P0, PT, R28, R16, PT ;  /* 0x000000101c00720c */ /* 0x000fda0003f06070 */
[----:B------:R-:W-:Y:S01]  /*3bd0*/  @P0 CALL.REL.NOINC `(.L_x_493) ;  /* 0x0000001000000944 */ /* 0x000fe20003c00000 */
[----:B------:R-:W-:Y:S05]  /*3be0*/  BRA `(.L_x_511) ;  /* 0xffffd44000007947 */ /* 0x000fea000383ffff */
.L_x_493:
[----:B------:R-:W-:Y:S05]  /*3bf0*/  BSYNC B2 ;  /* 0x0000000000027941 */ /* 0x000fea0003800000 */
.L_x_492:
[----:B------:R-:W-:-:S04]  /*3c00*/  IADD3 R12, R12, 0x1, RZ ;  /* 0x000000010c0c7810 */ /* 0x000fc80007ffe0ff */
[----:B------:R-:W-:-:S13]  /*3c10*/  ISETP.GE.U32.AND P0, PT, R12, R13, PT ;  /* 0x0000000d0c00720c */ /* 0x000fda0003f06070 */
[----:B------:R-:W-:Y:S01]  /*3c20*/  @P0 CALL.REL.NOINC `(.L_x_491) ;  /* 0x0000001000000944 */ /* 0x000fe20003c00000 */
[----:B------:R-:W-:Y:S05]  /*3c30*/  BRA `(.L_x_512) ;  /* 0xffffd38000007947 */ /* 0x000fea000383ffff */
.L_x_491:
[----:B------:R-:W-:Y:S05]  /*3c40*/  BSYNC B3 ;  /* 0x0000000000037941 */ /* 0x000fea0003800000 */
.L_x_490:
[----:B------:R-:W-:Y:S01]  /*3c50*/  SHF.R.S64 R8, RZ, 0x1e, R0 ;  /* 0x0000001eff087819 */ /* 0x000fe20000001000 */
[----:B------:R-:W-:-:S03]  /*3c60*/  IMAD R7, R6, c[0x0][0xc], RZ ;  /* 0x0000030006077a24 */ /* 0x000fc600078e02ff */
[----:B------:R-:W-:-:S04]  /*3c70*/  IADD3 R8, P0, R8, c[0x0][0x1c0], RZ ;  /* 0x0000700008087a10 */ /* 0x000fc80007f1e0ff */
[----:B------:R-:W-:Y:S02]  /*3c80*/  LEA.HI.X.SX32 R9, R0, c[0x0][0x1c4], 0x2, P0 ;  /* 0x0000710000097a11 */ /* 0x000fe400000f16ff */
[----:B------:R-:W-:-:S03]  /*3c90*/  IADD3 R0, P0, R7, R0, RZ ;  /* 0x0000000007007210 */ /* 0x000fc60007f1e0ff */
[----:B------:R0:W-:Y:S02]  /*3ca0*/  STG.E [R8.64], R33 ;  /* 0x0000002108007986 */ /* 0x0001e4000c101906 */
[----:B------:R-:W-:Y:S01]  /*3cb0*/  IMAD.X R3, RZ, RZ, R3, P0 ;  /* 0x000000ffff037224 */ /* 0x000fe200000e0603 */
[----:B------:R-:W-:-:S04]  /*3cc0*/  ISETP.GE.U32.AND P0, PT, R0, c[0x0][0x160], PT ;  /* 0x0000580000007a0c */ /* 0x000fc80003f06070 */
[----:B------:R-:W-:-:S13]  /*3cd0*/  ISETP.GE.AND.EX P0, PT, R3, c[0x0][0x164], PT, P0 ;  /* 0x0000590003007a0c */ /* 0x000fda0003f06300 */
[----:B0-----:R-:W-:Y:S01]  /*3ce0*/  @P0 CALL.REL.NOINC `(.L_x_513) ;  /* 0x0000001000000944 */ /* 0x001fe20003c00000 */
[----:B------:R-:W-:Y:S05]  /*3cf0*/  BRA `(.L_x_514) ;  /* 0xffffc47000007947 */ /* 0x000fea000383ffff */
.L_x_513:
[----:B------:R-:W-:Y:S05]  /*3d00*/  EXIT ;  /* 0x000000000000794d */ /* 0x000fea0003800000 */
.L_x_515:
        /* <DEDUP_REMOVED lines=15> */
.L_x_765:


//--------------------- .text._ZN2at6native13im2col_kernelIfEEvlPKT_llllllllllllPS2_ --------------------------
	.section	.text._ZN2at6native13im2col_kernelIfEEvlPKT_llllllllllllPS2_,"ax",@progbits
	.sectioninfo	@"SHI_REGISTERS=56"
	.align	128
        .global         _ZN2at6native13im2col_kernelIfEEvlPKT_llllllllllllPS2_
        .type           _ZN2at6native13im2col_kernelIfEEvlPKT_llllllllllllPS2_,@function
        .size           _ZN2at6native13im2col_kernelIfEEvlPKT_llllllllllllPS2_,(.L_x_750 - _ZN2at6native13im2col_kernelIfEEvlPKT_llllllllllllPS2_)
        .other          _ZN2at6native13im2col_kernelIfEEvlPKT_llllllllllllPS2_,@"STO_CUDA_ENTRY STV_DEFAULT"
_ZN2at6native13im2col_kernelIfEEvlPKT_llllllllllllPS2_:
.text._ZN2at6native13im2col_kernelIfEEvlPKT_llllllllllllPS2_:
        /* <DEDUP_REMOVED lines=13> */
[----:B------:R-:W-:Y:S01]  /*00d0*/  MOV R0, R2 ;  /* 0x0000000200007202 */ /* 0x000fe20000000f00 */
[----:B------:R-:W-:Y:S02]  /*00e0*/  ULDC.64 UR12, c[0x0][0x118] ;  /* 0x00004600000c7ab9 */ /* 0x000fe40000000a00 */
.L_x_528:
        /* <DEDUP_REMOVED lines=9> */
[----:B------:R-:W-:Y:S05]  /*0180*/  CALL.REL.NOINC `($__internal_10_$__cuda_sm20_div_s64) ;  /* 0x0000178000007944 */ /* 0x000fea0003c00000 */
[----:B------:R-:W-:Y:S01]  /*0190*/  IADD3 R7, P0, RZ, -R24, RZ ;  /* 0x80000018ff077210 */ /* 0x000fe20007f1e0ff */
[----:B------:R-:W-:-:S03]  /*01a0*/  IMAD.MOV.U32 R2, RZ, RZ, R0 ;  /* 0x000000ffff027224 */ /* 0x000fc600078e0000 */
[----:B------:R-:W-:Y:S01]  /*01b0*/  IADD3.X R6, RZ, ~R25, RZ, P0, !PT ;  /* 0x80000019ff067210 */ /* 0x000fe200007fe4ff */
[----:B------:R-:W-:-:S04]  /*01c0*/  IMAD.WIDE.U32 R4, R7, c[0x0][0x1c8], R2 ;  /* 0x0000720007047a25 */ /* 0x000fc800078e0002 */
[----:B------:R-:W-:Y:S02]  /*01d0*/  IMAD R6, R6, c[0x0][0x1c8], RZ ;  /* 0x0000720006067a24 */ /* 0x000fe400078e02ff */
[----:B------:R-:W-:Y:S02]  /*01e0*/  IMAD.MOV.U32 R2, RZ, RZ, R4 ;  /* 0x000000ffff027224 */ /* 0x000fe400078e0004 */
[----:B------:R-:W-:Y:S01]  /*01f0*/  IMAD R7, R7, c[0x0][0x1cc], R6 ;  /* 0x0000730007077a24 */ /* 0x000fe200078e0206 */
[----:B------:R-:W-:-:S03]  /*0200*/  MOV R6, R24 ;  /* 0x0000001800067202 */ /* 0x000fc60000000f00 */
[----:B------:R-:W-:Y:S02]  /*0210*/  IMAD.IADD R5, R5, 0x1, R7 ;  /* 0x0000000105057824 */ /* 0x000fe400078e0207 */
[----:B------:R-:W-:Y:S01]  /*0220*/  IMAD.MOV.U32 R7, RZ, RZ, R25 ;  /* 0x000000ffff077224 */ /* 0x000fe200078e0019 */
[----:B------:R-:W-:Y:S05]  /*0230*/  BRA `(.L_x_518) ;  /* 0x0000016000007947 */ /* 0x000fea0003800000 */
.L_x_517:
        /* <DEDUP_REMOVED lines=21> */
[----:B------:R-:W-:Y:S02]  /*0390*/  IMAD.MOV.U32 R7, RZ, RZ, RZ ;  /* 0x000000ffff077224 */ /* 0x000fe400078e00ff */
.L_x_518:
[----:B------:R-:W-:Y:S05]  /*03a0*/  BSYNC B0 ;  /* 0x0000000000007941 */ /* 0x000fea0003800000 */
.L_x_516:
        /* <DEDUP_REMOVED lines=9> */
[----:B------:R-:W-:Y:S05]  /*0440*/  CALL.REL.NOINC `($__internal_10_$__cuda_sm20_div_s64) ;  /* 0x000014c000007944 */ /* 0x000fea0003c00000 */
[----:B------:R-:W-:-:S04]  /*0450*/  IADD3 R9, P0, RZ, -R24, RZ ;  /* 0x80000018ff097210 */ /* 0x000fc80007f1e0ff */
[----:B------:R-:W-:Y:S01]  /*0460*/  IADD3.X R4, RZ, ~R25, RZ, P0, !PT ;  /* 0x80000019ff047210 */ /* 0x000fe200007fe4ff */
[----:B------:R-:W-:-:S04]  /*0470*/  IMAD.WIDE.U32 R6, R9, c[0x0][0x1c0], R6 ;  /* 0x0000700009067a25 */ /* 0x000fc800078e0006 */
[----:B------:R-:W-:-:S04]  /*0480*/  IMAD R4, R4, c[0x0][0x1c0], RZ ;  /* 0x0000700004047a24 */ /* 0x000fc800078e02ff */
[----:B------:R-:W-:Y:S02]  /*0490*/  IMAD R9, R9, c[0x0][0x1c4], R4 ;  /* 0x0000710009097a24 */ /* 0x000fe400078e0204 */
[----:B------:R-:W-:Y:S02]  /*04a0*/  IMAD.MOV.U32 R4, RZ, RZ, R6 ;  /* 0x000000ffff047224 */ /* 0x000fe400078e0006 */
[----:B------:R-:W-:Y:S01]  /*04b0*/  IMAD.IADD R7, R7, 0x1, R9 ;  /* 0x0000000107077824 */ /* 0x000fe200078e0209 */
[----:B------:R-:W-:Y:S05]  /*04c0*/  BRA `(.L_x_521) ;  /* 0x0000016000007947 */ /* 0x000fea0003800000 */
.L_x_520:
[----:B------:R-:W0:Y:S01]  /*04d0*/  I2F.U32.RP R4, c[0x0][0x1c0] ;  /* 0x0000700000047b06 */ /* 0x000e220000209000 */
[----:B------:R-:W-:Y:S02]  /*04e0*/  ISETP.NE.U32.AND P2, PT, RZ, c[0x0][0x1c0], PT ;  /* 0x00007000ff007a0c */ /* 0x000fe40003f45070 */
[----:B------:R-:W-:-:S05]  /*04f0*/  MOV R25, RZ ;  /* 0x000000ff00197202 */ /* 0x000fca0000000f00 */
        /* <DEDUP_REMOVED lines=19> */
.L_x_521:
[----:B------:R-:W-:Y:S05]  /*0630*/  BSYNC B0 ;  /* 0x0000000000007941 */ /* 0x000fea0003800000 */
.L_x_519:
[----:B------:R-:W-:Y:S01]  /*0640*/  IMAD.MOV.U32 R11, RZ, RZ, c[0x0][0x188] ;  /* 0x00006200ff0b7624 */ /* 0x000fe200078e00ff */
[----:B------:R-:W-:Y:S01]  /*0650*/  ULDC.64 UR4, c[0x0][0x198] ;  /* 0x0000660000047ab9 */ /* 0x000fe20000000a00 */
[----:B------:R-:W-:Y:S01]  /*0660*/  IMAD.MOV.U32 R6, RZ, RZ, c[0x0][0x18c] ;  /* 0x00006300ff067624 */ /* 0x000fe200078e00ff */
[----:B------:R-:W-:Y:S02]  /*0670*/  UIADD3 UR4, UP0, URZ, -UR4, URZ ;  /* 0x800000043f047290 */ /* 0x000fe4000ff1e03f */
[----:B------:R-:W-:Y:S02]  /*0680*/  ISETP.GE.U32.AND P0, PT, R11, 0x1, PT ;  /* 0x000000010b00780c */ /* 0x000fe40003f06070 */
[----:B------:R-:W-:Y:S02]  /*0690*/  UIADD3.X UR5, URZ, ~UR5, URZ, UP0, !UPT ;  /* 0x800000053f057290 */ /* 0x000fe400087fe43f */
[----:B------:R-:W-:Y:S01]  /*06a0*/  ISETP.GE.AND.EX P0, PT, R6, RZ, PT, P0 ;  /* 0x000000ff0600720c */ /* 0x000fe20003f06300 */
[----:B------:R-:W-:-:S03]  /*06b0*/  IMAD.U32 R26, RZ, RZ, UR4 ;  /* 0x00000004ff1a7e24 */ /* 0x000fc6000f8e00ff */
[----:B------:R-:W-:-:S09]  /*06c0*/  MOV R27, UR5 ;  /* 0x00000005001b7c02 */ /* 0x000fd20008000f00 */
[----:B------:R-:W-:Y:S05]  /*06d0*/  @!P0 BRA `(.L_x_522) ;  /* 0x000011a000008947 */ /* 0x000fea0003800000 */
[----:B------:R-:W-:Y:S02]  /*06e0*/  IMAD R6, R6, c[0x0][0x180], RZ ;  /* 0x0000600006067a24 */ /* 0x000fe400078e02ff */
[----:B------:R-:W-:-:S04]  /*06f0*/  IMAD.WIDE.U32 R8, R11, c[0x0][0x180], RZ ;  /* 0x000060000b087a25 */ /* 0x000fc800078e00ff */
[----:B------:R-:W-:Y:S02]  /*0700*/  IMAD R11, R11, c[0x0][0x184], R6 ;  /* 0x000061000b0b7a24 */ /* 0x000fe400078e0206 */
[----:B------:R-:W-:Y:S02]  /*0710*/  IMAD.MOV.U32 R15, RZ, RZ, 0x3 ;  /* 0x00000003ff0f7424 */ /* 0x000fe400078e00ff */
[----:B------:R-:W-:Y:S02]  /*0720*/  IMAD.IADD R6, R9, 0x1, R11 ;  /* 0x0000000109067824 */ /* 0x000fe400078e020b */
[----:B------:R-:W-:-:S04]  /*0730*/  IMAD.WIDE.U32 R10, R8, c[0x0][0x1c0], RZ ;  /* 0x00007000080a7a25 */ /* 0x000fc800078e00ff */
[----:B------:R-:W-:Y:S01]  /*0740*/  IMAD R9, R6, c[0x0][0x1c0], RZ ;  /* 0x0000700006097a24 */ /* 0x000fe200078e02ff */
[----:B------:R-:W-:Y:S01]  /*0750*/  MOV R6, R4 ;  /* 0x0000000400067202 */ /* 0x000fe20000000f00 */
[----:B------:R-:W-:Y:S02]  /*0760*/  IMAD.MOV.U32 R48, RZ, RZ, RZ ;  /* 0x000000ffff307224 */ /* 0x000fe400078e00ff */
[----:B------:R-:W-:Y:S02]  /*0770*/  IMAD R9, R8, c[0x0][0x1c4], R9 ;  /* 0x0000710008097a24 */ /* 0x000fe400078e0209 */
[----:B------:R-:W-:-:S04]  /*0780*/  IMAD.WIDE.U32 R12, R24, R10, R6 ;  /* 0x0000000a180c7225 */ /* 0x000fc800078e0006 */
[----:B------:R-:W-:Y:S02]  /*0790*/  IMAD.IADD R9, R11, 0x1, R9 ;  /* 0x000000010b097824 */ /* 0x000fe400078e0209 */
[----:B------:R-:W-:Y:S02]  /*07a0*/  IMAD R11, R15, c[0x0][0x1bc], RZ ;  /* 0x00006f000f0b7a24 */ /* 0x000fe400078e02ff */
[----:B------:R-:W-:-:S04]  /*07b0*/  IMAD R9, R9, R24, RZ ;  /* 0x0000001809097224 */ /* 0x000fc800078e02ff */
[----:B------:R-:W-:Y:S02]  /*07c0*/  IMAD R9, R25, R10, R9 ;  /* 0x0000000a19097224 */ /* 0x000fe400078e0209 */
[----:B------:R-:W-:Y:S02]  /*07d0*/  IMAD.MOV.U32 R10, RZ, RZ, R2 ;  /* 0x000000ffff0a7224 */ /* 0x000fe400078e0002 */
[----:B------:R-:W-:Y:S02]  /*07e0*/  IMAD.IADD R6, R13, 0x1, R9 ;  /* 0x000000010d067824 */ /* 0x000fe400078e0209 */
[----:B------:R-:W-:-:S04]  /*07f0*/  IMAD.WIDE.U32 R8, R15, c[0x0][0x1b8], R26 ;  /* 0x00006e000f087a25 */ /* 0x000fc800078e001a */
[----:B------:R-:W-:Y:S02]  /*0800*/  IMAD R13, R6, c[0x0][0x1c8], RZ ;  /* 0x00007200060d7a24 */ /* 0x000fe400078e02ff */
[----:B------:R-:W-:Y:S01]  /*0810*/  IMAD.IADD R9, R9, 0x1, R11 ;  /* 0x0000000109097824 */ /* 0x000fe200078e020b */
[----:B------:R-:W-:Y:S01]  /*0820*/  MOV R11, R5 ;  /* 0x00000005000b7202 */ /* 0x000fe20000000f00 */
[C---:B------:R-:W-:Y:S02]  /*0830*/  IMAD R39, R12.reuse, c[0x0][0x1cc], R13 ;  /* 0x000073000c277a24 */ /* 0x040fe400078e020d */
[----:B------:R-:W-:Y:S02]  /*0840*/  IMAD R13, R5, c[0x0][0x1a8], RZ ;  /* 0x00006a00050d7a24 */ /* 0x000fe400078e02ff */
[----:B------:R-:W-:-:S04]  /*0850*/  IMAD.WIDE.U32 R10, R12, c[0x0][0x1c8], R10 ;  /* 0x000072000c0a7a25 */ /* 0x000fc800078e000a */
[----:B------:R-:W-:Y:S01]  /*0860*/  IMAD.WIDE.U32 R26, R2, c[0x0][0x1a8], R26 ;  /* 0x00006a00021a7a25 */ /* 0x000fe200078e001a */
[----:B------:R-:W-:-:S03]  /*0870*/  LEA R38, P0, R10, c[0x0][0x1d0], 0x2 ;  /* 0x000074000a267a11 */ /* 0x000fc600078010ff */
[C---:B------:R-:W-:Y:S02]  /*0880*/  IMAD R13, R2.reuse, c[0x0][0x1ac], R13 ;  /* 0x00006b00020d7a24 */ /* 0x040fe400078e020d */
[----:B------:R-:W-:Y:S02]  /*0890*/  IMAD.IADD R39, R11, 0x1, R39 ;  /* 0x000000010b277824 */ /* 0x000fe400078e0227 */
[----:B------:R-:W-:Y:S01]  /*08a0*/  IMAD.WIDE.U32 R28, R2, c[0x0][0x1a8], R8 ;  /* 0x00006a00021c7a25 */ /* 0x000fe200078e0008 */
[----:B------:R-:W-:Y:S02]  /*08b0*/  IADD3 R11, R27, R13, RZ ;  /* 0x0000000d1b0b7210 */ /* 0x000fe40007ffe0ff */
[----:B------:R-:W-:Y:S01]  /*08c0*/  LEA.HI.X R39, R10, c[0x0][0x1d4], R39, 0x2, P0 ;  /* 0x000075000a277a11 */ /* 0x000fe200000f1427 */
[----:B------:R-:W-:Y:S02]  /*08d0*/  IMAD.MOV.U32 R8, RZ, RZ, RZ ;  /* 0x000000ffff087224 */ /* 0x000fe400078e00ff */
[----:B------:R-:W-:-:S02]  /*08e0*/  IMAD.IADD R13, R13, 0x1, R29 ;  /* 0x000000010d0d7824 */ /* 0x000fc400078e021d */
.L_x_526:
[----:B------:R-:W-:Y:S01]  /*08f0*/  ULDC.64 UR4, c[0x0][0x190] ;  /* 0x0000640000047ab9 */ /* 0x000fe20000000a00 */
[----:B-1----:R-:W-:Y:S01]  /*0900*/  IMAD R9, R7, c[0x0][0x1a0], RZ ;  /* 0x0000680007097a24 */ /* 0x002fe200078e02ff */
[----:B------:R-:W-:Y:S01]  /*0910*/  UIADD3 UR4, UP0, URZ, -UR4, URZ ;  /* 0x800000043f047290 */ /* 0x000fe2000ff1e03f */
[----:B------:R-:W-:-:S02]  /*0920*/  IMAD R17, R48, c[0x0][0x1b0], RZ ;  /* 0x00006c0030117a24 */ /* 0x000fc400078e02ff */
[----:B------:R-:W-:Y:S01]  /*0930*/  IMAD R9, R4, c[0x0][0x1a4], R9 ;  /* 0x0000690004097a24 */ /* 0x000fe200078e0209 */
[----:B------:R-:W-:Y:S01]  /*0940*/  UIADD3.X UR5, URZ, ~UR5, URZ, UP0, !UPT ;  /* 0x800000053f057290 */ /* 0x000fe200087fe43f */
[----:B------:R-:W-:Y:S02]  /*0950*/  IMAD.MOV.U32 R6, RZ, RZ, c[0x0][0x18c] ;  /* 0x00006300ff067624 */ /* 0x000fe400078e00ff */
[----:B------:R-:W-:Y:S02]  /*0960*/  IMAD.U32 R14, RZ, RZ, UR4 ;  /* 0x00000004ff0e7e24 */ /* 0x000fe4000f8e00ff */
[----:B------:R-:W-:Y:S02]  /*0970*/  IMAD R17, R8, c[0x0][0x1b4], R17 ;  /* 0x00006d0008117a24 */ /* 0x000fe400078e0211 */
[----:B------:R-:W-:Y:S02]  /*0980*/  IMAD.U32 R15, RZ, RZ, UR5 ;  /* 0x00000005ff0f7e24 */ /* 0x000fe4000f8e00ff */
[----:B------:R-:W-:-:S02]  /*0990*/  IMAD.MOV.U32 R47, RZ, RZ, RZ ;  /* 0x000000ffff2f7224 */ /* 0x000fc400078e00ff */
[----:B------:R-:W-:-:S04]  /*09a0*/  IMAD.WIDE.U32 R14, R4, c[0x0][0x1a0], R14 ;  /* 0x00006800040e7a25 */ /* 0x000fc800078e000e */
[----:B------:R-:W-:Y:S01]  /*09b0*/  IMAD.MOV.U32 R19, RZ, RZ, RZ ;  /* 0x000000ffff137224 */ /* 0x000fe200078e00ff */
[----:B------:R-:W-:Y:S01]  /*09c0*/  IADD3 R15, R15, R9, RZ ;  /* 0x000000090f0f7210 */ /* 0x000fe20007ffe0ff */
[----:B------:R-:W-:-:S04]  /*09d0*/  IMAD.MOV.U32 R9, RZ, RZ, c[0x0][0x188] ;  /* 0x00006200ff097624 */ /* 0x000fc800078e00ff */
[C---:B0-----:R-:W-:Y:S01]  /*09e0*/  IMAD.WIDE.U32 R30, R8.reuse, c[0x0][0x1b0], R14 ;  /* 0x00006c00081e7a25 */ /* 0x041fe200078e000e */
[----:B------:R-:W-:Y:S02]  /*09f0*/  IADD3 R10, P1, R9, -0x1, RZ ;  /* 0xffffffff090a7810 */ /* 0x000fe40007f3e0ff */
[----:B------:R-:W-:Y:S01]  /*0a00*/  IADD3 R8, P2, R8, 0x1, RZ ;  /* 0x0000000108087810 */ /* 0x000fe20007f5e0ff */
[----:B------:R-:W-:Y:S01]  /*0a10*/  IMAD R15, R25, c[0x0][0x170], RZ ;  /* 0x00005c00190f7a24 */ /* 0x000fe200078e02ff */
[----:B------:R-:W-:Y:S01]  /*0a20*/  ISETP.GE.U32.AND P0, PT, R10, 0x3, PT ;  /* 0x000000030a00780c */ /* 0x000fe20003f06070 */
[----:B------:R-:W-:Y:S01]  /*0a30*/  IMAD.IADD R33, R31, 0x1, R17 ;  /* 0x000000011f217824 */ /* 0x000fe200078e0211 */
[----:B------:R-:W-:Y:S01]  /*0a40*/  IADD3.X R6, R6, -0x1, RZ, P1, !PT ;  /* 0xffffffff06067810 */ /* 0x000fe20000ffe4ff */
[----:B------:R-:W-:Y:S01]  /*0a50*/  IMAD R17, R24, c[0x0][0x174], R15 ;  /* 0x00005d0018117a24 */ /* 0x000fe200078e020f */
[----:B------:R-:W-:Y:S02]  /*0a60*/  MOV R32, R30 ;  /* 0x0000001e00207202 */ /* 0x000fe40000000f00 */
[----:B------:R-:W-:-:S02]  /*0a70*/  ISETP.GE.U32.AND.EX P0, PT, R6, RZ, PT, P0 ;  /* 0x000000ff0600720c */ /* 0x000fc40003f06100 */
[----:B------:R-:W-:Y:S01]  /*0a80*/  MOV R10, R26 ;  /* 0x0000001a000a7202 */ /* 0x000fe20000000f00 */
[----:B------:R-:W-:-:S04]  /*0a90*/  IMAD.WIDE.U32 R14, R24, c[0x0][0x170], R32 ;  /* 0x00005c00180e7a25 */ /* 0x000fc800078e0020 */
[----:B------:R-:W-:Y:S02]  /*0aa0*/  IMAD.IADD R17, R15, 0x1, R17 ;  /* 0x000000010f117824 */ /* 0x000fe400078e0211 */
[----:B------:R-:W-:-:S04]  /*0ab0*/  IMAD.WIDE.U32 R34, R14, c[0x0][0x178], R10 ;  /* 0x00005e000e227a25 */ /* 0x000fc800078e000a */
[----:B------:R-:W-:-:S04]  /*0ac0*/  IMAD R17, R17, c[0x0][0x178], RZ ;  /* 0x00005e0011117a24 */ /* 0x000fc800078e02ff */
[----:B------:R-:W-:Y:S01]  /*0ad0*/  IMAD R12, R14, c[0x0][0x17c], R17 ;  /* 0x00005f000e0c7a24 */ /* 0x000fe200078e0211 */
[----:B------:R-:W-:Y:S05]  /*0ae0*/  @!P0 BRA `(.L_x_523) ;  /* 0x0000083000008947 */ /* 0x000fea0003800000 */
[----:B------:R-:W-:Y:S01]  /*0af0*/  IMAD.MOV.U32 R15, RZ, RZ, c[0x0][0x1b8] ;  /* 0x00006e00ff0f7624 */ /* 0x000fe200078e00ff */
[----:B------:R-:W-:Y:S01]  /*0b00*/  MOV R18, R28 ;  /* 0x0000001c00127202 */ /* 0x000fe20000000f00 */
[----:B------:R-:W-:Y:S01]  /*0b10*/  IMAD.MOV.U32 R6, RZ, RZ, 0x1 ;  /* 0x00000001ff067424 */ /* 0x000fe200078e00ff */
[----:B------:R-:W-:Y:S01]  /*0b20*/  ULDC.64 UR8, c[0x0][0x1c0] ;  /* 0x0000700000087ab9 */ /* 0x000fe20000000a00 */
[----:B------:R-:W-:Y:S01]  /*0b30*/  IMAD.MOV.U32 R46, RZ, RZ, c[0x0][0x1bc] ;  /* 0x00006f00ff2e7624 */ /* 0x000fe200078e00ff */
[----:B------:R-:W-:Y:S01]  /*0b40*/  LEA R16, P0, R15, -c[0x0][0x198], 0x1 ;  /* 0x800066000f107a11 */ /* 0x000fe200078008ff */
[----:B------:R-:W-:Y:S01]  /*0b50*/  IMAD R19, R5, c[0x0][0x1a8], RZ ;  /* 0x00006a0005137a24 */ /* 0x000fe200078e02ff */
[C---:B------:R-:W-:Y:S01]  /*0b60*/  SHF.L.U64.HI R6, R15.reuse, R6, c[0x0][0x1bc] ;  /* 0x00006f000f067619 */ /* 0x040fe20000010206 */
[----:B------:R-:W-:Y:S01]  /*0b70*/  ULDC.64 UR10, c[0x0][0x1c8] ;  /* 0x00007200000a7ab9 */ /* 0x000fe20000000a00 */
[----:B------:R-:W-:Y:S01]  /*0b80*/  IADD3 R20, P1, R15, -c[0x0][0x198], RZ ;  /* 0x800066000f147a10 */ /* 0x000fe20007f3e0ff */
[----:B------:R-:W-:Y:S01]  /*0b90*/  IMAD R37, R2, c[0x0][0x1ac], R19 ;  /* 0x00006b0002257a24 */ /* 0x000fe200078e0213 */
[----:B------:R-:W-:Y:S01]  /*0ba0*/  IADD3.X R17, R6, ~c[0x0][0x19c], RZ, P0, !PT ;  /* 0x8000670006117a10 */ /* 0x000fe200007fe4ff */
[----:B------:R-:W-:Y:S01]  /*0bb0*/  IMAD.MOV.U32 R19, RZ, RZ, R13 ;  /* 0x000000ffff137224 */ /* 0x000fe200078e000d */
[----:B------:R-:W-:Y:S01]  /*0bc0*/  IADD3.X R21, R46, ~c[0x0][0x19c], RZ, P1, !PT ;  /* 0x800067002e157a10 */ /* 0x000fe20000ffe4ff */
[----:B------:R-:W-:Y:S01]  /*0bd0*/  UIMAD UR6, UR8, UR11, URZ ;  /* 0x0000000b080672a4 */ /* 0x000fe2000f8e023f */
[----:B------:R-:W-:Y:S01]  /*0be0*/  LOP3.LUT R42, R9, 0x3, RZ, 0xc0, !PT ;  /* 0x00000003092a7812 */ /* 0x000fe200078ec0ff */
[C---:B------:R-:W-:Y:S01]  /*0bf0*/  IMAD.WIDE.U32 R16, R2.reuse, c[0x0][0x1a8], R16 ;  /* 0x00006a0002107a25 */ /* 0x040fe200078e0010 */
[----:B------:R-:W-:Y:S01]  /*0c00*/  UIMAD.WIDE.U32 UR4, UR8, UR10, URZ ;  /* 0x0000000a080472a5 */ /* 0x000fe2000f8e003f */
[----:B------:R-:W-:Y:S01]  /*0c10*/  SHF.L.U64.HI R44, R15, 0x2, R46 ;  /* 0x000000020f2c7819 */ /* 0x000fe2000001022e */
[----:B------:R-:W-:Y:S01]  /*0c20*/  UIMAD UR6, UR10, UR9, UR6 ;  /* 0x000000090a0672a4 */ /* 0x000fe2000f8e0206 */
[----:B------:R-:W-:Y:S01]  /*0c30*/  IMAD.WIDE.U32 R20, R2, c[0x0][0x1a8], R20 ;  /* 0x00006a0002147a25 */ /* 0x000fe200078e0014 */
[----:B------:R-:W-:-:S02]  /*0c40*/  IADD3 R42, P3, R42, -c[0x0][0x188], RZ ;  /* 0x800062002a2a7a10 */ /* 0x000fc40007f7e0ff */
[----:B------:R-:W-:Y:S01]  /*0c50*/  UIADD3 UR5, UR5, UR6, URZ ;  /* 0x0000000605057290 */ /* 0x000fe2000fffe03f */
[----:B------:R-:W-:Y:S01]  /*0c60*/  IMAD.WIDE.U32 R18, R14, c[0x0][0x178], R18 ;  /* 0x00005e000e127a25 */ /* 0x000fe200078e0012 */
[----:B------:R-:W-:Y:S01]  /*0c70*/  MOV R9, R11 ;  /* 0x0000000b00097202 */ /* 0x000fe20000000f00 */
[----:B------:R-:W-:Y:S01]  /*0c80*/  USHF.L.U32 UR6, UR4, 0x2, URZ ;  /* 0x0000000204067899 */ /* 0x000fe2000800063f */
[----:B------:R-:W-:Y:S01]  /*0c90*/  SHF.L.U64.HI R46, R15, 0x4, R46 ;  /* 0x000000040f2e7819 */ /* 0x000fe2000001022e */
[C---:B------:R-:W-:Y:S01]  /*0ca0*/  IMAD.IADD R23, R37.reuse, 0x1, R17 ;  /* 0x0000000125177824 */ /* 0x040fe200078e0211 */
[----:B------:R-:W-:Y:S01]  /*0cb0*/  IADD3 R17, R12, R19, RZ ;  /* 0x000000130c117210 */ /* 0x000fe20007ffe0ff */
[----:B------:R-:W-:Y:S01]  /*0cc0*/  IMAD.IADD R21, R37, 0x1, R21 ;  /* 0x0000000125157824 */ /* 0x000fe200078e0215 */
[----:B------:R-:W-:Y:S01]  /*0cd0*/  USHF.L.U64.HI UR4, UR4, 0x2, UR5 ;  /* 0x0000000204047899 */ /* 0x000fe20008010205 */
[----:B------:R-:W-:Y:S01]  /*0ce0*/  IMAD.MOV.U32 R22, RZ, RZ, R16 ;  /* 0x000000ffff167224 */ /* 0x000fe200078e0010 */
[----:B------:R-:W-:Y:S01]  /*0cf0*/  LEA R16, P0, R18, c[0x0][0x168], 0x2 ;  /* 0x00005a0012107a11 */ /* 0x000fe200078010ff */
[----:B------:R-:W-:-:S03]  /*0d00*/  IMAD.WIDE.U32 R36, R14, c[0x0][0x178], R20 ;  /* 0x00005e000e247a25 */ /* 0x000fc600078e0014 */
[----:B------:R-:W-:Y:S01]  /*0d10*/  LEA.HI.X R21, R18, c[0x0][0x16c], R17, 0x2, P0 ;  /* 0x00005b0012157a11 */ /* 0x000fe200000f1411 */
[----:B------:R-:W-:Y:S01]  /*0d20*/  IMAD.WIDE.U32 R22, R14, c[0x0][0x178], R22 ;  /* 0x00005e000e167a25 */ /* 0x000fe200078e0016 */
[----:B------:R-:W-:Y:S02]  /*0d30*/  LEA R18, P0, R36, c[0x0][0x168], 0x2 ;  /* 0x00005a0024127a11 */ /* 0x000fe400078010ff */
[C---:B------:R-:W-:Y:S01]  /*0d40*/  IADD3 R17, R12.reuse, R35, RZ ;  /* 0x000000230c117210 */ /* 0x040fe20007ffe0ff */
[----:B------:R-:W-:Y:S01]  /*0d50*/  IMAD.IADD R23, R12, 0x1, R23 ;  /* 0x000000010c177824 */ /* 0x000fe200078e0217 */
[----:B------:R-:W-:Y:S01]  /*0d60*/  LEA R6, P1, R22, c[0x0][0x168], 0x2 ;  /* 0x00005a0016067a11 */ /* 0x000fe200078210ff */
[----:B------:R-:W-:Y:S02]  /*0d70*/  IMAD.IADD R43, R12, 0x1, R37 ;  /* 0x000000010c2b7824 */ /* 0x000fe400078e0225 */
[----:B------:R-:W-:Y:S01]  /*0d80*/  IMAD.MOV.U32 R47, RZ, RZ, RZ ;  /* 0x000000ffff2f7224 */ /* 0x000fe200078e00ff */
[----:B------:R-:W-:Y:S01]  /*0d90*/  LEA.HI.X R23, R22, c[0x0][0x16c], R23, 0x2, P1 ;  /* 0x00005b0016177a11 */ /* 0x000fe200008f1417 */
[----:B------:R-:W-:Y:S01]  /*0da0*/  IMAD.MOV.U32 R19, RZ, RZ, RZ ;  /* 0x000000ffff137224 */ /* 0x000fe200078e00ff */
[----:B------:R-:W-:Y:S01]  /*0db0*/  LEA.HI.X R43, R36, c[0x0][0x16c], R43, 0x2, P0 ;  /* 0x00005b00242b7a11 */ /* 0x000fe200000f142b */
[----:B------:R-:W-:Y:S01]  /*0dc0*/  IMAD.MOV.U32 R10, RZ, RZ, R26 ;  /* 0x000000ffff0a7224 */ /* 0x000fe200078e001a */
[----:B------:R-:W-:Y:S01]  /*0dd0*/  ISETP.GE.U32.AND P0, PT, R30, c[0x0][0x170], PT ;  /* 0x00005c001e007a0c */ /* 0x000fe20003f06070 */
[----:B------:R-:W-:Y:S01]  /*0de0*/  IMAD.SHL.U32 R45, R15, 0x10, RZ ;  /* 0x000000100f2d7824 */ /* 0x000fe200078e00ff */
[----:B------:R-:W-:Y:S01]  /*0df0*/  LEA R20, P1, R34, c[0x0][0x168], 0x2 ;  /* 0x00005a0022147a11 */ /* 0x000fe200078210ff */
[----:B------:R-:W-:Y:S01]  /*0e00*/  IMAD.X R14, RZ, RZ, ~c[0x0][0x18c], P3 ;  /* 0x80006300ff0e7624 */ /* 0x000fe200018e06ff */
[----:B------:R-:W-:-:S02]  /*0e10*/  ISETP.GE.AND.EX P0, PT, R33, c[0x0][0x174], PT, P0 ;  /* 0x00005d0021007a0c */ /* 0x000fc40003f06300 */
[----:B------:R-:W-:Y:S02]  /*0e20*/  LEA.HI.X R17, R34, c[0x0][0x16c], R17, 0x2, P1 ;  /* 0x00005b0022117a11 */ /* 0x000fe400008f1411 */
.L_x_524:
[----:B------:R-:W-:Y:S01]  /*0e30*/  LOP3.LUT R22, R9, R33, RZ, 0xfc, !PT ;  /* 0x0000002109167212 */ /* 0x000fe200078efcff */
[----:B------:R-:W-:Y:S01]  /*0e40*/  IMAD.MOV.U32 R51, RZ, RZ, RZ ;  /* 0x000000ffff337224 */ /* 0x000fe200078e00ff */
[----:B------:R-:W-:Y:S02]  /*0e50*/  ISETP.GE.U32.AND P3, PT, R10, c[0x0][0x178], PT ;  /* 0x00005e000a007a0c */ /* 0x000fe40003f66070 */
[----:B------:R-:W-:-:S04]  /*0e60*/  ISETP.LT.OR P1, PT, R22, RZ, P0 ;  /* 0x000000ff1600720c */ /* 0x000fc80000721670 */
[----:B------:R-:W-:-:S13]  /*0e70*/  ISETP.GE.OR.EX P1, PT, R9, c[0x0][0x17c], P1, P3 ;  /* 0x00005f0009007a0c */ /* 0x000fda0000f26730 */
[----:B------:R-:W-:Y:S01]  /*0e80*/  @!P1 MOV R36, R20 ;  /* 0x0000001400249202 */ /* 0x000fe20000000f00 */
[----:B------:R-:W-:-:S05]  /*0e90*/  @!P1 IMAD.MOV.U32 R37, RZ, RZ, R17 ;  /* 0x000000ffff259224 */ /* 0x000fca00078e0011 */
[----:B0-----:R0:W2:Y:S01]  /*0ea0*/  @!P1 LDG.E R51, [R36.64] ;  /* 0x0000000c24339981 */ /* 0x0010a2000c1e1900 */
[----:B------:R-:W-:Y:S01]  /*0eb0*/  IADD3 R40, P1, R10, c[0x0][0x1b8], RZ ;  /* 0x00006e000a287a10 */ /* 0x000fe20007f3e0ff */
[----:B------:R-:W-:-:S03]  /*0ec0*/  IMAD.MOV.U32 R49, RZ, RZ, RZ ;  /* 0x000000ffff317224 */ /* 0x000fc600078e00ff */
[----:B------:R-:W-:Y:S02]  /*0ed0*/  IADD3.X R41, R9, c[0x0][0x1bc], RZ, P1, !PT ;  /* 0x00006f0009297a10 */ /* 0x000fe40000ffe4ff */
[----:B------:R-:W-:Y:S01]  /*0ee0*/  ISETP.GE.U32.AND P3, PT, R40, c[0x0][0x178], PT ;  /* 0x00005e0028007a0c */ /* 0x000fe20003f66070 */
[----:B------:R-:W-:Y:S01]  /*0ef0*/  IMAD.MOV.U32 R40, RZ, RZ, R38 ;  /* 0x000000ffff287224 */ /* 0x000fe200078e0026 */
[----:B------:R-:W-:-:S04]  /*0f00*/  LOP3.LUT R22, R41, R33, RZ, 0xfc, !PT ;  /* 0x0000002129167212 */ /* 0x000fc800078efcff */
[----:B------:R-:W-:-:S04]  /*0f10*/  ISETP.LT.OR P1, PT, R22, RZ, P0 ;  /* 0x000000ff1600720c */ /* 0x000fc80000721670 */
[----:B------:R-:W-:Y:S02]  /*0f20*/  ISETP.GE.OR.EX P1, PT, R41, c[0x0][0x17c], P1, P3 ;  /* 0x00005f0029007a0c */ /* 0x000fe40000f26730 */
[----:B------:R-:W-:Y:S01]  /*0f30*/  MOV R41, R39 ;  /* 0x0000002700297202 */ /* 0x000fe20000000f00 */
[----:B------:R-:W-:Y:S01]  /*0f40*/  IMAD.MOV.U32 R22, RZ, RZ, c[0x0][0x1cc] ;  /* 0x00007300ff167624 */ /* 0x000fe200078e00ff */
[----:B0-----:R-:W-:-:S03]  /*0f50*/  MOV R37, c[0x0][0x1c8] ;  /* 0x0000720000257a02 */ /* 0x001fc60000000f00 */
[----:B------:R-:W-:-:S04]  /*0f60*/  IMAD R22, R22, c[0x0][0x1c0], RZ ;  /* 0x0000700016167a24 */ /* 0x000fc800078e02ff */
[C---:B------:R-:W-:Y:S02]  /*0f70*/  IMAD R53, R37.reuse, c[0x0][0x1c4], R22 ;  /* 0x0000710025357a24 */ /* 0x040fe400078e0216 */
[----:B------:R-:W-:Y:S01]  /*0f80*/  IMAD.WIDE.U32 R36, R37, c[0x0][0x1c0], RZ ;  /* 0x0000700025247a25 */ /* 0x000fe200078e00ff */
[----:B--2---:R0:W-:Y:S03]  /*0f90*/  STG.E [R40.64], R51 ;  /* 0x0000003328007986 */ /* 0x0041e6000c10190c */
[----:B0-----:R-:W-:Y:S02]  /*0fa0*/  @!P1 IMAD.MOV.U32 R40, RZ, RZ, R18 ;  /* 0x000000ffff289224 */ /* 0x001fe400078e0012 */
[----:B------:R-:W-:-:S05]  /*0fb0*/  @!P1 IMAD.MOV.U32 R41, RZ, RZ, R43 ;  /* 0x000000ffff299224 */ /* 0x000fca00078e002b */
[----:B------:R0:W2:Y:S01]  /*0fc0*/  @!P1 LDG.E R49, [R40.64] ;  /* 0x0000000c28319981 */ /* 0x0000a2000c1e1900 */
[----:B------:R-:W-:Y:S01]  /*0fd0*/  IMAD.IADD R37, R37, 0x1, R53 ;  /* 0x0000000125257824 */ /* 0x000fe200078e0235 */
[C---:B------:R-:W-:Y:S01]  /*0fe0*/  LEA R38, P1, R36.reuse, R38, 0x2 ;  /* 0x0000002624267211 */ /* 0x040fe200078210ff */
[----:B------:R-:W-:Y:S01]  /*0ff0*/  IMAD.MOV.U32 R53, RZ, RZ, c[0x0][0x1b8] ;  /* 0x00006e00ff357624 */ /* 0x000fe200078e00ff */
[----:B------:R-:W-:Y:S01]  /*1000*/  HFMA2.MMA R51, -RZ, RZ, 0, 0 ;  /* 0x00000000ff337435 */ /* 0x000fe200000001ff */
[----:B------:R-:W-:Y:S01]  /*1010*/  IMAD.MOV.U32 R50, RZ, RZ, c[0x0][0x1bc] ;  /* 0x00006f00ff327624 */ /* 0x000fe200078e00ff */
[----:B------:R-:W-:Y:S02]  /*1020*/  LEA.HI.X R39, R36, R39, R37, 0x2, P1 ;  /* 0x0000002724277211 */ /* 0x000fe400008f1425 */
[----:B------:R-:W-:-:S04]  /*1030*/  LEA R22, P1, R53, R10, 0x1 ;  /* 0x0000000a35167211 */ /* 0x000fc800078208ff */
[----:B0-----:R-:W-:Y:S02]  /*1040*/  LEA.HI.X R41, R53, R9, R50, 0x1, P1 ;  /* 0x0000000935297211 */ /* 0x001fe400008f0c32 */
[----:B------:R-:W-:Y:S02]  /*1050*/  ISETP.GE.U32.AND P3, PT, R22, c[0x0][0x178], PT ;  /* 0x00005e0016007a0c */ /* 0x000fe40003f66070 */
[----:B------:R-:W-:-:S04]  /*1060*/  LOP3.LUT R22, R41, R33, RZ, 0xfc, !PT ;  /* 0x0000002129167212 */ /* 0x000fc800078efcff */
[----:B------:R-:W-:-:S04]  /*1070*/  ISETP.LT.OR P1, PT, R22, RZ, P0 ;  /* 0x000000ff1600720c */ /* 0x000fc80000721670 */
[----:B------:R-:W-:-:S13]  /*1080*/  ISETP.GE.OR.EX P1, PT, R41, c[0x0][0x17c], P1, P3 ;  /* 0x00005f0029007a0c */ /* 0x000fda0000f26730 */
[----:B------:R-:W-:Y:S01]  /*1090*/  @!P1 IMAD.MOV.U32 R22, RZ, RZ, R6 ;  /* 0x000000ffff169224 */ /* 0x000fe200078e0006 */
[----:B--2---:R0:W-:Y:S04]  /*10a0*/  STG.E [R38.64], R49 ;  /* 0x0000003126007986 */ /* 0x0041e8000c10190c */
[----:B------:R-:W2:Y:S01]  /*10b0*/  @!P1 LDG.E R51, [R22.64] ;  /* 0x0000000c16339981 */ /* 0x000ea2000c1e1900 */
[----:B------:R-:W-:Y:S02]  /*10c0*/  IMAD.MOV.U32 R40, RZ, RZ, R10 ;  /* 0x000000ffff287224 */ /* 0x000fe400078e000a */
[----:B------:R-:W-:-:S04]  /*10d0*/  IMAD.MOV.U32 R41, RZ, RZ, R9 ;  /* 0x000000ffff297224 */ /* 0x000fc800078e0009 */
[----:B------:R-:W-:-:S04]  /*10e0*/  IMAD.WIDE.U32 R40, R53, 0x3, R40 ;  /* 0x0000000335287825 */ /* 0x000fc800078e0028 */
[----:B0-----:R-:W-:Y:S01]  /*10f0*/  IMAD R49, R50, 0x3, RZ ;  /* 0x0000000332317824 */ /* 0x001fe200078e02ff */
[----:B------:R-:W-:-:S04]  /*1100*/  ISETP.GE.U32.AND P3, PT, R40, c[0x0][0x178], PT ;  /* 0x00005e0028007a0c */ /* 0x000fc80003f66070 */
[----:B------:R-:W-:Y:S01]  /*1110*/  IADD3 R41, R41, R49, RZ ;  /* 0x0000003129297210 */ /* 0x000fe20007ffe0ff */
[----:B------:R-:W-:-:S03]  /*1120*/  IMAD.MOV.U32 R49, RZ, RZ, RZ ;  /* 0x000000ffff317224 */ /* 0x000fc600078e00ff */
[----:B------:R-:W-:-:S04]  /*1130*/  LOP3.LUT R40, R41, R33, RZ, 0xfc, !PT ;  /* 0x0000002129287212 */ /* 0x000fc800078efcff */
[----:B------:R-:W-:-:S04]  /*1140*/  ISETP.LT.OR P1, PT, R40, RZ, P0 ;  /* 0x000000ff2800720c */ /* 0x000fc80000721670 */
[----:B------:R-:W-:Y:S02]  /*1150*/  ISETP.GE.OR.EX P1, PT, R41, c[0x0][0x17c], P1, P3 ;  /* 0x00005f0029007a0c */ /* 0x000fe40000f26730 */
[----:B------:R-:W-:-:S04]  /*1160*/  LEA R38, P3, R36, R38, 0x2 ;  /* 0x0000002624267211 */ /* 0x000fc800078610ff */
[----:B------:R-:W-:-:S07]  /*1170*/  LEA.HI.X R39, R36, R39, R37, 0x2, P3 ;  /* 0x0000002724277211 */ /* 0x000fce00018f1425 */
[----:B------:R-:W-:Y:S02]  /*1180*/  @!P1 IMAD.MOV.U32 R36, RZ, RZ, R16 ;  /* 0x000000ffff249224 */ /* 0x000fe400078e0010 */
[----:B------:R-:W-:Y:S01]  /*1190*/  @!P1 IMAD.MOV.U32 R37, RZ, RZ, R21 ;  /* 0x000000ffff259224 */ /* 0x000fe200078e0015 */
[----:B--2---:R0:W-:Y:S04]  /*11a0*/  STG.E [R38.64], R51 ;  /* 0x0000003326007986 */ /* 0x0041e8000c10190c */
[----:B------:R-:W2:Y:S01]  /*11b0*/  @!P1 LDG.E R49, [R36.64] ;  /* 0x0000000c24319981 */ /* 0x000ea2000c1e1900 */
[----:B------:R-:W-:Y:S02]  /*11c0*/  IADD3 R47, P3, R47, 0x4, RZ ;  /* 0x000000042f2f7810 */ /* 0x000fe40007f7e0ff */
[----:B------:R-:W-:-:S02]  /*11d0*/  IADD3 R40, P1, R38, UR6, RZ ;  /* 0x0000000626287c10 */ /* 0x000fc4000ff3e0ff */
[----:B------:R-:W-:Y:S02]  /*11e0*/  IADD3.X R19, RZ, R19, RZ, P3, !PT ;  /* 0x00000013ff137210 */ /* 0x000fe40001ffe4ff */
[----:B------:R-:W-:Y:S02]  /*11f0*/  IADD3 R22, P3, R47, R42, RZ ;  /* 0x0000002a2f167210 */ /* 0x000fe40007f7e0ff */
[----:B------:R-:W-:Y:S02]  /*1200*/  IADD3.X R41, R39, UR4, RZ, P1, !PT ;  /* 0x0000000427297c10 */ /* 0x000fe40008ffe4ff */
[----:B------:R-:W-:Y:S01]  /*1210*/  ISETP.NE.U32.AND P1, PT, R22, RZ, PT ;  /* 0x000000ff1600720c */ /* 0x000fe20003f25070 */
[----:B------:R-:W-:Y:S01]  /*1220*/  IMAD.X R22, R19, 0x1, R14, P3 ;  /* 0x0000000113167824 */ /* 0x000fe200018e060e */
[----:B------:R-:W-:Y:S02]  /*1230*/  LEA R10, P3, R15, R10, 0x2 ;  /* 0x0000000a0f0a7211 */ /* 0x000fe400078610ff */
[----:B0-----:R-:W-:-:S02]  /*1240*/  IADD3 R38, P5, R40, UR6, RZ ;  /* 0x0000000628267c10 */ /* 0x001fc4000ffbe0ff */
[----:B------:R-:W-:Y:S01]  /*1250*/  ISETP.NE.AND.EX P1, PT, R22, RZ, PT, P1 ;  /* 0x000000ff1600720c */ /* 0x000fe20003f25310 */
[----:B------:R-:W-:Y:S01]  /*1260*/  IMAD.X R9, R9, 0x1, R44, P3 ;  /* 0x0000000109097824 */ /* 0x000fe200018e062c */
[----:B------:R-:W-:Y:S02]  /*1270*/  IADD3.X R39, R41, UR4, RZ, P5, !PT ;  /* 0x0000000429277c10 */ /* 0x000fe4000affe4ff */
[-C--:B------:R-:W-:Y:S02]  /*1280*/  IADD3 R20, P4, R20, R45.reuse, RZ ;  /* 0x0000002d14147210 */ /* 0x080fe40007f9e0ff */
[-C--:B------:R-:W-:Y:S02]  /*1290*/  IADD3 R6, P5, R6, R45.reuse, RZ ;  /* 0x0000002d06067210 */ /* 0x080fe40007fbe0ff */
[-C--:B------:R-:W-:Y:S01]  /*12a0*/  IADD3 R16, P6, R16, R45.reuse, RZ ;  /* 0x0000002d10107210 */ /* 0x080fe20007fde0ff */
[--C-:B------:R-:W-:Y:S01]  /*12b0*/  IMAD.X R17, R17, 0x1, R46.reuse, P4 ;  /* 0x0000000111117824 */ /* 0x100fe200020e062e */
[----:B------:R-:W-:Y:S01]  /*12c0*/  IADD3 R18, P3, R18, R45, RZ ;  /* 0x0000002d12127210 */ /* 0x000fe20007f7e0ff */
[----:B------:R-:W-:-:S02]  /*12d0*/  IMAD.X R23, R23, 0x1, R46, P5 ;  /* 0x0000000117177824 */ /* 0x000fc400028e062e */
[----:B------:R-:W-:Y:S01]  /*12e0*/  IMAD.X R21, R21, 0x1, R46, P6 ;  /* 0x0000000115157824 */ /* 0x000fe200030e062e */
[----:B------:R-:W-:Y:S01]  /*12f0*/  IADD3.X R43, R43, R46, RZ, P3, !PT ;  /* 0x0000002e2b2b7210 */ /* 0x000fe20001ffe4ff */
[----:B--2---:R0:W-:Y:S01]  /*1300*/  STG.E [R40.64], R49 ;  /* 0x0000003128007986 */ /* 0x0041e2000c10190c */
[----:B------:R-:W-:Y:S05]  /*1310*/  @P1 BRA `(.L_x_524) ;  /* 0xfffffb1000001947 */ /* 0x000fea000383ffff */
.L_x_523:
[----:B------:R-:W-:Y:S01]  /*1320*/  IMAD.MOV.U32 R16, RZ, RZ, c[0x0][0x188] ;  /* 0x00006200ff107624 */ /* 0x000fe200078e00ff */
[----:B------:R-:W-:Y:S01]  /*1330*/  IADD3.X R48, RZ, R48, RZ, P2, !PT ;  /* 0x00000030ff307210 */ /* 0x000fe200017fe4ff */
[----:B------:R-:W-:Y:S01]  /*1340*/  IMAD.IADD R9, R35, 0x1, R12 ;  /* 0x0000000123097824 */ /* 0x000fe200078e020c */
[----:B------:R-:W-:Y:S02]  /*1350*/  ISETP.GE.U32.AND P0, PT, R8, c[0x0][0x180], PT ;  /* 0x0000600008007a0c */ /* 0x000fe40003f06070 */
[----:B------:R-:W-:Y:S02]  /*1360*/  LOP3.LUT P1, RZ, R16, 0x3, RZ, 0xc0, !PT ;  /* 0x0000000310ff7812 */ /* 0x000fe4000782c0ff */
[----:B------:R-:W-:-:S11]  /*1370*/  ISETP.GE.AND.EX P0, PT, R48, c[0x0][0x184], PT, P0 ;  /* 0x0000610030007a0c */ /* 0x000fd60003f06300 */
[----:B------:R-:W-:Y:S05]  /*1380*/  @!P1 BRA `(.L_x_525) ;  /* 0x000004d000009947 */ /* 0x000fea0003800000 */
[----:B------:R-:W-:Y:S01]  /*1390*/  IMAD R6, R19, c[0x0][0x1b8], RZ ;  /* 0x00006e0013067a24 */ /* 0x000fe200078e02ff */
[----:B------:R-:W-:Y:S01]  /*13a0*/  ISETP.GE.U32.AND P1, PT, R30, c[0x0][0x170], PT ;  /* 0x00005c001e007a0c */ /* 0x000fe20003f26070 */
[----:B------:R-:W-:Y:S02]  /*13b0*/  IMAD.MOV.U32 R10, RZ, RZ, R26 ;  /* 0x000000ffff0a7224 */ /* 0x000fe400078e001a */
[----:B------:R-:W-:Y:S01]  /*13c0*/  IMAD R23, R47, c[0x0][0x1bc], R6 ;  /* 0x00006f002f177a24 */ /* 0x000fe200078e0206 */
[----:B------:R-:W-:Y:S01]  /*13d0*/  ISETP.GE.AND.EX P1, PT, R33, c[0x0][0x174], PT, P1 ;  /* 0x00005d0021007a0c */ /* 0x000fe20003f26310 */
[----:B------:R-:W-:-:S04]  /*13e0*/  IMAD.WIDE.U32 R14, R47, c[0x0][0x1b8], R10 ;  /* 0x00006e002f0e7a25 */ /* 0x000fc800078e000a */
[----:B------:R-:W-:Y:S01]  /*13f0*/  IMAD.IADD R15, R15, 0x1, R23 ;  /* 0x000000010f0f7824 */ /* 0x000fe200078e0217 */
[----:B------:R-:W-:Y:S01]  /*1400*/  ISETP.GE.U32.AND P3, PT, R14, c[0x0][0x178], PT ;  /* 0x00005e000e007a0c */ /* 0x000fe20003f66070 */
[----:B------:R-:W-:-:S03]  /*1410*/  IMAD.MOV.U32 R21, RZ, RZ, RZ ;  /* 0x000000ffff157224 */ /* 0x000fc600078e00ff */
[----:B------:R-:W-:-:S04]  /*1420*/  LOP3.LUT R6, R15, R33, RZ, 0xfc, !PT ;  /* 0x000000210f067212 */ /* 0x000fc800078efcff */
[----:B------:R-:W-:-:S04]  /*1430*/  ISETP.LT.OR P2, PT, R6, RZ, P1 ;  /* 0x000000ff0600720c */ /* 0x000fc80000f41670 */
[----:B------:R-:W-:-:S13]  /*1440*/  ISETP.GE.OR.EX P2, PT, R15, c[0x0][0x17c], P2, P3 ;  /* 0x00005f000f007a0c */ /* 0x000fda0001746730 */
[----:B------:R-:W-:Y:S01]  /*1450*/  @!P2 MOV R14, R34 ;  /* 0x00000022000ea202 */ /* 0x000fe20000000f00 */
[----:B------:R-:W-:-:S04]  /*1460*/  @!P2 IMAD.MOV.U32 R15, RZ, RZ, R9 ;  /* 0x000000ffff0fa224 */ /* 0x000fc800078e0009 */
[----:B------:R-:W-:-:S04]  /*1470*/  @!P2 IMAD.WIDE.U32 R14, R47, c[0x0][0x1b8], R14 ;  /* 0x00006e002f0eaa25 */ /* 0x000fc800078e000e */
[----:B------:R-:W-:Y:S01]  /*1480*/  @!P2 IMAD.IADD R15, R23, 0x1, R15 ;  /* 0x00000001170fa824 */ /* 0x000fe200078e020f */
[----:B------:R-:W-:-:S04]  /*1490*/  @!P2 LEA R18, P3, R14, c[0x0][0x168], 0x2 ;  /* 0x00005a000e12aa11 */ /* 0x000fc800078610ff */
[----:B------:R-:W-:-:S05]  /*14a0*/  @!P2 LEA.HI.X R19, R14, c[0x0][0x16c], R15, 0x2, P3 ;  /* 0x00005b000e13aa11 */ /* 0x000fca00018f140f */
[----:B------:R-:W2:Y:S01]  /*14b0*/  @!P2 LDG.E R21, [R18.64] ;  /* 0x0000000c1215a981 */ /* 0x000ea2000c1e1900 */
[----:B------:R-:W-:Y:S01]  /*14c0*/  LOP3.LUT R12, R16, 0x3, RZ, 0xc0, !PT ;  /* 0x00000003100c7812 */ /* 0x000fe200078ec0ff */
[----:B------:R-:W-:Y:S01]  /*14d0*/  IMAD.MOV.U32 R6, RZ, RZ, c[0x0][0x1c8] ;  /* 0x00007200ff067624 */ /* 0x000fe200078e00ff */
[----:B------:R-:W-:Y:S01]  /*14e0*/  MOV R10, c[0x0][0x1cc] ;  /* 0x00007300000a7a02 */ /* 0x000fe20000000f00 */
[----:B------:R-:W-:Y:S01]  /*14f0*/  IMAD.MOV.U32 R14, RZ, RZ, R38 ;  /* 0x000000ffff0e7224 */ /* 0x000fe200078e0026 */
[----:B------:R-:W-:Y:S01]  /*1500*/  ISETP.NE.U32.AND P2, PT, R12, 0x1, PT ;  /* 0x000000010c00780c */ /* 0x000fe20003f45070 */
[----:B------:R-:W-:-:S03]  /*1510*/  IMAD.WIDE.U32 R16, R6, c[0x0][0x1c0], RZ ;  /* 0x0000700006107a25 */ /* 0x000fc600078e00ff */
[----:B------:R-:W-:Y:S01]  /*1520*/  ISETP.NE.AND.EX P2, PT, RZ, RZ, PT, P2 ;  /* 0x000000ffff00720c */ /* 0x000fe20003f45320 */
[----:B------:R-:W-:-:S04]  /*1530*/  IMAD R15, R10, c[0x0][0x1c0], RZ ;  /* 0x000070000a0f7a24 */ /* 0x000fc800078e02ff */
[----:B------:R-:W-:-:S04]  /*1540*/  IMAD R15, R6, c[0x0][0x1c4], R15 ;  /* 0x00007100060f7a24 */ /* 0x000fc800078e020f */
[----:B0-----:R-:W-:Y:S01]  /*1550*/  IMAD.IADD R41, R17, 0x1, R15 ;  /* 0x0000000111297824 */ /* 0x001fe200078e020f */
[----:B------:R-:W-:Y:S01]  /*1560*/  MOV R15, R39 ;  /* 0x00000027000f7202 */ /* 0x000fe20000000f00 */
[----:B--2---:R0:W-:Y:S02]  /*1570*/  STG.E [R38.64], R21 ;  /* 0x0000001526007986 */ /* 0x0041e4000c10190c */
[----:B0-----:R-:W-:-:S04]  /*1580*/  LEA R38, P3, R16, R38, 0x2 ;  /* 0x0000002610267211 */ /* 0x001fc800078610ff */
[----:B------:R-:W-:Y:S01]  /*1590*/  LEA.HI.X R39, R16, R39, R41, 0x2, P3 ;  /* 0x0000002710277211 */ /* 0x000fe200018f1429 */
[----:B------:R-:W-:Y:S05]  /*15a0*/  @!P2 BRA `(.L_x_525) ;  /* 0x000002b00000a947 */ /* 0x000fea0003800000 */
[----:B------:R-:W-:Y:S02]  /*15b0*/  IMAD.MOV.U32 R20, RZ, RZ, c[0x0][0x1b8] ;  /* 0x00006e00ff147624 */ /* 0x000fe400078e00ff */
[----:B------:R-:W-:Y:S02]  /*15c0*/  IMAD.MOV.U32 R37, RZ, RZ, RZ ;  /* 0x000000ffff257224 */ /* 0x000fe400078e00ff */
[----:B------:R-:W-:-:S04]  /*15d0*/  IMAD.WIDE.U32 R20, R47, R20, c[0x0][0x1b8] ;  /* 0x00006e002f147625 */ /* 0x000fc800078e0014 */
[----:B------:R-:W-:Y:S01]  /*15e0*/  IMAD.IADD R10, R23, 0x1, R21 ;  /* 0x00000001170a7824 */ /* 0x000fe200078e0215 */
[----:B------:R-:W-:-:S04]  /*15f0*/  IADD3 R18, P2, R26, R20, RZ ;  /* 0x000000141a127210 */ /* 0x000fc80007f5e0ff */
[----:B------:R-:W-:Y:S01]  /*1600*/  ISETP.GE.U32.AND P3, PT, R18, c[0x0][0x178], PT ;  /* 0x00005e0012007a0c */ /* 0x000fe20003f66070 */
[----:B------:R-:W-:-:S05]  /*1610*/  IMAD.X R19, R10, 0x1, R11, P2 ;  /* 0x000000010a137824 */ /* 0x000fca00010e060b */
[----:B------:R-:W-:-:S04]  /*1620*/  LOP3.LUT R6, R19, R33, RZ, 0xfc, !PT ;  /* 0x0000002113067212 */ /* 0x000fc800078efcff */
[----:B------:R-:W-:-:S04]  /*1630*/  ISETP.LT.OR P2, PT, R6, RZ, P1 ;  /* 0x000000ff0600720c */ /* 0x000fc80000f41670 */
[----:B------:R-:W-:-:S13]  /*1640*/  ISETP.GE.OR.EX P2, PT, R19, c[0x0][0x17c], P2, P3 ;  /* 0x00005f0013007a0c */ /* 0x000fda0001746730 */
[----:B------:R-:W-:-:S04]  /*1650*/  @!P2 IADD3 R6, P3, R34, R20, RZ ;  /* 0x000000142206a210 */ /* 0x000fc80007f7e0ff */
[----:B------:R-:W-:Y:S02]  /*1660*/  @!P2 IADD3.X R19, R10, R9, RZ, P3, !PT ;  /* 0x000000090a13a210 */ /* 0x000fe40001ffe4ff */
[----:B------:R-:W-:-:S04]  /*1670*/  @!P2 LEA R22, P3, R6, c[0x0][0x168], 0x2 ;  /* 0x00005a000616aa11 */ /* 0x000fc800078610ff */
[----:B------:R-:W-:-:S05]  /*1680*/  @!P2 LEA.HI.X R23, R6, c[0x0][0x16c], R19, 0x2, P3 ;  /* 0x00005b000617aa11 */ /* 0x000fca00018f1413 */
[----:B------:R-:W2:Y:S01]  /*1690*/  @!P2 LDG.E R37, [R22.64] ;  /* 0x0000000c1625a981 */ /* 0x000ea2000c1e1900 */
[CC--:B------:R-:W-:Y:S02]  /*16a0*/  LEA R30, P2, R16.reuse, R14.reuse, 0x2 ;  /* 0x0000000e101e7211 */ /* 0x0c0fe400078410ff */
[C---:B------:R-:W-:Y:S02]  /*16b0*/  LEA R18, P3, R16.reuse, R14, 0x3 ;  /* 0x0000000e10127211 */ /* 0x040fe400078618ff */
[-CC-:B------:R-:W-:Y:S02]  /*16c0*/  LEA.HI.X R31, R16, R15.reuse, R41.reuse, 0x2, P2 ;  /* 0x0000000f101f7211 */ /* 0x180fe400010f1429 */
[----:B------:R-:W-:Y:S01]  /*16d0*/  ISETP.NE.U32.AND P2, PT, R12, 0x2, PT ;  /* 0x000000020c00780c */ /* 0x000fe20003f45070 */
[----:B------:R-:W-:Y:S01]  /*16e0*/  IMAD.MOV.U32 R38, RZ, RZ, R18 ;  /* 0x000000ffff267224 */ /* 0x000fe200078e0012 */
[----:B------:R-:W-:Y:S02]  /*16f0*/  LEA.HI.X R19, R16, R15, R41, 0x3, P3 ;  /* 0x0000000f10137211 */ /* 0x000fe400018f1c29 */
[----:B------:R-:W-:-:S03]  /*1700*/  ISETP.NE.AND.EX P2, PT, RZ, RZ, PT, P2 ;  /* 0x000000ffff00720c */ /* 0x000fc60003f45320 */
[----:B------:R-:W-:Y:S01]  /*1710*/  IMAD.MOV.U32 R39, RZ, RZ, R19 ;  /* 0x000000ffff277224 */ /* 0x000fe200078e0013 */
[----:B--2---:R0:W-:Y:S09]  /*1720*/  STG.E [R30.64], R37 ;  /* 0x000000251e007986 */ /* 0x0041f2000c10190c */
[----:B------:R-:W-:Y:S05]  /*1730*/  @!P2 BRA `(.L_x_525) ;  /* 0x000001200000a947 */ /* 0x000fea0003800000 */
[----:B------:R-:W-:-:S04]  /*1740*/  IADD3 R21, P2, R20, c[0x0][0x1b8], RZ ;  /* 0x00006e0014157a10 */ /* 0x000fc80007f5e0ff */
[----:B------:R-:W-:Y:S02]  /*1750*/  IADD3.X R10, R10, c[0x0][0x1bc], RZ, P2, !PT ;  /* 0x00006f000a0a7a10 */ /* 0x000fe400017fe4ff */
[----:B------:R-:W-:-:S04]  /*1760*/  IADD3 R6, P2, R21, R26, RZ ;  /* 0x0000001a15067210 */ /* 0x000fc80007f5e0ff */
[----:B------:R-:W-:Y:S02]  /*1770*/  IADD3.X R17, R10, R11, RZ, P2, !PT ;  /* 0x0000000b0a117210 */ /* 0x000fe400017fe4ff */
[----:B------:R-:W-:Y:S02]  /*1780*/  ISETP.GE.U32.AND P2, PT, R6, c[0x0][0x178], PT ;  /* 0x00005e0006007a0c */ /* 0x000fe40003f46070 */
[----:B------:R-:W-:-:S04]  /*1790*/  LOP3.LUT R32, R17, R33, RZ, 0xfc, !PT ;  /* 0x0000002111207212 */ /* 0x000fc800078efcff */
[----:B------:R-:W-:-:S04]  /*17a0*/  ISETP.LT.OR P1, PT, R32, RZ, P1 ;  /* 0x000000ff2000720c */ /* 0x000fc80000f21670 */
[----:B------:R-:W-:-:S13]  /*17b0*/  ISETP.GE.OR.EX P1, PT, R17, c[0x0][0x17c], P1, P2 ;  /* 0x00005f0011007a0c */ /* 0x000fda0000f26720 */
[----:B------:R-:W-:-:S05]  /*17c0*/  @!P1 IADD3 R34, P2, R21, R34, RZ ;  /* 0x0000002215229210 */ /* 0x000fca0007f5e0ff */
[----:B------:R-:W-:Y:S01]  /*17d0*/  @!P1 IMAD.X R9, R10, 0x1, R9, P2 ;  /* 0x000000010a099824 */ /* 0x000fe200010e0609 */
[----:B------:R-:W-:-:S04]  /*17e0*/  @!P1 LEA R20, P2, R34, c[0x0][0x168], 0x2 ;  /* 0x00005a0022149a11 */ /* 0x000fc800078410ff */
[----:B------:R-:W-:Y:S01]  /*17f0*/  @!P1 LEA.HI.X R21, R34, c[0x0][0x16c], R9, 0x2, P2 ;  /* 0x00005b0022159a11 */ /* 0x000fe200010f1409 */
[----:B------:R-:W-:-:S06]  /*1800*/  IMAD.MOV.U32 R9, RZ, RZ, RZ ;  /* 0x000000ffff097224 */ /* 0x000fcc00078e00ff */
[----:B------:R-:W2:Y:S01]  /*1810*/  @!P1 LDG.E R9, [R20.64] ;  /* 0x0000000c14099981 */ /* 0x000ea2000c1e1900 */
[----:B------:R-:W-:Y:S02]  /*1820*/  IMAD R17, R41, 0xc, RZ ;  /* 0x0000000c29117824 */ /* 0x000fe400078e02ff */
[----:B------:R-:W-:-:S04]  /*1830*/  IMAD.WIDE.U32 R38, R16, 0xc, R14 ;  /* 0x0000000c10267825 */ /* 0x000fc800078e000e */
[----:B------:R-:W-:Y:S01]  /*1840*/  IMAD.IADD R39, R39, 0x1, R17 ;  /* 0x0000000127277824 */ /* 0x000fe200078e0211 */
[----:B--2---:R1:W-:Y:S04]  /*1850*/  STG.E [R18.64], R9 ;  /* 0x0000000912007986 */ /* 0x0043e8000c10190c */
.L_x_525:
[----:B------:R-:W-:Y:S01]  /*1860*/  @P0 CALL.REL.NOINC `(.L_x_522) ;  /* 0x0000001000000944 */ /* 0x000fe20003c00000 */
[----:B------:R-:W-:Y:S05]  /*1870*/  BRA `(.L_x_526) ;  /* 0xfffff07000007947 */ /* 0x000fea000383ffff */
.L_x_522:
        /* <DEDUP_REMOVED lines=8> */
.L_x_527:
[----:B------:R-:W-:Y:S05]  /*1900*/  EXIT ;  /* 0x000000000000794d */ /* 0x000fea0003800000 */
        .weak           $__internal_10_$__cuda_sm20_div_s64
        .type           $__internal_10_$__cuda_sm20_div_s64,@function
        .size           $__internal_10_$__cuda_sm20_div_s64,(.L_x_750 - $__internal_10_$__cuda_sm20_div_s64)
$__internal_10_$__cuda_sm20_div_s64:
        /* <DEDUP_REMOVED lines=20> */
[----:B------:R-:W-:-:S04]  /*1a50*/  IMAD.HI.U32 R16, P1, R15, R19, R16 ;  /* 0x000000130f107227 */ /* 0x000fc80007820010 */
[----:B------:R-:W-:Y:S01]  /*1a60*/  IMAD.X R12, R21, 0x1, R15, P0 ;  /* 0x00000001150c7824 */ /* 0x000fe200000e060f */
[----:B------:R-:W-:Y:S02]  /*1a70*/  IADD3 R17, P2, R23, R16, RZ ;  /* 0x0000001017117210 */ /* 0x000fe40007f5e0ff */
[----:B------:R-:W-:Y:S02]  /*1a80*/  IADD3 R23, P4, RZ, -R18, RZ ;  /* 0x80000012ff177210 */ /* 0x000fe40007f9e0ff */
[----:B------:R-:W-:Y:S01]  /*1a90*/  IADD3.X R19, RZ, RZ, R12, P2, P1 ;  /* 0x000000ffff137210 */ /* 0x000fe200017e240c */
[----:B------:R-:W-:Y:S01]  /*1aa0*/  IMAD.WIDE.U32 R14, R17, R8, RZ ;  /* 0x00000008110e7225 */ /* 0x000fe200078e00ff */
[----:B------:R-:W-:-:S03]  /*1ab0*/  SEL R23, R23, R18, !P3 ;  /* 0x0000001217177207 */ /* 0x000fc60005800000 */
        /* <DEDUP_REMOVED lines=12> */
[----:B------:R-:W-:Y:S01]  /*1b80*/  IMAD.HI.U32 R14, R17, R23, RZ ;  /* 0x00000017110e7227 */ /* 0x000fe200078e00ff */
[----:B------:R-:W-:-:S03]  /*1b90*/  IADD3.X R19, R12, R19, RZ, P0, !PT ;  /* 0x000000130c137210 */ /* 0x000fc600007fe4ff */
[----:B------:R-:W-:Y:S01]  /*1ba0*/  IMAD.MOV.U32 R15, RZ, RZ, RZ ;  /* 0x000000ffff0f7224 */ /* 0x000fe200078e00ff */
[----:B------:R-:W-:-:S03]  /*1bb0*/  IADD3.X R19, RZ, RZ, R19, P2, P1 ;  /* 0x000000ffff137210 */ /* 0x000fc600017e2413 */
        /* <DEDUP_REMOVED lines=11> */
[----:B------:R-:W-:-:S05]  /*1c70*/  IMAD R12, R19, R8, R12 ;  /* 0x00000008130c7224 */ /* 0x000fca00078e020c */
[----:B------:R-:W-:Y:S02]  /*1c80*/  IADD3.X R25, ~R12, R16, RZ, P1, !PT ;  /* 0x000000100c197210 */ /* 0x000fe40000ffe5ff */
[----:B------:R-:W-:Y:S02]  /*1c90*/  IADD3 R15, P1, R23, -R8, RZ ;  /* 0x80000008170f7210 */ /* 0x000fe40007f3e0ff */
[----:B------:R-:W-:Y:S02]  /*1ca0*/  ISETP.GE.U32.AND.EX P0, PT, R25, R9, PT, P0 ;  /* 0x000000091900720c */ /* 0x000fe40003f06100 */
[----:B------:R-:W-:Y:S01]  /*1cb0*/  IADD3 R12, P2, R17, 0x1, RZ ;  /* 0x00000001110c7810 */ /* 0x000fe20007f5e0ff */
[----:B------:R-:W-:Y:S01]  /*1cc0*/  IMAD.X R21, R25, 0x1, ~R9, P1 ;  /* 0x0000000119157824 */ /* 0x000fe200008e0e09 */
[----:B------:R-:W-:Y:S02]  /*1cd0*/  SEL R15, R15, R23, P0 ;  /* 0x000000170f0f7207 */ /* 0x000fe40000000000 */
[----:B------:R-:W-:Y:S01]  /*1ce0*/  SEL R17, R12, R17, P0 ;  /* 0x000000110c117207 */ /* 0x000fe20000000000 */
[----:B------:R-:W-:Y:S01]  /*1cf0*/  IMAD.X R14, RZ, RZ, R19, P2 ;  /* 0x000000ffff0e7224 */ /* 0x000fe200010e0613 */
[----:B------:R-:W-:-:S02]  /*1d00*/  SEL R21, R21, R25, P0 ;  /* 0x0000001915157207 */ /* 0x000fc40000000000 */
        /* <DEDUP_REMOVED lines=19> */
[----:B------:R-:W-:Y:S06]  /*1e40*/  RET.REL.NODEC R8 `(_ZN2at6native13im2col_kernelIfEEvlPKT_llllllllllllPS2_) ;  /* 0xffffe1b008007950 */ /* 0x000fec0003c3ffff */
.L_x_529:
        /* <DEDUP_REMOVED lines=11> */
.L_x_750:


//--------------------- .text._ZN2at6native14vol2col_kernelIfEEvlPKT_iiiiiiiiiiiiiiiiiiPS2_ --------------------------
	.section	.text._ZN2at6native14vol2col_kernelIfEEvlPKT_iiiiiiiiiiiiiiiiiiPS2_,"ax",@progbits
	.sectioninfo	@"SHI_REGISTERS=47"
	.align	128
        .global         _ZN2at6native14vol2col_kernelIfEEvlPKT_iiiiiiiiiiiiiiiiiiPS2_
        .type           _ZN2at6native14vol2col_kernelIfEEvlPKT_iiiiiiiiiiiiiiiiiiPS2_,@function
        .size           _ZN2at6native14vol2col_kernelIfEEvlPKT_iiiiiiiiiiiiiiiiiiPS2_,(.L_x_751 - _ZN2at6native14vol2col_kernelIfEEvlPKT_iiiiiiiiiiiiiiiiiiPS2_)
        .other          _ZN2at6native14vol2col_kernelIfEEvlPKT_iiiiiiiiiiiiiiiiiiPS2_,@"STO_CUDA_ENTRY STV_DEFAULT"
_ZN2at6native14vol2col_kernelIfEEvlPKT_iiiiiiiiiiiiiiiiiiPS2_:
.text._ZN2at6native14vol2col_kernelIfEEvlPKT_iiiiiiiiiiiiiiiiiiPS2_:
        /* <DEDUP_REMOVED lines=8> */
[----:B------:R-:W-:Y:S01]  /*0080*/  MOV R0, R16 ;  /* 0x0000001000007202 */ /* 0x000fe20000000f00 */
        /* <DEDUP_REMOVED lines=16> */
.L_x_553:
[----:B------:R-:W-:Y:S01]  /*0190*/  IMAD.MOV.U32 R22, RZ, RZ, c[0x0][0x1b4] ;  /* 0x00006d00ff167624 */ /* 0x000fe200078e00ff */
[----:B------:R-:W-:Y:S04]  /*01a0*/  BSSY B0, `(.L_x_530) ;  /* 0x000002c000007945 */ /* 0x000fe80003800000 */
[----:B------:R-:W-:-:S04]  /*01b0*/  SHF.R.S32.HI R22, RZ, 0x1f, R22 ;  /* 0x0000001fff167819 */ /* 0x000fc80000011416 */
[----:B------:R-:W-:-:S04]  /*01c0*/  LOP3.LUT R4, R17, R22, RZ, 0xfc, !PT ;  /* 0x0000001611047212 */ /* 0x000fc800078efcff */
[----:B------:R-:W-:-:S13]  /*01d0*/  ISETP.NE.U32.AND P0, PT, R4, RZ, PT ;  /* 0x000000ff0400720c */ /* 0x000fda0003f05070 */
[----:B01----:R-:W-:Y:S05]  /*01e0*/  @!P0 BRA `(.L_x_531) ;  /* 0x0000011000008947 */ /* 0x003fea0003800000 */
[----:B------:R-:W-:Y:S01]  /*01f0*/  IMAD.MOV.U32 R28, RZ, RZ, R0 ;  /* 0x000000ffff1c7224 */ /* 0x000fe200078e0000 */
[----:B------:R-:W-:Y:S01]  /*0200*/  MOV R11, R17 ;  /* 0x00000011000b7202 */ /* 0x000fe20000000f00 */
[----:B------:R-:W-:Y:S01]  /*0210*/  IMAD.MOV.U32 R10, RZ, RZ, c[0x0][0x1b4] ;  /* 0x00006d00ff0a7624 */ /* 0x000fe200078e00ff */
[----:B------:R-:W-:Y:S01]  /*0220*/  MOV R8, 0x250 ;  /* 0x0000025000087802 */ /* 0x000fe20000000f00 */
[----:B------:R-:W-:Y:S02]  /*0230*/  IMAD.MOV.U32 R9, RZ, RZ, R22 ;  /* 0x000000ffff097224 */ /* 0x000fe400078e0016 */
[----:B------:R-:W-:Y:S05]  /*0240*/  CALL.REL.NOINC `($__internal_11_$__cuda_sm20_div_s64) ;  /* 0x0000177000007944 */ /* 0x000fea0003c00000 */
[----:B------:R-:W-:Y:S01]  /*0250*/  IADD3 R9, P0, RZ, -R24, RZ ;  /* 0x80000018ff097210 */ /* 0x000fe20007f1e0ff */
[----:B------:R-:W-:Y:S01]  /*0260*/  IMAD.MOV.U32 R5, RZ, RZ, R17 ;  /* 0x000000ffff057224 */ /* 0x000fe200078e0011 */
[----:B------:R-:W-:Y:S01]  /*0270*/  MOV R4, R0 ;  /* 0x0000000000047202 */ /* 0x000fe20000000f00 */
[----:B------:R-:W-:Y:S01]  /*0280*/  IMAD.MOV.U32 R14, RZ, RZ, R24 ;  /* 0x000000ffff0e7224 */ /* 0x000fe200078e0018 */
[----:B------:R-:W-:Y:S01]  /*0290*/  MOV R15, R25 ;  /* 0x00000019000f7202 */ /* 0x000fe20000000f00 */
[----:B------:R-:W-:Y:S02]  /*02a0*/  IMAD.X R7, RZ, RZ, ~R25, P0 ;  /* 0x000000ffff077224 */ /* 0x000fe400000e0e19 */
[----:B------:R-:W-:-:S04]  /*02b0*/  IMAD.WIDE.U32 R12, R9, c[0x0][0x1b4], R4 ;  /* 0x00006d00090c7a25 */ /* 0x000fc800078e0004 */
[----:B------:R-:W-:-:S04]  /*02c0*/  IMAD R7, R7, c[0x0][0x1b4], RZ ;  /* 0x00006d0007077a24 */ /* 0x000fc800078e02ff */
[----:B------:R-:W-:-:S04]  /*02d0*/  IMAD R7, R22, R9, R7 ;  /* 0x0000000916077224 */ /* 0x000fc800078e0207 */
[----:B------:R-:W-:Y:S01]  /*02e0*/  IMAD.IADD R23, R13, 0x1, R7 ;  /* 0x000000010d177824 */ /* 0x000fe200078e0207 */
[----:B------:R-:W-:Y:S05]  /*02f0*/  BRA `(.L_x_532) ;  /* 0x0000016000007947 */ /* 0x000fea0003800000 */
.L_x_531:
        /* <DEDUP_REMOVED lines=20> */
[----:B------:R-:W-:-:S05]  /*0440*/  IADD3 R5, -R14, RZ, RZ ;  /* 0x000000ff0e057210 */ /* 0x000fca0007ffe1ff */
[----:B------:R-:W-:Y:S02]  /*0450*/  IMAD R12, R5, c[0x0][0x1b4], R0 ;  /* 0x00006d00050c7a24 */ /* 0x000fe400078e0200 */
.L_x_532:
[----:B------:R-:W-:Y:S05]  /*0460*/  BSYNC B0 ;  /* 0x0000000000007941 */ /* 0x000fea0003800000 */
.L_x_530:
        /* <DEDUP_REMOVED lines=11> */
[----:B------:R-:W-:Y:S05]  /*0520*/  CALL.REL.NOINC `($__internal_11_$__cuda_sm20_div_s64) ;  /* 0x0000149000007944 */ /* 0x000fea0003c00000 */
[----:B------:R-:W-:Y:S01]  /*0530*/  IADD3 R5, P0, RZ, -R24, RZ ;  /* 0x80000018ff057210 */ /* 0x000fe20007f1e0ff */
[----:B------:R-:W-:Y:S02]  /*0540*/  IMAD.MOV.U32 R6, RZ, RZ, R24 ;  /* 0x000000ffff067224 */ /* 0x000fe400078e0018 */
[----:B------:R-:W-:Y:S01]  /*0550*/  IMAD.MOV.U32 R7, RZ, RZ, R25 ;  /* 0x000000ffff077224 */ /* 0x000fe200078e0019 */
[----:B------:R-:W-:Y:S01]  /*0560*/  IADD3.X R4, RZ, ~R25, RZ, P0, !PT ;  /* 0x80000019ff047210 */ /* 0x000fe200007fe4ff */
[----:B------:R-:W-:-:S04]  /*0570*/  IMAD.WIDE.U32 R14, R5, c[0x0][0x1b0], R14 ;  /* 0x00006c00050e7a25 */ /* 0x000fc800078e000e */
[----:B------:R-:W-:-:S04]  /*0580*/  IMAD R4, R4, c[0x0][0x1b0], RZ ;  /* 0x00006c0004047a24 */ /* 0x000fc800078e02ff */
[----:B------:R-:W-:-:S04]  /*0590*/  IMAD R5, R13, R5, R4 ;  /* 0x000000050d057224 */ /* 0x000fc800078e0204 */
[----:B------:R-:W-:Y:S01]  /*05a0*/  IMAD.IADD R15, R15, 0x1, R5 ;  /* 0x000000010f0f7824 */ /* 0x000fe200078e0205 */
[----:B------:R-:W-:Y:S05]  /*05b0*/  BRA `(.L_x_535) ;  /* 0x0000017000007947 */ /* 0x000fea0003800000 */
.L_x_534:
[----:B------:R-:W0:Y:S01]  /*05c0*/  I2F.U32.RP R6, c[0x0][0x1b0] ;  /* 0x00006c0000067b06 */ /* 0x000e220000209000 */
[----:B------:R-:W-:Y:S01]  /*05d0*/  ISETP.NE.U32.AND P2, PT, RZ, c[0x0][0x1b0], PT ;  /* 0x00006c00ff007a0c */ /* 0x000fe20003f45070 */
[----:B------:R-:W-:-:S06]  /*05e0*/  HFMA2.MMA R15, -RZ, RZ, 0, 0 ;  /* 0x00000000ff0f7435 */ /* 0x000fcc00000001ff */
        /* <DEDUP_REMOVED lines=20> */
.L_x_535:
[----:B------:R-:W-:Y:S05]  /*0730*/  BSYNC B0 ;  /* 0x0000000000007941 */ /* 0x000fea0003800000 */
.L_x_533:
[----:B------:R-:W-:Y:S01]  /*0740*/  MOV R9, c[0x0][0x1ac] ;  /* 0x00006b0000097a02 */ /* 0x000fe20000000f00 */
[----:B------:R-:W-:Y:S03]  /*0750*/  BSSY B0, `(.L_x_536) ;  /* 0x000002a000007945 */ /* 0x000fe60003800000 */
[----:B------:R-:W-:-:S04]  /*0760*/  SHF.R.S32.HI R9, RZ, 0x1f, R9 ;  /* 0x0000001fff097819 */ /* 0x000fc80000011409 */
[----:B------:R-:W-:-:S04]  /*0770*/  LOP3.LUT R4, R7, R9, RZ, 0xfc, !PT ;  /* 0x0000000907047212 */ /* 0x000fc800078efcff */
[----:B------:R-:W-:-:S13]  /*0780*/  ISETP.NE.U32.AND P0, PT, R4, RZ, PT ;  /* 0x000000ff0400720c */ /* 0x000fda0003f05070 */
[----:B------:R-:W-:Y:S05]  /*0790*/  @!P0 BRA `(.L_x_537) ;  /* 0x000000f000008947 */ /* 0x000fea0003800000 */
[----:B------:R-:W-:Y:S01]  /*07a0*/  IMAD.MOV.U32 R28, RZ, RZ, R6 ;  /* 0x000000ffff1c7224 */ /* 0x000fe200078e0006 */
[----:B------:R-:W-:Y:S01]  /*07b0*/  MOV R10, c[0x0][0x1ac] ;  /* 0x00006b00000a7a02 */ /* 0x000fe20000000f00 */
[----:B------:R-:W-:Y:S01]  /*07c0*/  IMAD.MOV.U32 R11, RZ, RZ, R7 ;  /* 0x000000ffff0b7224 */ /* 0x000fe200078e0007 */
[----:B------:R-:W-:Y:S02]  /*07d0*/  MOV R8, 0x7f0 ;  /* 0x000007f000087802 */ /* 0x000fe40000000f00 */
[----:B------:R-:W-:Y:S05]  /*07e0*/  CALL.REL.NOINC `($__internal_11_$__cuda_sm20_div_s64) ;  /* 0x000011d000007944 */ /* 0x000fea0003c00000 */
        /* <DEDUP_REMOVED lines=10> */
.L_x_537:
[----:B------:R-:W0:Y:S01]  /*0890*/  I2F.U32.RP R7, c[0x0][0x1ac] ;  /* 0x00006b0000077b06 */ /* 0x000e220000209000 */
[----:B------:R-:W-:Y:S01]  /*08a0*/  ISETP.NE.U32.AND P2, PT, RZ, c[0x0][0x1ac], PT ;  /* 0x00006b00ff007a0c */ /* 0x000fe20003f45070 */
[----:B------:R-:W-:Y:S02]  /*08b0*/  IMAD.MOV.U32 R29, RZ, RZ, RZ ;  /* 0x000000ffff1d7224 */ /* 0x000fe400078e00ff */
[----:B------:R-:W-:-:S04]  /*08c0*/  IMAD.MOV.U32 R25, RZ, RZ, RZ ;  /* 0x000000ffff197224 */ /* 0x000fc800078e00ff */
        /* <DEDUP_REMOVED lines=18> */
.L_x_538:
[----:B------:R-:W-:Y:S05]  /*09f0*/  BSYNC B0 ;  /* 0x0000000000007941 */ /* 0x000fea0003800000 */
.L_x_536:
        /* <DEDUP_REMOVED lines=11> */
[C---:B------:R-:W-:Y:S01]  /*0ab0*/  IMAD.WIDE.U32 R4, R6.reuse, c[0x0][0x184], RZ ;  /* 0x0000610006047a25 */ /* 0x040fe200078e00ff */
[----:B------:R-:W-:Y:S01]  /*0ac0*/  UIADD3.X UR10, URZ, ~UR7, URZ, UP0, !UPT ;  /* 0x800000073f0a7290 */ /* 0x000fe200087fe43f */
[----:B------:R-:W-:Y:S01]  /*0ad0*/  MOV R10, UR8 ;  /* 0x00000008000a7c02 */ /* 0x000fe20008000f00 */
[----:B------:R-:W-:Y:S01]  /*0ae0*/  USHF.R.S32.HI UR7, URZ, 0x1f, UR15 ;  /* 0x0000001f3f077899 */ /* 0x000fe2000801140f */
[----:B------:R-:W-:Y:S01]  /*0af0*/  IMAD R7, R6, R11, R7 ;  /* 0x0000000b06077224 */ /* 0x000fe200078e0207 */
[----:B------:R-:W-:Y:S01]  /*0b00*/  USHF.R.S32.HI UR9, URZ, 0x1f, UR11 ;  /* 0x0000001f3f097899 */ /* 0x000fe2000801140b */
[----:B------:R-:W-:Y:S01]  /*0b10*/  IMAD R27, R15, c[0x0][0x198], RZ ;  /* 0x000066000f1b7a24 */ /* 0x000fe200078e02ff */
[----:B------:R-:W-:Y:S01]  /*0b20*/  UIADD3 UR11, UP1, URZ, -UR11, URZ ;  /* 0x8000000b3f0b7290 */ /* 0x000fe2000ff3e03f */
[----:B------:R-:W-:Y:S01]  /*0b30*/  IMAD.IADD R5, R5, 0x1, R7 ;  /* 0x0000000105057824 */ /* 0x000fe200078e0207 */
[----:B------:R-:W-:Y:S01]  /*0b40*/  ULDC.64 UR12, c[0x0][0x198] ;  /* 0x00006600000c7ab9 */ /* 0x000fe20000000a00 */
[----:B------:R-:W-:Y:S01]  /*0b50*/  IMAD.U32 R11, RZ, RZ, UR10 ;  /* 0x0000000aff0b7e24 */ /* 0x000fe2000f8e00ff */
[----:B------:R-:W-:Y:S01]  /*0b60*/  UIADD3.X UR9, URZ, ~UR9, URZ, UP1, !UPT ;  /* 0x800000093f097290 */ /* 0x000fe20008ffe43f */
[----:B------:R-:W-:Y:S01]  /*0b70*/  IMAD R5, R5, c[0x0][0x1ac], RZ ;  /* 0x00006b0005057a24 */ /* 0x000fe200078e02ff */
[----:B------:R-:W-:Y:S01]  /*0b80*/  USHF.R.S32.HI UR8, URZ, 0x1f, UR12 ;  /* 0x0000001f3f087899 */ /* 0x000fe2000801140c */
[----:B------:R-:W-:-:S03]  /*0b90*/  IMAD.WIDE.U32 R10, R28, c[0x0][0x194], R10 ;  /* 0x000065001c0a7a25 */ /* 0x000fc600078e000a */
[----:B------:R-:W-:Y:S01]  /*0ba0*/  MOV R7, UR9 ;  /* 0x0000000900077c02 */ /* 0x000fe20008000f00 */
[----:B------:R-:W-:Y:S01]  /*0bb0*/  IMAD R33, R9, R4, R5 ;  /* 0x0000000409217224 */ /* 0x000fe200078e0205 */
[----:B------:R-:W-:Y:S01]  /*0bc0*/  MOV R8, R10 ;  /* 0x0000000a00087202 */ /* 0x000fe20000000f00 */
[----:B------:R-:W-:Y:S02]  /*0bd0*/  IMAD R5, R29, c[0x0][0x194], RZ ;  /* 0x000065001d057a24 */ /* 0x000fe400078e02ff */
[----:B------:R-:W-:Y:S02]  /*0be0*/  IMAD R35, R24, UR4, R31 ;  /* 0x0000000418237c24 */ /* 0x000fe4000f8e021f */
[----:B------:R-:W-:Y:S01]  /*0bf0*/  IMAD R9, R28, UR7, R5 ;  /* 0x000000071c097c24 */ /* 0x000fe2000f8e0205 */
[----:B------:R-:W-:Y:S01]  /*0c00*/  USHF.R.S32.HI UR7, URZ, 0x1f, UR14 ;  /* 0x0000001f3f077899 */ /* 0x000fe2000801140e */
[----:B------:R-:W-:-:S04]  /*0c10*/  IMAD.WIDE.U32 R4, R4, c[0x0][0x1ac], RZ ;  /* 0x00006b0004047a25 */ /* 0x000fc800078e00ff */
[----:B------:R-:W-:Y:S02]  /*0c20*/  IMAD.IADD R9, R11, 0x1, R9 ;  /* 0x000000010b097824 */ /* 0x000fe400078e0209 */
[----:B------:R-:W-:Y:S02]  /*0c30*/  IMAD.IADD R5, R5, 0x1, R33 ;  /* 0x0000000105057824 */ /* 0x000fe400078e0221 */
[----:B------:R-:W-:Y:S02]  /*0c40*/  IMAD.U32 R6, RZ, RZ, UR11 ;  /* 0x0000000bff067e24 */ /* 0x000fe4000f8e00ff */
[----:B------:R-:W-:Y:S01]  /*0c50*/  IMAD R31, R14, UR8, R27 ;  /* 0x000000080e1f7c24 */ /* 0x000fe2000f8e021b */
[----:B------:R-:W-:Y:S01]  /*0c60*/  UIADD3 UR8, UP0, URZ, -UR14, URZ ;  /* 0x8000000e3f087290 */ /* 0x000fe2000ff1e03f */
[----:B------:R-:W-:-:S03]  /*0c70*/  IMAD.WIDE.U32 R26, R24, c[0x0][0x170], R8 ;  /* 0x00005c00181a7a25 */ /* 0x000fc600078e0008 */
[----:B------:R-:W-:Y:S01]  /*0c80*/  UIADD3.X UR9, URZ, ~UR7, URZ, UP0, !UPT ;  /* 0x800000073f097290 */ /* 0x000fe200087fe43f */
[----:B------:R-:W-:Y:S01]  /*0c90*/  IMAD R33, R5, R24, RZ ;  /* 0x0000001805217224 */ /* 0x000fe200078e02ff */
[----:B------:R-:W-:Y:S01]  /*0ca0*/  USHF.R.S32.HI UR7, URZ, 0x1f, UR13 ;  /* 0x0000001f3f077899 */ /* 0x000fe2000801140d */
[----:B------:R-:W-:-:S04]  /*0cb0*/  IMAD.WIDE.U32 R6, R14, c[0x0][0x198], R6 ;  /* 0x000066000e067a25 */ /* 0x000fc800078e0006 */
[----:B------:R-:W-:Y:S02]  /*0cc0*/  IMAD.IADD R27, R27, 0x1, R35 ;  /* 0x000000011b1b7824 */ /* 0x000fe400078e0223 */
[----:B------:R-:W-:-:S04]  /*0cd0*/  IMAD.WIDE.U32 R28, R24, R4, R28 ;  /* 0x00000004181c7225 */ /* 0x000fc800078e001c */
[----:B------:R-:W-:Y:S01]  /*0ce0*/  IMAD R33, R25, R4, R33 ;  /* 0x0000000419217224 */ /* 0x000fe200078e0221 */
[----:B------:R-:W-:Y:S01]  /*0cf0*/  MOV R4, R6 ;  /* 0x0000000600047202 */ /* 0x000fe20000000f00 */
[----:B------:R-:W-:Y:S02]  /*0d00*/  IMAD.IADD R5, R7, 0x1, R31 ;  /* 0x0000000107057824 */ /* 0x000fe400078e021f */
[----:B------:R-:W-:Y:S02]  /*0d10*/  IMAD R31, R27, c[0x0][0x174], RZ ;  /* 0x00005d001b1f7a24 */ /* 0x000fe400078e02ff */
[----:B------:R-:W-:Y:S02]  /*0d20*/  IMAD.IADD R27, R29, 0x1, R33 ;  /* 0x000000011d1b7824 */ /* 0x000fe400078e0221 */
[----:B------:R-:W-:-:S04]  /*0d30*/  IMAD.WIDE.U32 R24, R26, c[0x0][0x174], R4 ;  /* 0x00005d001a187a25 */ /* 0x000fc800078e0004 */
[----:B------:R-:W-:Y:S02]  /*0d40*/  IMAD R33, R27, c[0x0][0x1b0], RZ ;  /* 0x00006c001b217a24 */ /* 0x000fe400078e02ff */
        /* <DEDUP_REMOVED lines=13> */
[----:B------:R-:W-:Y:S01]  /*0e20*/  IMAD.IADD R25, R25, 0x1, R35 ;  /* 0x0000000119197824 */ /* 0x000fe200078e0223 */
[----:B------:R-:W-:Y:S01]  /*0e30*/  IADD3 R13, R15, R29, RZ ;  /* 0x0000001d0f0d7210 */ /* 0x000fe20007ffe0ff */
[----:B------:R-:W-:Y:S01]  /*0e40*/  IMAD.MOV.U32 R28, RZ, RZ, R12 ;  /* 0x000000ffff1c7224 */ /* 0x000fe200078e000c */
[----:B------:R-:W-:Y:S01]  /*0e50*/  MOV R12, R14 ;  /* 0x0000000e000c7202 */ /* 0x000fe20000000f00 */
[----:B------:R-:W-:Y:S02]  /*0e60*/  IMAD.MOV.U32 R29, RZ, RZ, R23 ;  /* 0x000000ffff1d7224 */ /* 0x000fe400078e0017 */
[----:B------:R-:W-:Y:S02]  /*0e70*/  IMAD R25, R25, c[0x0][0x178], RZ ;  /* 0x00005e0019197a24 */ /* 0x000fe400078e02ff */
[----:B------:R-:W-:-:S04]  /*0e80*/  IMAD.WIDE.U32 R28, R26, c[0x0][0x1b4], R28 ;  /* 0x00006d001a1c7a25 */ /* 0x000fc800078e001c */
[----:B------:R-:W-:Y:S01]  /*0e90*/  IMAD.WIDE.U32 R30, R24, c[0x0][0x178], R12 ;  /* 0x00005e00181e7a25 */ /* 0x000fe200078e000c */
[----:B------:R-:W-:-:S03]  /*0ea0*/  LEA R20, P1, R28, R20, 0x2 ;  /* 0x000000141c147211 */ /* 0x000fc600078210ff */
[----:B------:R-:W-:Y:S01]  /*0eb0*/  IMAD R25, R24, UR6, R25 ;  /* 0x0000000618197c24 */ /* 0x000fe2000f8e0219 */
[----:B------:R-:W-:-:S03]  /*0ec0*/  LEA R2, P2, R30, R2, 0x2 ;  /* 0x000000021e027211 */ /* 0x000fc600078410ff */
[----:B------:R-:W-:Y:S01]  /*0ed0*/  IMAD.IADD R23, R31, 0x1, R25 ;  /* 0x000000011f177824 */ /* 0x000fe200078e0219 */
[----:B------:R-:W-:-:S04]  /*0ee0*/  IADD3 R25, R29, R27, RZ ;  /* 0x0000001b1d197210 */ /* 0x000fc80007ffe0ff */
[----:B------:R-:W-:Y:S02]  /*0ef0*/  LEA.HI.X R3, R30, R3, R23, 0x2, P2 ;  /* 0x000000031e037211 */ /* 0x000fe400010f1417 */
[----:B------:R-:W-:Y:S01]  /*0f00*/  LEA.HI.X R21, R28, R21, R25, 0x2, P1 ;  /* 0x000000151c157211 */ /* 0x000fe200008f1419 */
[----:B------:R-:W-:Y:S05]  /*0f10*/  @P0 BRA `(.L_x_539) ;  /* 0x00000a1000000947 */ /* 0x000fea0003800000 */
[----:B------:R-:W-:Y:S02]  /*0f20*/  IMAD.MOV.U32 R32, RZ, RZ, RZ ;  /* 0x000000ffff207224 */ /* 0x000fe400078e00ff */
.L_x_551:
[----:B------:R-:W-:Y:S02]  /*0f30*/  IMAD.MOV.U32 R22, RZ, RZ, c[0x0][0x184] ;  /* 0x00006100ff167624 */ /* 0x000fe400078e00ff */
[----:B------:R-:W-:-:S03]  /*0f40*/  IMAD R23, R32, c[0x0][0x1a0], RZ ;  /* 0x0000680020177a24 */ /* 0x000fc600078e02ff */
[----:B------:R-:W-:Y:S02]  /*0f50*/  ISETP.GE.AND P0, PT, R22, 0x1, PT ;  /* 0x000000011600780c */ /* 0x000fe40003f06270 */
[----:B------:R-:W-:-:S04]  /*0f60*/  IADD3 R30, P1, R23, R10, RZ ;  /* 0x0000000a171e7210 */ /* 0x000fc80007f3e0ff */
[----:B------:R-:W-:-:S07]  /*0f70*/  LEA.HI.X.SX32 R22, R23, R9, 0x1, P1 ;  /* 0x0000000917167211 */ /* 0x000fce00008f0eff */
[----:B01----:R-:W-:Y:S05]  /*0f80*/  @!P0 BRA `(.L_x_540) ;  /* 0x0000097000008947 */ /* 0x003fea0003800000 */
[----:B------:R-:W-:-:S08]  /*0f90*/  HFMA2.MMA R34, -RZ, RZ, 0, 0 ;  /* 0x00000000ff227435 */ /* 0x000fd000000001ff */
.L_x_550:
[----:B------:R-:W-:Y:S01]  /*0fa0*/  IMAD.MOV.U32 R23, RZ, RZ, c[0x0][0x184] ;  /* 0x00006100ff177624 */ /* 0x000fe200078e00ff */
[----:B------:R-:W-:Y:S01]  /*0fb0*/  ISETP.NE.AND P3, PT, R16, RZ, PT ;  /* 0x000000ff1000720c */ /* 0x000fe20003f65270 */
[C---:B------:R-:W-:Y:S01]  /*0fc0*/  IMAD R25, R34.reuse, c[0x0][0x1a4], RZ ;  /* 0x0000690022197a24 */ /* 0x040fe200078e02ff */
[----:B------:R-:W-:Y:S01]  /*0fd0*/  IADD3 R34, R34, 0x1, RZ ;  /* 0x0000000122227810 */ /* 0x000fe20007ffe0ff */
[----:B------:R-:W-:Y:S01]  /*0fe0*/  IMAD R26, R32, c[0x0][0x1a0], RZ ;  /* 0x00006800201a7a24 */ /* 0x000fe200078e02ff */
[----:B------:R-:W-:Y:S01]  /*0ff0*/  IADD3 R23, R23, -0x1, RZ ;  /* 0xffffffff17177810 */ /* 0x000fe20007ffe0ff */
[----:B------:R-:W-:Y:S01]  /*1000*/  IMAD.MOV.U32 R28, RZ, RZ, RZ ;  /* 0x000000ffff1c7224 */ /* 0x000fe200078e00ff */
[----:B------:R-:W-:Y:S01]  /*1010*/  IADD3 R40, P1, R25, R6, RZ ;  /* 0x0000000619287210 */ /* 0x000fe20007f3e0ff */
[----:B------:R-:W-:Y:S01]  /*1020*/  IMAD R26, R26, c[0x0][0x174], R25 ;  /* 0x00005d001a1a7a24 */ /* 0x000fe200078e0219 */
[----:B------:R-:W-:Y:S02]  /*1030*/  ISETP.GE.U32.AND P0, PT, R23, 0x3, PT ;  /* 0x000000031700780c */ /* 0x000fe40003f06070 */
[----:B------:R-:W-:Y:S01]  /*1040*/  LEA.HI.X.SX32 R23, R25, R5, 0x1, P1 ;  /* 0x0000000519177211 */ /* 0x000fe200008f0eff */
[----:B-1----:R-:W-:Y:S01]  /*1050*/  IMAD R24, R26, c[0x0][0x178], RZ ;  /* 0x00005e001a187a24 */ /* 0x002fe200078e02ff */
[----:B------:R-:W-:-:S02]  /*1060*/  ISETP.GE.AND P4, PT, R34, c[0x0][0x180], PT ;  /* 0x0000600022007a0c */ /* 0x000fc40003f86270 */
[----:B------:R-:W-:-:S07]  /*1070*/  LOP3.LUT R25, R23, R22, RZ, 0xfc, !PT ;  /* 0x0000001617197212 */ /* 0x000fce00078efcff */
[----:B0-----:R-:W-:Y:S05]  /*1080*/  @!P0 BRA `(.L_x_541) ;  /* 0x0000048000008947 */ /* 0x001fea0003800000 */
[----:B------:R-:W-:Y:S01]  /*1090*/  MOV R29, c[0x0][0x1a8] ;  /* 0x00006a00001d7a02 */ /* 0x000fe20000000f00 */
[----:B------:R-:W-:Y:S01]  /*10a0*/  IMAD.MOV.U32 R27, RZ, RZ, RZ ;  /* 0x000000ffff1b7224 */ /* 0x000fe200078e00ff */
[----:B------:R-:W-:Y:S01]  /*10b0*/  ISETP.GE.U32.AND P0, PT, R30, c[0x0][0x170], PT ;  /* 0x00005c001e007a0c */ /* 0x000fe20003f06070 */
[----:B------:R-:W-:Y:S01]  /*10c0*/  IMAD.MOV.U32 R28, RZ, RZ, RZ ;  /* 0x000000ffff1c7224 */ /* 0x000fe200078e00ff */
[----:B------:R-:W-:Y:S01]  /*10d0*/  MOV R31, c[0x0][0x1a8] ;  /* 0x00006a00001f7a02 */ /* 0x000fe20000000f00 */
[----:B------:R-:W-:Y:S01]  /*10e0*/  IMAD.SHL.U32 R33, R29, 0x2, RZ ;  /* 0x000000021d217824 */ /* 0x000fe200078e00ff */
[----:B------:R-:W-:Y:S01]  /*10f0*/  ISETP.GE.AND.EX P0, PT, R22, UR4, PT, P0 ;  /* 0x0000000416007c0c */ /* 0x000fe2000bf06300 */
[C---:B------:R-:W-:Y:S02]  /*1100*/  IMAD R29, R26.reuse, c[0x0][0x178], R29 ;  /* 0x00005e001a1d7a24 */ /* 0x040fe400078e021d */
[----:B------:R-:W-:Y:S02]  /*1110*/  IMAD R35, R26, c[0x0][0x178], R33 ;  /* 0x00005e001a237a24 */ /* 0x000fe400078e0221 */
.L_x_542:
[----:B------:R-:W-:Y:S01]  /*1120*/  IADD3 R36, P1, R27, R14, RZ ;  /* 0x0000000e1b247210 */ /* 0x000fe20007f3e0ff */
[----:B------:R-:W-:-:S03]  /*1130*/  IMAD.MOV.U32 R43, RZ, RZ, RZ ;  /* 0x000000ffff2b7224 */ /* 0x000fc600078e00ff */
[----:B------:R-:W-:Y:S02]  /*1140*/  ISETP.GE.U32.AND P2, PT, R36, c[0x0][0x178], PT ;  /* 0x00005e0024007a0c */ /* 0x000fe40003f46070 */
[----:B------:R-:W-:Y:S02]  /*1150*/  LEA.HI.X.SX32 R36, R27, R13, 0x1, P1 ;  /* 0x0000000d1b247211 */ /* 0x000fe400008f0eff */
[----:B------:R-:W-:Y:S02]  /*1160*/  ISETP.GE.U32.AND P1, PT, R40, c[0x0][0x174], PT ;  /* 0x00005d0028007a0c */ /* 0x000fe40003f26070 */
[----:B------:R-:W-:-:S04]  /*1170*/  LOP3.LUT R37, R25, R36, RZ, 0xfc, !PT ;  /* 0x0000002419257212 */ /* 0x000fc800078efcff */
[----:B------:R-:W-:-:S04]  /*1180*/  ISETP.LT.OR P5, PT, R37, RZ, P0 ;  /* 0x000000ff2500720c */ /* 0x000fc800007a1670 */
[----:B------:R-:W-:-:S04]  /*1190*/  ISETP.GE.OR.EX P5, PT, R23, UR5, P5, P1 ;  /* 0x0000000517007c0c */ /* 0x000fc8000afa6710 */
[----:B------:R-:W-:-:S13]  /*11a0*/  ISETP.GE.OR.EX P2, PT, R36, UR6, P5, P2 ;  /* 0x0000000624007c0c */ /* 0x000fda000af46720 */
[----:B------:R-:W-:-:S04]  /*11b0*/  @!P2 IMAD R37, R26, c[0x0][0x178], R27 ;  /* 0x00005e001a25aa24 */ /* 0x000fc800078e021b */
[----:B------:R-:W-:-:S05]  /*11c0*/  @!P2 IMAD.WIDE R36, R37, 0x4, R2 ;  /* 0x000000042524a825 */ /* 0x000fca00078e0202 */
[----:B0-----:R0:W2:Y:S01]  /*11d0*/  @!P2 LDG.E R43, [R36.64] ;  /* 0x00000010242ba981 */ /* 0x0010a2000c1e1900 */
[----:B------:R-:W-:Y:S01]  /*11e0*/  IADD3 R38, P5, R31, R14, RZ ;  /* 0x0000000e1f267210 */ /* 0x000fe20007fbe0ff */
[----:B------:R-:W-:-:S03]  /*11f0*/  HFMA2.MMA R41, -RZ, RZ, 0, 0 ;  /* 0x00000000ff297435 */ /* 0x000fc600000001ff */
[----:B------:R-:W-:Y:S02]  /*1200*/  LEA.HI.X.SX32 R42, R31, R13, 0x1, P5 ;  /* 0x0000000d1f2a7211 */ /* 0x000fe400028f0eff */
[----:B------:R-:W-:Y:S02]  /*1210*/  ISETP.GE.U32.AND P2, PT, R38, c[0x0][0x178], PT ;  /* 0x00005e0026007a0c */ /* 0x000fe40003f46070 */
[----:B------:R-:W-:-:S04]  /*1220*/  LOP3.LUT R38, R25, R42, RZ, 0xfc, !PT ;  /* 0x0000002a19267212 */ /* 0x000fc800078efcff */
[----:B------:R-:W-:-:S04]  /*1230*/  ISETP.LT.OR P5, PT, R38, RZ, P0 ;  /* 0x000000ff2600720c */ /* 0x000fc800007a1670 */
[----:B------:R-:W-:-:S04]  /*1240*/  ISETP.GE.OR.EX P5, PT, R23, UR5, P5, P1 ;  /* 0x0000000517007c0c */ /* 0x000fc8000afa6710 */
[----:B------:R-:W-:-:S13]  /*1250*/  ISETP.GE.OR.EX P2, PT, R42, UR6, P5, P2 ;  /* 0x000000062a007c0c */ /* 0x000fda000af46720 */
[----:B------:R-:W-:Y:S01]  /*1260*/  @!P2 IMAD.WIDE R38, R29, 0x4, R2 ;  /* 0x000000041d26a825 */ /* 0x000fe200078e0202 */
[C---:B0-----:R-:W-:Y:S01]  /*1270*/  IADD3 R36, P5, R33.reuse, R14, RZ ;  /* 0x0000000e21247210 */ /* 0x041fe20007fbe0ff */
[----:B--2---:R0:W-:Y:S04]  /*1280*/  STG.E [R20.64], R43 ;  /* 0x0000002b14007986 */ /* 0x0041e8000c101910 */
[----:B------:R1:W2:Y:S01]  /*1290*/  @!P2 LDG.E R41, [R38.64] ;  /* 0x000000102629a981 */ /* 0x0002a2000c1e1900 */
[----:B------:R-:W-:Y:S02]  /*12a0*/  LEA.HI.X.SX32 R42, R33, R13, 0x1, P5 ;  /* 0x0000000d212a7211 */ /* 0x000fe400028f0eff */
[----:B------:R-:W-:Y:S02]  /*12b0*/  ISETP.GE.U32.AND P2, PT, R36, c[0x0][0x178], PT ;  /* 0x00005e0024007a0c */ /* 0x000fe40003f46070 */
[----:B------:R-:W-:Y:S01]  /*12c0*/  LOP3.LUT R36, R25, R42, RZ, 0xfc, !PT ;  /* 0x0000002a19247212 */ /* 0x000fe200078efcff */
[----:B0-----:R-:W-:-:S03]  /*12d0*/  IMAD.WIDE R20, R18, 0x4, R20 ;  /* 0x0000000412147825 */ /* 0x001fc600078e0214 */
[----:B------:R-:W-:Y:S01]  /*12e0*/  ISETP.LT.OR P5, PT, R36, RZ, P0 ;  /* 0x000000ff2400720c */ /* 0x000fe200007a1670 */
[----:B------:R-:W-:-:S03]  /*12f0*/  IMAD.MOV.U32 R43, RZ, RZ, RZ ;  /* 0x000000ffff2b7224 */ /* 0x000fc600078e00ff */
[----:B------:R-:W-:-:S04]  /*1300*/  ISETP.GE.OR.EX P5, PT, R23, UR5, P5, P1 ;  /* 0x0000000517007c0c */ /* 0x000fc8000afa6710 */
[----:B------:R-:W-:-:S13]  /*1310*/  ISETP.GE.OR.EX P2, PT, R42, UR6, P5, P2 ;  /* 0x000000062a007c0c */ /* 0x000fda000af46720 */
[----:B------:R-:W-:-:S04]  /*1320*/  @!P2 IMAD.WIDE R36, R35, 0x4, R2 ;  /* 0x000000042324a825 */ /* 0x000fc800078e0202 */
[----:B------:R-:W-:-:S04]  /*1330*/  IMAD.MOV.U32 R44, RZ, RZ, c[0x0][0x1a8] ;  /* 0x00006a00ff2c7624 */ /* 0x000fc800078e00ff */
[C---:B-1----:R-:W-:Y:S01]  /*1340*/  IMAD R39, R44.reuse, 0x3, R27 ;  /* 0x000000032c277824 */ /* 0x042fe200078e021b */
[----:B--2---:R0:W-:Y:S04]  /*1350*/  STG.E [R20.64], R41 ;  /* 0x0000002914007986 */ /* 0x0041e8000c101910 */
[----:B------:R1:W2:Y:S01]  /*1360*/  @!P2 LDG.E R43, [R36.64] ;  /* 0x00000010242ba981 */ /* 0x0002a2000c1e1900 */
[C---:B------:R-:W-:Y:S01]  /*1370*/  IADD3 R38, P2, R39.reuse, R14, RZ ;  /* 0x0000000e27267210 */ /* 0x040fe20007f5e0ff */
[----:B------:R-:W-:Y:S01]  /*1380*/  IMAD R33, R44, 0x4, R33 ;  /* 0x000000042c217824 */ /* 0x000fe200078e0221 */
[----:B------:R-:W-:Y:S01]  /*1390*/  IADD3 R28, R28, 0x4, RZ ;  /* 0x000000041c1c7810 */ /* 0x000fe20007ffe0ff */
[----:B------:R-:W-:Y:S01]  /*13a0*/  IMAD R35, R44, 0x4, R35 ;  /* 0x000000042c237824 */ /* 0x000fe200078e0223 */
[----:B------:R-:W-:-:S02]  /*13b0*/  LEA.HI.X.SX32 R42, R39, R13, 0x1, P2 ;  /* 0x0000000d272a7211 */ /* 0x000fc400010f0eff */
[----:B------:R-:W-:Y:S01]  /*13c0*/  ISETP.GE.U32.AND P2, PT, R38, c[0x0][0x178], PT ;  /* 0x00005e0026007a0c */ /* 0x000fe20003f46070 */
[----:B0-----:R-:W-:Y:S01]  /*13d0*/  IMAD.WIDE R20, R18, 0x4, R20 ;  /* 0x0000000412147825 */ /* 0x001fe200078e0214 */
[----:B------:R-:W-:Y:S02]  /*13e0*/  LOP3.LUT R38, R25, R42, RZ, 0xfc, !PT ;  /* 0x0000002a19267212 */ /* 0x000fe400078efcff */
[----:B------:R-:W-:Y:S02]  /*13f0*/  MOV R41, RZ ;  /* 0x000000ff00297202 */ /* 0x000fe40000000f00 */
[----:B------:R-:W-:Y:S02]  /*1400*/  ISETP.LT.OR P5, PT, R38, RZ, P0 ;  /* 0x000000ff2600720c */ /* 0x000fe400007a1670 */
[----:B------:R-:W-:Y:S02]  /*1410*/  LEA R31, R44, R31, 0x2 ;  /* 0x0000001f2c1f7211 */ /* 0x000fe400078e10ff */
[----:B------:R-:W-:-:S02]  /*1420*/  ISETP.GE.OR.EX P5, PT, R23, UR5, P5, P1 ;  /* 0x0000000517007c0c */ /* 0x000fc4000afa6710 */
[----:B------:R-:W-:Y:S02]  /*1430*/  LEA R29, R44, R29, 0x2 ;  /* 0x0000001d2c1d7211 */ /* 0x000fe400078e10ff */
[----:B------:R-:W-:-:S13]  /*1440*/  ISETP.GE.OR.EX P2, PT, R42, UR6, P5, P2 ;  /* 0x000000062a007c0c */ /* 0x000fda000af46720 */
[----:B-1----:R-:W-:-:S04]  /*1450*/  @!P2 IMAD R36, R44, 0x3, R24 ;  /* 0x000000032c24a824 */ /* 0x002fc800078e0218 */
[----:B------:R-:W-:Y:S01]  /*1460*/  @!P2 IMAD.IADD R37, R36, 0x1, R27 ;  /* 0x000000012425a824 */ /* 0x000fe200078e021b */
[----:B--2---:R0:W-:Y:S03]  /*1470*/  STG.E [R20.64], R43 ;  /* 0x0000002b14007986 */ /* 0x0041e6000c101910 */
[----:B------:R-:W-:-:S04]  /*1480*/  @!P2 IMAD.WIDE R36, R37, 0x4, R2 ;  /* 0x000000042524a825 */ /* 0x000fc800078e0202 */
[----:B------:R-:W-:Y:S01]  /*1490*/  IMAD.WIDE R38, R18, 0x4, R20 ;  /* 0x0000000412267825 */ /* 0x000fe200078e0214 */
[----:B------:R-:W2:Y:S03]  /*14a0*/  @!P2 LDG.E R41, [R36.64] ;  /* 0x000000102429a981 */ /* 0x000ea6000c1e1900 */
[----:B------:R-:W-:Y:S02]  /*14b0*/  IMAD R27, R44, 0x4, R27 ;  /* 0x000000042c1b7824 */ /* 0x000fe400078e021b */
[----:B0-----:R-:W-:-:S05]  /*14c0*/  IMAD.IADD R20, R19, 0x1, R28 ;  /* 0x0000000113147824 */ /* 0x001fca00078e021c */
[----:B------:R-:W-:Y:S01]  /*14d0*/  ISETP.NE.AND P1, PT, R20, RZ, PT ;  /* 0x000000ff1400720c */ /* 0x000fe20003f25270 */
[----:B------:R-:W-:Y:S01]  /*14e0*/  IMAD.WIDE R20, R18, 0x4, R38 ;  /* 0x0000000412147825 */ /* 0x000fe200078e0226 */
[----:B--2---:R0:W-:Y:S11]  /*14f0*/  STG.E [R38.64], R41 ;  /* 0x0000002926007986 */ /* 0x0041f6000c101910 */
[----:B------:R-:W-:Y:S05]  /*1500*/  @P1 BRA `(.L_x_542) ;  /* 0xfffffc1000001947 */ /* 0x000fea000383ffff */
.L_x_541:
[----:B------:R-:W-:Y:S05]  /*1510*/  @!P3 BRA `(.L_x_543) ;  /* 0x000003d00000b947 */ /* 0x000fea0003800000 */
[----:B------:R-:W-:Y:S01]  /*1520*/  IMAD R31, R28, c[0x0][0x1a8], RZ ;  /* 0x00006a001c1f7a24 */ /* 0x000fe200078e02ff */
[----:B------:R-:W-:Y:S01]  /*1530*/  ISETP.GE.U32.AND P0, PT, R30, c[0x0][0x170], PT ;  /* 0x00005c001e007a0c */ /* 0x000fe20003f06070 */
[----:B------:R-:W-:Y:S01]  /*1540*/  BSSY B0, `(.L_x_544) ;  /* 0x000000f000007945 */ /* 0x000fe20003800000 */
[----:B------:R-:W-:-:S02]  /*1550*/  IMAD.MOV.U32 R29, RZ, RZ, RZ ;  /* 0x000000ffff1d7224 */ /* 0x000fc400078e00ff */
[C---:B------:R-:W-:Y:S02]  /*1560*/  IADD3 R28, P1, R31.reuse, R14, RZ ;  /* 0x0000000e1f1c7210 */ /* 0x040fe40007f3e0ff */
[----:B------:R-:W-:Y:S02]  /*1570*/  ISETP.GE.AND.EX P0, PT, R22, UR4, PT, P0 ;  /* 0x0000000416007c0c */ /* 0x000fe4000bf06300 */
[----:B------:R-:W-:Y:S02]  /*1580*/  LEA.HI.X.SX32 R26, R31, R13, 0x1, P1 ;  /* 0x0000000d1f1a7211 */ /* 0x000fe400008f0eff */
[----:B------:R-:W-:Y:S02]  /*1590*/  ISETP.GE.U32.AND P1, PT, R40, c[0x0][0x174], PT ;  /* 0x00005d0028007a0c */ /* 0x000fe40003f26070 */
[----:B------:R-:W-:Y:S02]  /*15a0*/  LOP3.LUT R27, R25, R26, RZ, 0xfc, !PT ;  /* 0x0000001a191b7212 */ /* 0x000fe400078efcff */
[----:B------:R-:W-:-:S02]  /*15b0*/  ISETP.GE.U32.AND P3, PT, R28, c[0x0][0x178], PT ;  /* 0x00005e001c007a0c */ /* 0x000fc40003f66070 */
[----:B------:R-:W-:-:S04]  /*15c0*/  ISETP.LT.OR P2, PT, R27, RZ, P0 ;  /* 0x000000ff1b00720c */ /* 0x000fc80000741670 */
[----:B------:R-:W-:-:S04]  /*15d0*/  ISETP.GE.OR.EX P2, PT, R23, UR5, P2, P1 ;  /* 0x0000000517007c0c */ /* 0x000fc80009746710 */
[----:B------:R-:W-:-:S13]  /*15e0*/  ISETP.GE.OR.EX P2, PT, R26, UR6, P2, P3 ;  /* 0x000000061a007c0c */ /* 0x000fda0009746730 */
[----:B------:R-:W-:Y:S05]  /*15f0*/  @P2 BRA `(.L_x_545) ;  /* 0x0000003000002947 */ /* 0x000fea0003800000 */
[----:B------:R-:W-:-:S05]  /*1600*/  IADD3 R27, R24, R31, RZ ;  /* 0x0000001f181b7210 */ /* 0x000fca0007ffe0ff */
[----:B------:R-:W-:-:S05]  /*1610*/  IMAD.WIDE R26, R27, 0x4, R2 ;  /* 0x000000041b1a7825 */ /* 0x000fca00078e0202 */
[----:B------:R1:W5:Y:S02]  /*1620*/  LDG.E R29, [R26.64] ;  /* 0x000000101a1d7981 */ /* 0x000364000c1e1900 */
.L_x_545:
[----:B------:R-:W-:Y:S05]  /*1630*/  BSYNC B0 ;  /* 0x0000000000007941 */ /* 0x000fea0003800000 */
.L_x_544:
[----:B------:R-:W-:Y:S01]  /*1640*/  ISETP.NE.AND P2, PT, R16, 0x1, PT ;  /* 0x000000011000780c */ /* 0x000fe20003f45270 */
[----:B-----5:R2:W-:Y:S01]  /*1650*/  STG.E [R20.64], R29 ;  /* 0x0000001d14007986 */ /* 0x0205e2000c101910 */
[--C-:B-1----:R-:W-:Y:S02]  /*1660*/  IMAD.MOV.U32 R26, RZ, RZ, R20.reuse ;  /* 0x000000ffff1a7224 */ /* 0x102fe400078e0014 */
[--C-:B------:R-:W-:Y:S02]  /*1670*/  IMAD.MOV.U32 R27, RZ, RZ, R21.reuse ;  /* 0x000000ffff1b7224 */ /* 0x100fe400078e0015 */
[----:B--2---:R-:W-:-:S07]  /*1680*/  IMAD.WIDE R20, R18, 0x4, R20 ;  /* 0x0000000412147825 */ /* 0x004fce00078e0214 */
[----:B------:R-:W-:Y:S05]  /*1690*/  @!P2 BRA `(.L_x_543) ;  /* 0x000002500000a947 */ /* 0x000fea0003800000 */
[----:B------:R-:W-:Y:S01]  /*16a0*/  IADD3 R33, R31, c[0x0][0x1a8], RZ ;  /* 0x00006a001f217a10 */ /* 0x000fe20007ffe0ff */
[----:B------:R-:W-:Y:S01]  /*16b0*/  BSSY B0, `(.L_x_546) ;  /* 0x000000e000007945 */ /* 0x000fe20003800000 */
[----:B------:R-:W-:Y:S02]  /*16c0*/  HFMA2.MMA R31, -RZ, RZ, 0, 0 ;  /* 0x00000000ff1f7435 */ /* 0x000fe400000001ff */
[----:B------:R-:W-:-:S04]  /*16d0*/  IADD3 R28, P2, R33, R14, RZ ;  /* 0x0000000e211c7210 */ /* 0x000fc80007f5e0ff */
[----:B------:R-:W-:Y:S02]  /*16e0*/  LEA.HI.X.SX32 R20, R33, R13, 0x1, P2 ;  /* 0x0000000d21147211 */ /* 0x000fe400010f0eff */
[----:B------:R-:W-:Y:S01]  /*16f0*/  ISETP.GE.U32.AND P3, PT, R28, c[0x0][0x178], PT ;  /* 0x00005e001c007a0c */ /* 0x000fe20003f66070 */
[----:B------:R-:W-:Y:S01]  /*1700*/  IMAD.WIDE R28, R18, 0x4, R26 ;  /* 0x00000004121c7825 */ /* 0x000fe200078e021a */
[----:B------:R-:W-:-:S04]  /*1710*/  LOP3.LUT R21, R25, R20, RZ, 0xfc, !PT ;  /* 0x0000001419157212 */ /* 0x000fc800078efcff */
[----:B------:R-:W-:-:S04]  /*1720*/  ISETP.LT.OR P2, PT, R21, RZ, P0 ;  /* 0x000000ff1500720c */ /* 0x000fc80000741670 */
[----:B------:R-:W-:-:S04]  /*1730*/  ISETP.GE.OR.EX P2, PT, R23, UR5, P2, P1 ;  /* 0x0000000517007c0c */ /* 0x000fc80009746710 */
[----:B------:R-:W-:-:S13]  /*1740*/  ISETP.GE.OR.EX P2, PT, R20, UR6, P2, P3 ;  /* 0x0000000614007c0c */ /* 0x000fda0009746730 */
[----:B------:R-:W-:Y:S05]  /*1750*/  @P2 BRA `(.L_x_547) ;  /* 0x0000003000002947 */ /* 0x000fea0003800000 */
[----:B------:R-:W-:-:S04]  /*1760*/  IMAD.IADD R21, R24, 0x1, R33 ;  /* 0x0000000118157824 */ /* 0x000fc800078e0221 */
[----:B------:R-:W-:-:S05]  /*1770*/  IMAD.WIDE R20, R21, 0x4, R2 ;  /* 0x0000000415147825 */ /* 0x000fca00078e0202 */
[----:B------:R1:W5:Y:S02]  /*1780*/  LDG.E R31, [R20.64] ;  /* 0x00000010141f7981 */ /* 0x000364000c1e1900 */
.L_x_547:
[----:B------:R-:W-:Y:S05]  /*1790*/  BSYNC B0 ;  /* 0x0000000000007941 */ /* 0x000fea0003800000 */
.L_x_546:
[----:B-----5:R2:W-:Y:S01]  /*17a0*/  STG.E [R28.64], R31 ;  /* 0x0000001f1c007986 */ /* 0x0205e2000c101910 */
[----:B------:R-:W-:Y:S01]  /*17b0*/  ISETP.NE.AND P2, PT, R16, 0x2, PT ;  /* 0x000000021000780c */ /* 0x000fe20003f45270 */
[----:B-1----:R-:W-:-:S12]  /*17c0*/  IMAD.WIDE R20, R18, 0x8, R26 ;  /* 0x0000000812147825 */ /* 0x002fd800078e021a */
[----:B------:R-:W-:Y:S05]  /*17d0*/  @!P2 BRA `(.L_x_543) ;  /* 0x000001100000a947 */ /* 0x000fea0003800000 */
[----:B--2---:R-:W-:Y:S01]  /*17e0*/  IADD3 R33, R33, c[0x0][0x1a8], RZ ;  /* 0x00006a0021217a10 */ /* 0x004fe20007ffe0ff */
[----:B------:R-:W-:Y:S03]  /*17f0*/  BSSY B0, `(.L_x_548) ;  /* 0x000000d000007945 */ /* 0x000fe60003800000 */
[----:B------:R-:W-:-:S04]  /*1800*/  IADD3 R29, P2, R33, R14, RZ ;  /* 0x0000000e211d7210 */ /* 0x000fc80007f5e0ff */
[----:B------:R-:W-:Y:S02]  /*1810*/  LEA.HI.X.SX32 R28, R33, R13, 0x1, P2 ;  /* 0x0000000d211c7211 */ /* 0x000fe400010f0eff */
[----:B------:R-:W-:Y:S02]  /*1820*/  ISETP.GE.U32.AND P2, PT, R29, c[0x0][0x178], PT ;  /* 0x00005e001d007a0c */ /* 0x000fe40003f46070 */
[----:B------:R-:W-:-:S04]  /*1830*/  LOP3.LUT R25, R25, R28, RZ, 0xfc, !PT ;  /* 0x0000001c19197212 */ /* 0x000fc800078efcff */
[----:B------:R-:W-:Y:S01]  /*1840*/  ISETP.LT.OR P0, PT, R25, RZ, P0 ;  /* 0x000000ff1900720c */ /* 0x000fe20000701670 */
[----:B------:R-:W-:-:S03]  /*1850*/  IMAD.MOV.U32 R25, RZ, RZ, RZ ;  /* 0x000000ffff197224 */ /* 0x000fc600078e00ff */
[----:B------:R-:W-:-:S04]  /*1860*/  ISETP.GE.OR.EX P0, PT, R23, UR5, P0, P1 ;  /* 0x0000000517007c0c */ /* 0x000fc80008706710 */
[----:B------:R-:W-:-:S13]  /*1870*/  ISETP.GE.OR.EX P0, PT, R28, UR6, P0, P2 ;  /* 0x000000061c007c0c */ /* 0x000fda0008706720 */
[----:B------:R-:W-:Y:S05]  /*1880*/  @P0 BRA `(.L_x_549) ;  /* 0x0000003000000947 */ /* 0x000fea0003800000 */
[----:B------:R-:W-:-:S05]  /*1890*/  IADD3 R25, R24, R33, RZ ;  /* 0x0000002118197210 */ /* 0x000fca0007ffe0ff */
[----:B------:R-:W-:-:S06]  /*18a0*/  IMAD.WIDE R24, R25, 0x4, R2 ;  /* 0x0000000419187825 */ /* 0x000fcc00078e0202 */
[----:B------:R1:W5:Y:S02]  /*18b0*/  LDG.E R25, [R24.64] ;  /* 0x0000001018197981 */ /* 0x000364000c1e1900 */
.L_x_549:
[----:B------:R-:W-:Y:S05]  /*18c0*/  BSYNC B0 ;  /* 0x0000000000007941 */ /* 0x000fea0003800000 */
.L_x_548:
[----:B-----5:R2:W-:Y:S02]  /*18d0*/  STG.E [R20.64], R25 ;  /* 0x0000001914007986 */ /* 0x0205e4000c101910 */
[----:B--2---:R-:W-:-:S04]  /*18e0*/  IMAD.WIDE R20, R18, 0xc, R26 ;  /* 0x0000000c12147825 */ /* 0x004fc800078e021a */
.L_x_543:
[----:B--2---:R-:W-:Y:S05]  /*18f0*/  @!P4 BRA `(.L_x_550) ;  /* 0xfffff6a00000c947 */ /* 0x004fea000383ffff */
.L_x_540:
[----:B------:R-:W-:-:S04]  /*1900*/  IADD3 R32, R32, 0x1, RZ ;  /* 0x0000000120207810 */ /* 0x000fc80007ffe0ff */
[----:B------:R-:W-:-:S13]  /*1910*/  ISETP.GE.AND P0, PT, R32, c[0x0][0x17c], PT ;  /* 0x00005f0020007a0c */ /* 0x000fda0003f06270 */
[----:B------:R-:W-:Y:S05]  /*1920*/  @!P0 BRA `(.L_x_551) ;  /* 0xfffff60000008947 */ /* 0x000fea000383ffff */
.L_x_539:
        /* <DEDUP_REMOVED lines=8> */
.L_x_552:
[----:B------:R-:W-:Y:S05]  /*19b0*/  EXIT ;  /* 0x000000000000794d */ /* 0x000fea0003800000 */
        .weak           $__internal_11_$__cuda_sm20_div_s64
        .type           $__internal_11_$__cuda_sm20_div_s64,@function
        .size           $__internal_11_$__cuda_sm20_div_s64,(.L_x_751 - $__internal_11_$__cuda_sm20_div_s64)
$__internal_11_$__cuda_sm20_div_s64:
[-C--:B------:R-:W-:Y:S02]  /*19c0*/  IADD3 R5, P1, RZ, -R10.reuse, RZ ;  /* 0x8000000aff057210 */ /* 0x080fe40007f3e0ff */
[----:B------:R-:W-:Y:S02]  /*19d0*/  ISETP.GE.AND P0, PT, R9, RZ, PT ;  /* 0x000000ff0900720c */ /* 0x000fe40003f06270 */
[-C--:B------:R-:W-:Y:S02]  /*19e0*/  IADD3.X R24, RZ, ~R9.reuse, RZ, P1, !PT ;  /* 0x80000009ff187210 */ /* 0x080fe40000ffe4ff */
[----:B------:R-:W-:Y:S02]  /*19f0*/  SEL R4, R5, R10, !P0 ;  /* 0x0000000a05047207 */ /* 0x000fe40004000000 */
[----:B------:R-:W-:Y:S02]  /*1a00*/  SEL R5, R24, R9, !P0 ;  /* 0x0000000918057207 */ /* 0x000fe40004000000 */
[----:B------:R-:W-:-:S02]  /*1a10*/  ISETP.GE.AND P3, PT, R11, RZ, PT ;  /* 0x000000ff0b00720c */ /* 0x000fc40003f66270 */
        /* <DEDUP_REMOVED lines=10> */
[----:B------:R-:W-:Y:S02]  /*1ac0*/  IMAD.MOV.U32 R27, RZ, RZ, R24 ;  /* 0x000000ffff1b7224 */ /* 0x000fe400078e0018 */
[-C--:B------:R-:W-:Y:S02]  /*1ad0*/  IMAD R29, R25, R33.reuse, RZ ;  /* 0x00000021191d7224 */ /* 0x080fe400078e02ff */
[----:B------:R-:W-:-:S04]  /*1ae0*/  IMAD.WIDE.U32 R26, P0, R24, R33, R26 ;  /* 0x00000021181a7225 */ /* 0x000fc8000780001a */
[----:B------:R-:W-:-:S04]  /*1af0*/  IMAD.HI.U32 R33, R25, R33, RZ ;  /* 0x0000002119217227 */ /* 0x000fc800078e00ff */
[----:B------:R-:W-:-:S05]  /*1b00*/  IMAD.HI.U32 R26, P1, R25, R31, R26 ;  /* 0x0000001f191a7227 */ /* 0x000fca000782001a */
[----:B------:R-:W-:Y:S02]  /*1b10*/  IADD3 R27, P2, R29, R26, RZ ;  /* 0x0000001a1d1b7210 */ /* 0x000fe40007f5e0ff */
[----:B------:R-:W-:Y:S02]  /*1b20*/  IADD3.X R26, R33, R25, RZ, P0, !PT ;  /* 0x00000019211a7210 */ /* 0x000fe400007fe4ff */
[----:B------:R-:W-:Y:S01]  /*1b30*/  IADD3 R33, P4, RZ, -R28, RZ ;  /* 0x8000001cff217210 */ /* 0x000fe20007f9e0ff */
[----:B------:R-:W-:Y:S01]  /*1b40*/  IMAD.WIDE.U32 R24, R27, R4, RZ ;  /* 0x000000041b187225 */ /* 0x000fe200078e00ff */
[----:B------:R-:W-:Y:S02]  /*1b50*/  IADD3.X R29, RZ, RZ, R26, P2, P1 ;  /* 0x000000ffff1d7210 */ /* 0x000fe400017e241a */
[----:B------:R-:W-:Y:S01]  /*1b60*/  SEL R33, R33, R28, !P3 ;  /* 0x0000001c21217207 */ /* 0x000fe20005800000 */
[----:B------:R-:W-:Y:S01]  /*1b70*/  IMAD R25, R27, R5, R25 ;  /* 0x000000051b197224 */ /* 0x000fe200078e0219 */
[----:B------:R-:W-:Y:S01]  /*1b80*/  IADD3 R31, P0, RZ, -R24, RZ ;  /* 0x80000018ff1f7210 */ /* 0x000fe20007f1e0ff */
[----:B------:R-:W-:-:S02]  /*1b90*/  IMAD.X R28, RZ, RZ, ~R11, P4 ;  /* 0x000000ffff1c7224 */ /* 0x000fc400020e0e0b */
[----:B------:R-:W-:Y:S02]  /*1ba0*/  IMAD R25, R29, R4, R25 ;  /* 0x000000041d197224 */ /* 0x000fe400078e0219 */
[----:B------:R-:W-:Y:S01]  /*1bb0*/  IMAD.HI.U32 R26, R27, R31, RZ ;  /* 0x0000001f1b1a7227 */ /* 0x000fe200078e00ff */
[-C--:B------:R-:W-:Y:S02]  /*1bc0*/  SEL R28, R28, R11.reuse, !P3 ;  /* 0x0000000b1c1c7207 */ /* 0x080fe40005800000 */
        /* <DEDUP_REMOVED lines=23> */
[CC--:B------:R-:W-:Y:S02]  /*1d40*/  ISETP.GE.U32.AND P0, PT, R33.reuse, R4.reuse, PT ;  /* 0x000000042100720c */ /* 0x0c0fe40003f06070 */
[----:B------:R-:W-:Y:S01]  /*1d50*/  IADD3.X R26, RZ, R29, RZ, P2, !PT ;  /* 0x0000001dff1a7210 */ /* 0x000fe200017fe4ff */
[----:B------:R-:W-:Y:S01]  /*1d60*/  IMAD.X R35, R28, 0x1, ~R25, P1 ;  /* 0x000000011c237824 */ /* 0x000fe200008e0e19 */
[----:B------:R-:W-:-:S04]  /*1d70*/  IADD3 R25, P1, R33, -R4, RZ ;  /* 0x8000000421197210 */ /* 0x000fc80007f3e0ff */
[C---:B------:R-:W-:Y:S01]  /*1d80*/  ISETP.GE.U32.AND.EX P0, PT, R35.reuse, R5, PT, P0 ;  /* 0x000000052300720c */ /* 0x040fe20003f06100 */
[----:B------:R-:W-:-:S03]  /*1d90*/  IMAD.X R31, R35, 0x1, ~R5, P1 ;  /* 0x00000001231f7824 */ /* 0x000fc600008e0e05 */
        /* <DEDUP_REMOVED lines=17> */
[----:B------:R-:W-:Y:S02]  /*1eb0*/  SEL R25, R4, R25, !P1 ;  /* 0x0000001904197207 */ /* 0x000fe40004800000 */
[----:B------:R-:W-:Y:S02]  /*1ec0*/  MOV R4, R8 ;  /* 0x0000000800047202 */ /* 0x000fe40000000f00 */
[----:B------:R-:W-:Y:S02]  /*1ed0*/  SEL R24, R24, 0xffffffff, P0 ;  /* 0xffffffff18187807 */ /* 0x000fe40000000000 */
[----:B------:R-:W-:Y:S01]  /*1ee0*/  SEL R25, R25, 0xffffffff, P0 ;  /* 0xffffffff19197807 */ /* 0x000fe20000000000 */
[----:B------:R-:W-:Y:S06]  /*1ef0*/  RET.REL.NODEC R4 `(_ZN2at6native14vol2col_kernelIfEEvlPKT_iiiiiiiiiiiiiiiiiiPS2_) ;  /* 0xffffe10004007950 */ /* 0x000fec0003c3ffff */
.L_x_554:
        /* <DEDUP_REMOVED lines=16> */
.L_x_751:


//--------------------- .text._ZN2at6native13col2im_kernelIddEEvlPKT_llllllllllllPS2_ --------------------------
	.section	.text._ZN2at6native13col2im_kernelIddEEvlPKT_llllllllllllPS2_,"ax",@progbits
	.sectioninfo	@"SHI_REGISTERS=64"
	.align	128
        .global         _ZN2at6native13col2im_kernelIddEEvlPKT_llllllllllllPS2_
        .type           _ZN2at6native13col2im_kernelIddEEvlPKT_llllllllllllPS2_,@function
        .size           _ZN2at6native13col2im_kernelIddEEvlPKT_llllllllllllPS2_,(.L_x_753 - _ZN2at6native13col2im_kernelIddEEvlPKT_llllllllllllPS2_)
        .other          _ZN2at6native13col2im_kernelIddEEvlPKT_llllllllllllPS2_,@"STO_CUDA_ENTRY STV_DEFAULT"
_ZN2at6native13col2im_kernelIddEEvlPKT_llllllllllllPS2_:
.text._ZN2at6native13col2im_kernelIddEEvlPKT_llllllllllllPS2_:
        /* <DEDUP_REMOVED lines=17> */
.L_x_667:
[----:B------:R-:W-:Y:S01]  /*0110*/  SHF.R.S32.HI R5, RZ, 0x1f, R0 ;  /* 0x0000001fff057819 */ /* 0x000fe20000011400 */
[----:B------:R-:W-:Y:S03]  /*0120*/  BSSY B0, `(.L_x_555) ;  /* 0x0000028000007945 */ /* 0x000fe60003800000 */
        /* <DEDUP_REMOVED lines=8> */
[----:B------:R-:W-:Y:S05]  /*01b0*/  CALL.REL.NOINC `($__internal_12_$__cuda_sm20_div_s64) ;  /* 0x0000539000007944 */ /* 0x000fea0003c00000 */
        /* <DEDUP_REMOVED lines=8> */
.L_x_556:
[----:B------:R-:W0:Y:S01]  /*0240*/  I2F.U32.RP R2, c[0x0][0x178] ;  /* 0x00005e0000027b06 */ /* 0x000e220000209000 */
[----:B------:R-:W-:Y:S01]  /*0250*/  ISETP.NE.U32.AND P2, PT, RZ, c[0x0][0x178], PT ;  /* 0x00005e00ff007a0c */ /* 0x000fe20003f45070 */
[----:B------:R-:W-:-:S06]  /*0260*/  HFMA2.MMA R53, -RZ, RZ, 0, 0 ;  /* 0x00000000ff357435 */ /* 0x000fcc00000001ff */
[----:B0-----:R-:W0:Y:S02]  /*0270*/  MUFU.RCP R2, R2 ;  /* 0x0000000200027308 */ /* 0x001e240000001000 */
[----:B0-----:R-:W-:Y:S01]  /*0280*/  IADD3 R4, R2, 0xffffffe, RZ ;  /* 0x0ffffffe02047810 */ /* 0x001fe20007ffe0ff */
[----:B------:R-:W-:-:S05]  /*0290*/  IMAD.MOV.U32 R2, RZ, RZ, RZ ;  /* 0x000000ffff027224 */ /* 0x000fca00078e00ff */
        /* <DEDUP_REMOVED lines=16> */
.L_x_557:
[----:B------:R-:W-:Y:S05]  /*03a0*/  BSYNC B0 ;  /* 0x0000000000007941 */ /* 0x000fea0003800000 */
.L_x_555:
        /* <DEDUP_REMOVED lines=8> */
[----:B------:R-:W-:Y:S02]  /*0430*/  IMAD.MOV.U32 R52, RZ, RZ, c[0x0][0x170] ;  /* 0x00005c00ff347624 */ /* 0x000fe400078e00ff */
[----:B------:R-:W-:Y:S02]  /*0440*/  IMAD.MOV.U32 R49, RZ, RZ, c[0x0][0x174] ;  /* 0x00005d00ff317624 */ /* 0x000fe400078e00ff */
[----:B------:R-:W-:Y:S05]  /*0450*/  CALL.REL.NOINC `($__internal_13_$__cuda_sm20_rem_s64) ;  /* 0x0000563000007944 */ /* 0x000fea0003c00000 */
[----:B------:R-:W-:Y:S01]  /*0460*/  IMAD.MOV.U32 R4, RZ, RZ, R40 ;  /* 0x000000ffff047224 */ /* 0x000fe200078e0028 */
[----:B------:R-:W-:Y:S01]  /*0470*/  MOV R5, R41 ;  /* 0x0000002900057202 */ /* 0x000fe20000000f00 */
[----:B------:R-:W-:Y:S05]  /*0480*/  BRA `(.L_x_560) ;  /* 0x0000013000007947 */ /* 0x000fea0003800000 */
.L_x_559:
        /* <DEDUP_REMOVED lines=11> */
[----:B------:R-:W-:Y:S01]  /*0540*/  IMAD R52, R5, c[0x0][0x170], R52 ;  /* 0x00005c0005347a24 */ /* 0x000fe200078e0234 */
[----:B------:R-:W-:-:S04]  /*0550*/  HFMA2.MMA R5, -RZ, RZ, 0, 0 ;  /* 0x00000000ff057435 */ /* 0x000fc800000001ff */
[----:B------:R-:W-:-:S13]  /*0560*/  ISETP.GE.U32.AND P0, PT, R52, c[0x0][0x170], PT ;  /* 0x00005c0034007a0c */ /* 0x000fda0003f06070 */
[----:B------:R-:W-:-:S04]  /*0570*/  @P0 IADD3 R52, R52, -c[0x0][0x170], RZ ;  /* 0x80005c0034340a10 */ /* 0x000fc80007ffe0ff */
[----:B------:R-:W-:-:S13]  /*0580*/  ISETP.GE.U32.AND P0, PT, R52, c[0x0][0x170], PT ;  /* 0x00005c0034007a0c */ /* 0x000fda0003f06070 */
[----:B------:R-:W-:Y:S02]  /*0590*/  @P0 IADD3 R52, R52, -c[0x0][0x170], RZ ;  /* 0x80005c0034340a10 */ /* 0x000fe40007ffe0ff */
[----:B------:R-:W-:-:S05]  /*05a0*/  @!P1 LOP3.LUT R52, RZ, c[0x0][0x170], RZ, 0x33, !PT ;  /* 0x00005c00ff349a12 */ /* 0x000fca00078e33ff */
[----:B------:R-:W-:Y:S02]  /*05b0*/  IMAD.MOV.U32 R4, RZ, RZ, R52 ;  /* 0x000000ffff047224 */ /* 0x000fe400078e0034 */
.L_x_560:
[----:B------:R-:W-:Y:S05]  /*05c0*/  BSYNC B0 ;  /* 0x0000000000007941 */ /* 0x000fea0003800000 */
.L_x_558:
        /* <DEDUP_REMOVED lines=13> */
[----:B------:R-:W-:Y:S01]  /*06a0*/  IMAD.MOV.U32 R53, RZ, RZ, R0 ;  /* 0x000000ffff357224 */ /* 0x000fe200078e0000 */
[----:B------:R-:W-:Y:S02]  /*06b0*/  MOV R2, 0x6d0 ;  /* 0x000006d000027802 */ /* 0x000fe40000000f00 */
[----:B------:R-:W-:Y:S05]  /*06c0*/  CALL.REL.NOINC `($__internal_12_$__cuda_sm20_div_s64) ;  /* 0x00004e8000007944 */ /* 0x000fea0003c00000 */
[----:B------:R-:W-:Y:S01]  /*06d0*/  MOV R32, R52 ;  /* 0x0000003400207202 */ /* 0x000fe20000000f00 */
[----:B------:R-:W-:Y:S01]  /*06e0*/  IMAD.MOV.U32 R33, RZ, RZ, R53 ;  /* 0x000000ffff217224 */ /* 0x000fe200078e0035 */
[----:B------:R-:W-:Y:S05]  /*06f0*/  BRA `(.L_x_563) ;  /* 0x0000013000007947 */ /* 0x000fea0003800000 */
.L_x_562:
        /* <DEDUP_REMOVED lines=19> */
.L_x_563:
[----:B------:R-:W-:Y:S05]  /*0830*/  BSYNC B0 ;  /* 0x0000000000007941 */ /* 0x000fea0003800000 */
.L_x_561:
        /* <DEDUP_REMOVED lines=16> */
[----:B------:R-:W-:-:S04]  /*0940*/  IADD3 R53, P0, R7, R36, RZ ;  /* 0x0000002407357210 */ /* 0x000fc80007f1e0ff */
[----:B------:R-:W-:-:S04]  /*0950*/  IADD3.X R52, R5, R37, RZ, P0, !PT ;  /* 0x0000002505347210 */ /* 0x000fc800007fe4ff */
[----:B------:R-:W-:-:S04]  /*0960*/  LOP3.LUT R2, R52, c[0x0][0x1ac], RZ, 0xfc, !PT ;  /* 0x00006b0034027a12 */ /* 0x000fc800078efcff */
[----:B------:R-:W-:-:S13]  /*0970*/  ISETP.NE.U32.AND P0, PT, R2, RZ, PT ;  /* 0x000000ff0200720c */ /* 0x000fda0003f05070 */
[----:B------:R-:W-:Y:S05]  /*0980*/  @!P0 BRA `(.L_x_567) ;  /* 0x0000005000008947 */ /* 0x000fea0003800000 */
[----:B------:R-:W-:Y:S01]  /*0990*/  IMAD.MOV.U32 R50, RZ, RZ, c[0x0][0x1a8] ;  /* 0x00006a00ff327624 */ /* 0x000fe200078e00ff */
[----:B------:R-:W-:Y:S01]  /*09a0*/  MOV R2, 0x9d0 ;  /* 0x000009d000027802 */ /* 0x000fe20000000f00 */
[----:B------:R-:W-:Y:S02]  /*09b0*/  IMAD.MOV.U32 R49, RZ, RZ, c[0x0][0x1ac] ;  /* 0x00006b00ff317624 */ /* 0x000fe400078e00ff */
[----:B------:R-:W-:Y:S05]  /*09c0*/  CALL.REL.NOINC `($__internal_12_$__cuda_sm20_div_s64) ;  /* 0x00004b8000007944 */ /* 0x000fea0003c00000 */
[----:B------:R-:W-:Y:S05]  /*09d0*/  BRA `(.L_x_568) ;  /* 0x0000013000007947 */ /* 0x000fea0003800000 */
.L_x_567:
        /* <DEDUP_REMOVED lines=14> */
[----:B------:R-:W-:Y:S02]  /*0ac0*/  @P0 IADD3 R5, R5, -c[0x0][0x1a8], RZ ;  /* 0x80006a0005050a10 */ /* 0x000fe40007ffe0ff */
[----:B------:R-:W-:Y:S02]  /*0ad0*/  @P0 IADD3 R52, R52, 0x1, RZ ;  /* 0x0000000134340810 */ /* 0x000fe40007ffe0ff */
[----:B------:R-:W-:-:S13]  /*0ae0*/  ISETP.GE.U32.AND P1, PT, R5, c[0x0][0x1a8], PT ;  /* 0x00006a0005007a0c */ /* 0x000fda0003f26070 */
[----:B------:R-:W-:Y:S02]  /*0af0*/  @P1 IADD3 R52, R52, 0x1, RZ ;  /* 0x0000000134341810 */ /* 0x000fe40007ffe0ff */
[----:B------:R-:W-:Y:S02]  /*0b00*/  @!P2 LOP3.LUT R52, RZ, c[0x0][0x1a8], RZ, 0x33, !PT ;  /* 0x00006a00ff34aa12 */ /* 0x000fe400078e33ff */
.L_x_568:
[----:B------:R-:W-:Y:S05]  /*0b10*/  BSYNC B1 ;  /* 0x0000000000017941 */ /* 0x000fea0003800000 */
.L_x_566:
[----:B------:R-:W-:-:S05]  /*0b20*/  IADD3 R4, P0, R52, 0x1, RZ ;  /* 0x0000000134047810 */ /* 0x000fca0007f1e0ff */
[----:B------:R-:W-:-:S03]  /*0b30*/  IMAD.X R5, RZ, RZ, R53, P0 ;  /* 0x000000ffff057224 */ /* 0x000fc600000e0635 */
.L_x_565:
[----:B------:R-:W-:Y:S05]  /*0b40*/  BSYNC B0 ;  /* 0x0000000000007941 */ /* 0x000fea0003800000 */
.L_x_564:
        /* <DEDUP_REMOVED lines=10> */
[----:B------:R-:W-:Y:S02]  /*0bf0*/  IMAD.MOV.U32 R30, RZ, RZ, R52 ;  /* 0x000000ffff1e7224 */ /* 0x000fe400078e0034 */
[----:B------:R-:W-:Y:S01]  /*0c00*/  IMAD.MOV.U32 R31, RZ, RZ, R53 ;  /* 0x000000ffff1f7224 */ /* 0x000fe200078e0035 */
[----:B------:R-:W-:Y:S05]  /*0c10*/  BRA `(.L_x_571) ;  /* 0x0000013000007947 */ /* 0x000fea0003800000 */
.L_x_570:
        /* <DEDUP_REMOVED lines=19> */
.L_x_571:
[----:B------:R-:W-:Y:S05]  /*0d50*/  BSYNC B0 ;  /* 0x0000000000007941 */ /* 0x000fea0003800000 */
.L_x_569:
        /* <DEDUP_REMOVED lines=8> */
[----:B------:R-:W-:-:S05]  /*0de0*/  IMAD R7, R2, c[0x0][0x1b4], R7 ;  /* 0x00006d0002077a24 */ /* 0x000fca00078e0207 */
[----:B------:R-:W-:Y:S02]  /*0df0*/  IADD3 R11, R9, R7, RZ ;  /* 0x00000007090b7210 */ /* 0x000fe40007ffe0ff */
[----:B------:R-:W-:Y:S02]  /*0e00*/  CS2R R6, SRZ ;  /* 0x0000000000067805 */ /* 0x000fe4000001ff00 */
        /* <DEDUP_REMOVED lines=15> */
.L_x_575:
        /* <DEDUP_REMOVED lines=19> */
.L_x_576:
[----:B------:R-:W-:Y:S05]  /*1030*/  BSYNC B1 ;  /* 0x0000000000017941 */ /* 0x000fea0003800000 */
.L_x_574:
[----:B------:R-:W-:-:S05]  /*1040*/  IADD3 R6, P0, R52, 0x1, RZ ;  /* 0x0000000134067810 */ /* 0x000fca0007f1e0ff */
[----:B------:R-:W-:-:S03]  /*1050*/  IMAD.X R7, RZ, RZ, R53, P0 ;  /* 0x000000ffff077224 */ /* 0x000fc600000e0635 */
.L_x_573:
[----:B------:R-:W-:Y:S05]  /*1060*/  BSYNC B0 ;  /* 0x0000000000007941 */ /* 0x000fea0003800000 */
.L_x_572:
        /* <DEDUP_REMOVED lines=9> */
[----:B------:R-:W-:Y:S05]  /*1100*/  CALL.REL.NOINC `($__internal_12_$__cuda_sm20_div_s64) ;  /* 0x0000444000007944 */ /* 0x000fea0003c00000 */
[----:B------:R-:W-:Y:S05]  /*1110*/  BRA `(.L_x_579) ;  /* 0x0000013000007947 */ /* 0x000fea0003800000 */
.L_x_578:
        /* <DEDUP_REMOVED lines=19> */
.L_x_579:
[----:B------:R-:W-:Y:S05]  /*1250*/  BSYNC B0 ;  /* 0x0000000000007941 */ /* 0x000fea0003800000 */
.L_x_577:
[----:B------:R-:W-:Y:S01]  /*1260*/  IADD3 R9, P0, R52, 0x1, RZ ;  /* 0x0000000134097810 */ /* 0x000fe20007f1e0ff */
[----:B------:R-:W-:Y:S01]  /*1270*/  BSSY B1, `(.L_x_580) ;  /* 0x0000420000017945 */ /* 0x000fe20003800000 */
[----:B------:R-:W-:-:S03]  /*1280*/  CS2R R28, SRZ ;  /* 0x00000000001c7805 */ /* 0x000fc6000001ff00 */
        /* <DEDUP_REMOVED lines=18> */
[----:B------:R-:W-:Y:S01]  /*13b0*/  IADD3 R17, P1, RZ, -R4, RZ ;  /* 0x80000004ff117210 */ /* 0x000fe20007f3e0ff */
[----:B------:R-:W-:Y:S01]  /*13c0*/  CS2R R28, SRZ ;  /* 0x00000000001c7805 */ /* 0x000fe2000001ff00 */
[----:B------:R-:W-:-:S02]  /*13d0*/  ISETP.GT.AND.EX P0, PT, R10, UR5, PT, P0 ;  /* 0x000000050a007c0c */ /* 0x000fc4000bf04300 */
[----:B------:R-:W-:Y:S01]  /*13e0*/  IADD3 R13, R13, R11, RZ ;  /* 0x0000000b0d0d7210 */ /* 0x000fe20007ffe0ff */
[----:B------:R-:W-:Y:S01]  /*13f0*/  IMAD.X R14, RZ, RZ, ~R5, P1 ;  /* 0x000000ffff0e7224 */ /* 0x000fe200008e0e05 */
[----:B------:R-:W-:Y:S01]  /*1400*/  LOP3.LUT R15, RZ, R4, RZ, 0x33, !PT ;  /* 0x00000004ff0f7212 */ /* 0x000fe200078e33ff */
[----:B------:R-:W-:Y:S01]  /*1410*/  IMAD.WIDE.U32 R26, R17, c[0x0][0x1a8], R36 ;  /* 0x00006a00111a7a25 */ /* 0x000fe200078e0024 */
[----:B------:R-:W-:Y:S02]  /*1420*/  SEL R2, R2, UR4, P0 ;  /* 0x0000000402027c07 */ /* 0x000fe40008000000 */
[C---:B------:R-:W-:Y:S02]  /*1430*/  IADD3 R10, P1, R36.reuse, -R12, RZ ;  /* 0x8000000c240a7210 */ /* 0x040fe40007f3e0ff */
[----:B------:R-:W-:Y:S01]  /*1440*/  IADD3 R11, P2, P3, R36, -c[0x0][0x1a8], -R12 ;  /* 0x80006a00240b7a10 */ /* 0x000fe20007b5e80c */
[----:B------:R-:W-:Y:S02]  /*1450*/  IMAD R12, R14, c[0x0][0x1a8], RZ ;  /* 0x00006a000e0c7a24 */ /* 0x000fe400078e02ff */
[----:B------:R-:W-:-:S02]  /*1460*/  IMAD.IADD R15, R15, 0x1, -R2 ;  /* 0x000000010f0f7824 */ /* 0x000fc400078e0a02 */
[----:B------:R-:W-:Y:S02]  /*1470*/  IMAD R17, R17, c[0x0][0x1ac], R12 ;  /* 0x00006b0011117a24 */ /* 0x000fe400078e020c */
[C-C-:B------:R-:W-:Y:S01]  /*1480*/  IMAD.X R12, R37.reuse, 0x1, ~R13.reuse, P1 ;  /* 0x00000001250c7824 */ /* 0x140fe200008e0e0d */
[----:B------:R-:W-:Y:S01]  /*1490*/  IADD3.X R13, R37, ~c[0x0][0x1ac], ~R13, P2, P3 ;  /* 0x80006b00250d7a10 */ /* 0x000fe200017e6c0d */
[----:B------:R-:W-:Y:S01]  /*14a0*/  IMAD.IADD R14, R27, 0x1, R17 ;  /* 0x000000011b0e7824 */ /* 0x000fe200078e0211 */
[----:B------:R-:W-:Y:S02]  /*14b0*/  LOP3.LUT R15, R15, 0x3, RZ, 0xc0, !PT ;  /* 0x000000030f0f7812 */ /* 0x000fe400078ec0ff */
.L_x_665:
        /* <DEDUP_REMOVED lines=9> */
[----:B-1----:R-:W-:Y:S05]  /*1550*/  @P0 BRA `(.L_x_583) ;  /* 0x00003ea000000947 */ /* 0x002fea0003800000 */
[----:B------:R-:W-:Y:S01]  /*1560*/  IADD3 R17, P0, RZ, -R6, RZ ;  /* 0x80000006ff117210 */ /* 0x000fe20007f1e0ff */
[----:B------:R-:W-:Y:S03]  /*1570*/  BSSY B2, `(.L_x_584) ;  /* 0x0000024000027945 */ /* 0x000fe60003800000 */
[----:B------:R-:W-:Y:S01]  /*1580*/  IADD3.X R2, RZ, ~R7, RZ, P0, !PT ;  /* 0x80000007ff027210 */ /* 0x000fe200007fe4ff */
        /* <DEDUP_REMOVED lines=12> */
[----:B------:R-:W-:Y:S05]  /*1650*/  CALL.REL.NOINC `($__internal_13_$__cuda_sm20_rem_s64) ;  /* 0x0000443000007944 */ /* 0x000fea0003c00000 */
[----:B------:R-:W-:Y:S02]  /*1660*/  IMAD.MOV.U32 R22, RZ, RZ, R40 ;  /* 0x000000ffff167224 */ /* 0x000fe400078e0028 */
[----:B------:R-:W-:Y:S01]  /*1670*/  IMAD.MOV.U32 R23, RZ, RZ, R41 ;  /* 0x000000ffff177224 */ /* 0x000fe200078e0029 */
[----:B------:R-:W-:Y:S05]  /*1680*/  BRA `(.L_x_586) ;  /* 0x0000012000007947 */ /* 0x000fea0003800000 */
.L_x_585:
        /* <DEDUP_REMOVED lines=18> */
.L_x_586:
[----:B------:R-:W-:Y:S05]  /*17b0*/  BSYNC B2 ;  /* 0x0000000000027941 */ /* 0x000fea0003800000 */
.L_x_584:
        /* <DEDUP_REMOVED lines=19> */
[----:B------:R-:W-:Y:S05]  /*18f0*/  CALL.REL.NOINC `($__internal_13_$__cuda_sm20_rem_s64) ;  /* 0x0000419000007944 */ /* 0x000fea0003c00000 */
[----:B------:R-:W-:-:S04]  /*1900*/  ISETP.NE.U32.AND P2, PT, R40, RZ, PT ;  /* 0x000000ff2800720c */ /* 0x000fc80003f45070 */
[----:B------:R-:W-:Y:S01]  /*1910*/  ISETP.NE.AND.EX P2, PT, R41, RZ, PT, P2 ;  /* 0x000000ff2900720c */ /* 0x000fe20003f45320 */
[----:B------:R-:W-:Y:S07]  /*1920*/  BRA `(.L_x_593) ;  /* 0x0000013000007947 */ /* 0x000fee0003800000 */
.L_x_592:
        /* <DEDUP_REMOVED lines=19> */
.L_x_593:
[----:B------:R-:W-:Y:S05]  /*1a60*/  BSYNC B4 ;  /* 0x0000000000047941 */ /* 0x000fea0003800000 */
.L_x_591:
        /* <DEDUP_REMOVED lines=8> */
[----:B------:R-:W-:Y:S05]  /*1af0*/  CALL.REL.NOINC `($__internal_12_$__cuda_sm20_div_s64) ;  /* 0x00003a5000007944 */ /* 0x000fea0003c00000 */
[----:B------:R-:W-:Y:S01]  /*1b00*/  MOV R18, R52 ;  /* 0x0000003400127202 */ /* 0x000fe20000000f00 */
[----:B------:R-:W-:Y:S01]  /*1b10*/  IMAD.MOV.U32 R19, RZ, RZ, R53 ;  /* 0x000000ffff137224 */ /* 0x000fe200078e0035 */
[----:B------:R-:W-:Y:S05]  /*1b20*/  BRA `(.L_x_596) ;  /* 0x0000014000007947 */ /* 0x000fea0003800000 */
.L_x_595:
        /* <DEDUP_REMOVED lines=18> */
[----:B------:R-:W-:-:S04]  /*1c50*/  @!P4 LOP3.LUT R17, RZ, c[0x0][0x1b0], RZ, 0x33, !PT ;  /* 0x00006c00ff11ca12 */ /* 0x000fc800078e33ff */
[----:B------:R-:W-:Y:S02]  /*1c60*/  MOV R18, R17 ;  /* 0x0000001100127202 */ /* 0x000fe40000000f00 */
.L_x_596:
[----:B------:R-:W-:Y:S05]  /*1c70*/  BSYNC B4 ;  /* 0x0000000000047941 */ /* 0x000fea0003800000 */
.L_x_594:
[----:B------:R-:W-:Y:S01]  /*1c80*/  BSSY B4, `(.L_x_597) ;  /* 0x000001c000047945 */ /* 0x000fe20003800000 */
[----:B------:R-:W-:Y:S05]  /*1c90*/  @!P1 BRA `(.L_x_598) ;  /* 0x0000007000009947 */ /* 0x000fea0003800000 */
[----:B------:R-:W-:Y:S01]  /*1ca0*/  IMAD.MOV.U32 R53, RZ, RZ, R26 ;  /* 0x000000ffff357224 */ /* 0x000fe200078e001a */
[----:B------:R-:W-:Y:S01]  /*1cb0*/  MOV R49, c[0x0][0x1bc] ;  /* 0x00006f0000317a02 */ /* 0x000fe20000000f00 */
[----:B------:R-:W-:Y:S01]  /*1cc0*/  IMAD.MOV.U32 R52, RZ, RZ, R14 ;  /* 0x000000ffff347224 */ /* 0x000fe200078e000e */
[----:B------:R-:W-:Y:S01]  /*1cd0*/  MOV R2, 0x1d00 ;  /* 0x00001d0000027802 */ /* 0x000fe20000000f00 */
[----:B------:R-:W-:Y:S02]  /*1ce0*/  IMAD.MOV.U32 R50, RZ, RZ, c[0x0][0x1b8] ;  /* 0x00006e00ff327624 */ /* 0x000fe400078e00ff */
[----:B------:R-:W-:Y:S05]  /*1cf0*/  CALL.REL.NOINC `($__internal_12_$__cuda_sm20_div_s64) ;  /* 0x0000385000007944 */ /* 0x000fea0003c00000 */
[----:B------:R-:W-:Y:S05]  /*1d00*/  BRA `(.L_x_599) ;  /* 0x0000013000007947 */ /* 0x000fea0003800000 */
.L_x_598:
        /* <DEDUP_REMOVED lines=19> */
.L_x_599:
[----:B------:R-:W-:Y:S05]  /*1e40*/  BSYNC B4 ;  /* 0x0000000000047941 */ /* 0x000fea0003800000 */
.L_x_597:
[----:B------:R-:W-:Y:S02]  /*1e50*/  IMAD R17, R33, c[0x0][0x180], RZ ;  /* 0x0000600021117a24 */ /* 0x000fe400078e02ff */
[----:B------:R-:W-:-:S04]  /*1e60*/  IMAD.WIDE.U32 R18, R32, c[0x0][0x180], R18 ;  /* 0x0000600020127a25 */ /* 0x000fc800078e0012 */
[----:B------:R-:W-:Y:S02]  /*1e70*/  IMAD R17, R32, c[0x0][0x184], R17 ;  /* 0x0000610020117a24 */ /* 0x000fe400078e0211 */
[----:B------:R-:W-:Y:S02]  /*1e80*/  IMAD.MOV.U32 R20, RZ, RZ, R52 ;  /* 0x000000ffff147224 */ /* 0x000fe400078e0034 */
[----:B------:R-:W-:Y:S01]  /*1e90*/  IMAD.MOV.U32 R21, RZ, RZ, R53 ;  /* 0x000000ffff157224 */ /* 0x000fe200078e0035 */
[----:B------:R-:W-:-:S03]  /*1ea0*/  IADD3 R2, R19, R17, RZ ;  /* 0x0000001113027210 */ /* 0x000fc60007ffe0ff */
[----:B------:R-:W-:-:S04]  /*1eb0*/  IMAD.WIDE.U32 R20, R18, c[0x0][0x188], R20 ;  /* 0x0000620012147a25 */ /* 0x000fc800078e0014 */
[----:B------:R-:W-:-:S04]  /*1ec0*/  IMAD R17, R2, c[0x0][0x188], RZ ;  /* 0x0000620002117a24 */ /* 0x000fc800078e02ff */
[----:B------:R-:W-:Y:S02]  /*1ed0*/  IMAD R17, R18, c[0x0][0x18c], R17 ;  /* 0x0000630012117a24 */ /* 0x000fe400078e0211 */
[----:B------:R-:W-:-:S04]  /*1ee0*/  IMAD.WIDE.U32 R18, R20, c[0x0][0x1c0], R6 ;  /* 0x0000700014127a25 */ /* 0x000fc800078e0006 */
[----:B------:R-:W-:-:S04]  /*1ef0*/  IMAD.IADD R2, R21, 0x1, R17 ;  /* 0x0000000115027824 */ /* 0x000fc800078e0211 */
[----:B------:R-:W-:-:S04]  /*1f00*/  IMAD R17, R2, c[0x0][0x1c0], RZ ;  /* 0x0000700002117a24 */ /* 0x000fc800078e02ff */
[----:B------:R-:W-:Y:S02]  /*1f10*/  IMAD R17, R20, c[0x0][0x1c4], R17 ;  /* 0x0000710014117a24 */ /* 0x000fe400078e0211 */
[----:B------:R-:W-:-:S04]  /*1f20*/  IMAD.WIDE.U32 R20, R18, c[0x0][0x1c8], R4 ;  /* 0x0000720012147a25 */ /* 0x000fc800078e0004 */
[----:B------:R-:W-:-:S04]  /*1f30*/  IMAD.IADD R2, R19, 0x1, R17 ;  /* 0x0000000113027824 */ /* 0x000fc800078e0211 */
[----:B------:R-:W-:-:S04]  /*1f40*/  IMAD R17, R2, c[0x0][0x1c8], RZ ;  /* 0x0000720002117a24 */ /* 0x000fc800078e02ff */
[----:B------:R-:W-:Y:S01]  /*1f50*/  IMAD R17, R18, c[0x0][0x1cc], R17 ;  /* 0x0000730012117a24 */ /* 0x000fe200078e0211 */
[----:B------:R-:W-:-:S04]  /*1f60*/  LEA R18, P1, R20, c[0x0][0x168], 0x3 ;  /* 0x00005a0014127a11 */ /* 0x000fc800078218ff */
[----:B------:R-:W-:-:S04]  /*1f70*/  IADD3 R17, R21, R17, RZ ;  /* 0x0000001115117210 */ /* 0x000fc80007ffe0ff */
[----:B------:R-:W-:-:S06]  /*1f80*/  LEA.HI.X R19, R20, c[0x0][0x16c], R17, 0x3, P1 ;  /* 0x00005b0014137a11 */ /* 0x000fcc00008f1c11 */
[----:B------:R-:W2:Y:S02]  /*1f90*/  LDG.E.64 R18, [R18.64] ;  /* 0x0000000c12127981 */ /* 0x000ea4000c1e1b00 */
[----:B--2---:R0:W1:-:S06]  /*1fa0*/  DADD R28, R28, R18 ;  /* 0x000000001c1c7229 */ /* 0x00404c0000000012 */
.L_x_590:
[----:B------:R-:W-:Y:S05]  /*1fb0*/  BSYNC B3 ;  /* 0x0000000000037941 */ /* 0x000fea0003800000 */
.L_x_589:
[----:B------:R-:W-:Y:S02]  /*1fc0*/  ISETP.NE.U32.AND P1, PT, R15, 0x1, PT ;  /* 0x000000010f00780c */ /* 0x000fe40003f25070 */
[----:B------:R-:W-:Y:S02]  /*1fd0*/  IADD3 R17, P2, R4, 0x1, RZ ;  /* 0x0000000104117810 */ /* 0x000fe40007f5e0ff */
[----:B------:R-:W-:-:S03]  /*1fe0*/  ISETP.NE.AND.EX P1, PT, RZ, RZ, PT, P1 ;  /* 0x000000ffff00720c */ /* 0x000fc60003f25310 */
[----:B0-----:R-:W-:-:S10]  /*1ff0*/  IMAD.X R18, RZ, RZ, R5, P2 ;  /* 0x000000ffff127224 */ /* 0x001fd400010e0605 */
        /* <DEDUP_REMOVED lines=14> */
[----:B-1----:R-:W-:Y:S05]  /*20e0*/  CALL.REL.NOINC `($__internal_13_$__cuda_sm20_rem_s64) ;  /* 0x000039a000007944 */ /* 0x002fea0003c00000 */
[----:B------:R-:W-:-:S04]  /*20f0*/  ISETP.NE.U32.AND P2, PT, R40, RZ, PT ;  /* 0x000000ff2800720c */ /* 0x000fc80003f45070 */
[----:B------:R-:W-:Y:S01]  /*2100*/  ISETP.NE.AND.EX P2, PT, R41, RZ, PT, P2 ;  /* 0x000000ff2900720c */ /* 0x000fe20003f45320 */
[----:B------:R-:W-:Y:S07]  /*2110*/  BRA `(.L_x_604) ;  /* 0x0000013000007947 */ /* 0x000fee0003800000 */
.L_x_603:
[----:B------:R-:W0:Y:S01]  /*2120*/  I2F.U32.RP R20, c[0x0][0x1b8] ;  /* 0x00006e0000147b06 */ /* 0x000e220000209000 */
[----:B------:R-:W-:-:S07]  /*2130*/  ISETP.NE.U32.AND P3, PT, RZ, c[0x0][0x1b8], PT ;  /* 0x00006e00ff007a0c */ /* 0x000fce0003f65070 */
[----:B0-----:R-:W0:Y:S02]  /*2140*/  MUFU.RCP R20, R20 ;  /* 0x0000001400147308 */ /* 0x001e240000001000 */
[----:B0-----:R-:W-:-:S06]  /*2150*/  IADD3 R18, R20, 0xffffffe, RZ ;  /* 0x0ffffffe14127810 */ /* 0x001fcc0007ffe0ff */
[----:B------:R0:W2:Y:S02]  /*2160*/  F2I.FTZ.U32.TRUNC.NTZ R19, R18 ;  /* 0x0000001200137305 */ /* 0x0000a4000021f000 */
[----:B0-----:R-:W-:Y:S02]  /*2170*/  IMAD.MOV.U32 R18, RZ, RZ, RZ ;  /* 0x000000ffff127224 */ /* 0x001fe400078e00ff */
[----:B--2---:R-:W-:-:S04]  /*2180*/  IMAD.MOV R17, RZ, RZ, -R19 ;  /* 0x000000ffff117224 */ /* 0x004fc800078e0a13 */
        /* <DEDUP_REMOVED lines=12> */
.L_x_604:
[----:B------:R-:W-:Y:S05]  /*2250*/  BSYNC B4 ;  /* 0x0000000000047941 */ /* 0x000fea0003800000 */
.L_x_602:
        /* <DEDUP_REMOVED lines=8> */
[----:B-1----:R-:W-:Y:S05]  /*22e0*/  CALL.REL.NOINC `($__internal_12_$__cuda_sm20_div_s64) ;  /* 0x0000326000007944 */ /* 0x002fea0003c00000 */
[----:B------:R-:W-:Y:S02]  /*22f0*/  IMAD.MOV.U32 R18, RZ, RZ, R52 ;  /* 0x000000ffff127224 */ /* 0x000fe400078e0034 */
[----:B------:R-:W-:Y:S01]  /*2300*/  IMAD.MOV.U32 R19, RZ, RZ, R53 ;  /* 0x000000ffff137224 */ /* 0x000fe200078e0035 */
[----:B------:R-:W-:Y:S05]  /*2310*/  BRA `(.L_x_607) ;  /* 0x0000014000007947 */ /* 0x000fea0003800000 */
.L_x_606:
[----:B------:R-:W0:Y:S01]  /*2320*/  I2F.U32.RP R2, c[0x0][0x1b0] ;  /* 0x00006c0000027b06 */ /* 0x000e220000209000 */
[----:B------:R-:W-:-:S07]  /*2330*/  ISETP.NE.U32.AND P4, PT, RZ, c[0x0][0x1b0], PT ;  /* 0x00006c00ff007a0c */ /* 0x000fce0003f85070 */
[----:B0-----:R-:W0:Y:S02]  /*2340*/  MUFU.RCP R2, R2 ;  /* 0x0000000200027308 */ /* 0x001e240000001000 */
[----:B0-----:R-:W-:-:S06]  /*2350*/  IADD3 R18, R2, 0xffffffe, RZ ;  /* 0x0ffffffe02127810 */ /* 0x001fcc0007ffe0ff */
[----:B------:R0:W2:Y:S02]  /*2360*/  F2I.FTZ.U32.TRUNC.NTZ R19, R18 ;  /* 0x0000001200137305 */ /* 0x0000a4000021f000 */
[----:B0-----:R-:W-:Y:S01]  /*2370*/  IMAD.MOV.U32 R18, RZ, RZ, RZ ;  /* 0x000000ffff127224 */ /* 0x001fe200078e00ff */
[----:B--2---:R-:W-:-:S05]  /*2380*/  IADD3 R17, RZ, -R19, RZ ;  /* 0x80000013ff117210 */ /* 0x004fca0007ffe0ff */
        /* <DEDUP_REMOVED lines=12> */
[----:B------:R-:W-:Y:S02]  /*2450*/  IMAD.MOV.U32 R18, RZ, RZ, R17 ;  /* 0x000000ffff127224 */ /* 0x000fe400078e0011 */
.L_x_607:
[----:B------:R-:W-:Y:S05]  /*2460*/  BSYNC B4 ;  /* 0x0000000000047941 */ /* 0x000fea0003800000 */
.L_x_605:
[----:B------:R-:W-:Y:S01]  /*2470*/  BSSY B4, `(.L_x_608) ;  /* 0x000001c000047945 */ /* 0x000fe20003800000 */
[----:B------:R-:W-:Y:S05]  /*2480*/  @!P1 BRA `(.L_x_609) ;  /* 0x0000007000009947 */ /* 0x000fea0003800000 */
[----:B------:R-:W-:Y:S01]  /*2490*/  MOV R53, R10 ;  /* 0x0000000a00357202 */ /* 0x000fe20000000f00 */
[----:B------:R-:W-:Y:S01]  /*24a0*/  IMAD.MOV.U32 R52, RZ, RZ, R12 ;  /* 0x000000ffff347224 */ /* 0x000fe200078e000c */
[----:B------:R-:W-:Y:S01]  /*24b0*/  MOV R2, 0x24f0 ;  /* 0x000024f000027802 */ /* 0x000fe20000000f00 */
[----:B------:R-:W-:Y:S02]  /*24c0*/  IMAD.MOV.U32 R50, RZ, RZ, c[0x0][0x1b8] ;  /* 0x00006e00ff327624 */ /* 0x000fe400078e00ff */
[----:B------:R-:W-:Y:S02]  /*24d0*/  IMAD.MOV.U32 R49, RZ, RZ, c[0x0][0x1bc] ;  /* 0x00006f00ff317624 */ /* 0x000fe400078e00ff */
[----:B-1----:R-:W-:Y:S05]  /*24e0*/  CALL.REL.NOINC `($__internal_12_$__cuda_sm20_div_s64) ;  /* 0x0000306000007944 */ /* 0x002fea0003c00000 */
[----:B------:R-:W-:Y:S05]  /*24f0*/  BRA `(.L_x_610) ;  /* 0x0000013000007947 */ /* 0x000fea0003800000 */
.L_x_609:
[----:B------:R-:W0:Y:S01]  /*2500*/  I2F.U32.RP R2, c[0x0][0x1b8] ;  /* 0x00006e0000027b06 */ /* 0x000e220000209000 */
[----:B------:R-:W-:Y:S01]  /*2510*/  ISETP.NE.U32.AND P3, PT, RZ, c[0x0][0x1b8], PT ;  /* 0x00006e00ff007a0c */ /* 0x000fe20003f65070 */
[----:B------:R-:W-:-:S06]  /*2520*/  IMAD.MOV.U32 R53, RZ, RZ, RZ ;  /* 0x000000ffff357224 */ /* 0x000fcc00078e00ff */
[----:B0-----:R-:W0:Y:S02]  /*2530*/  MUFU.RCP R2, R2 ;  /* 0x0000000200027308 */ /* 0x001e240000001000 */
[----:B0-----:R-:W-:-:S06]  /*2540*/  IADD3 R20, R2, 0xffffffe, RZ ;  /* 0x0ffffffe02147810 */ /* 0x001fcc0007ffe0ff */
[----:B------:R0:W2:Y:S02]  /*2550*/  F2I.FTZ.U32.TRUNC.NTZ R21, R20 ;  /* 0x0000001400157305 */ /* 0x0000a4000021f000 */
[----:B0-----:R-:W-:Y:S01]  /*2560*/  HFMA2.MMA R20, -RZ, RZ, 0, 0 ;  /* 0x00000000ff147435 */ /* 0x001fe200000001ff */
[----:B--2---:R-:W-:-:S04]  /*2570*/  IMAD.MOV R17, RZ, RZ, -R21 ;  /* 0x000000ffff117224 */ /* 0x004fc800078e0a15 */
        /* <DEDUP_REMOVED lines=11> */
.L_x_610:
[----:B------:R-:W-:Y:S05]  /*2630*/  BSYNC B4 ;  /* 0x0000000000047941 */ /* 0x000fea0003800000 */
.L_x_608:
        /* <DEDUP_REMOVED lines=10> */
[----:B------:R-:W-:Y:S02]  /*26e0*/  IMAD R17, R20, c[0x0][0x18c], R17 ;  /* 0x0000630014117a24 */ /* 0x000fe400078e0211 */
[----:B------:R-:W-:-:S04]  /*26f0*/  IMAD.WIDE.U32 R20, R18, c[0x0][0x1c0], R6 ;  /* 0x0000700012147a25 */ /* 0x000fc800078e0006 */
[----:B------:R-:W-:-:S04]  /*2700*/  IMAD.IADD R2, R19, 0x1, R17 ;  /* 0x0000000113027824 */ /* 0x000fc800078e0211 */
[----:B------:R-:W-:-:S04]  /*2710*/  IMAD R17, R2, c[0x0][0x1c0], RZ ;  /* 0x0000700002117a24 */ /* 0x000fc800078e02ff */
[----:B------:R-:W-:Y:S01]  /*2720*/  IMAD R17, R18, c[0x0][0x1c4], R17 ;  /* 0x0000710012117a24 */ /* 0x000fe200078e0211 */
[----:B------:R-:W-:-:S03]  /*2730*/  IADD3 R18, P1, R4, 0x1, RZ ;  /* 0x0000000104127810 */ /* 0x000fc60007f3e0ff */
[----:B------:R-:W-:Y:S01]  /*2740*/  IMAD.IADD R2, R21, 0x1, R17 ;  /* 0x0000000115027824 */ /* 0x000fe200078e0211 */
[----:B------:R-:W-:-:S03]  /*2750*/  IADD3.X R19, RZ, R5, RZ, P1, !PT ;  /* 0x00000005ff137210 */ /* 0x000fc60000ffe4ff */
[----:B------:R-:W-:Y:S02]  /*2760*/  IMAD R17, R2, c[0x0][0x1c8], RZ ;  /* 0x0000720002117a24 */ /* 0x000fe400078e02ff */
[----:B------:R-:W-:-:S04]  /*2770*/  IMAD.WIDE.U32 R18, R20, c[0x0][0x1c8], R18 ;  /* 0x0000720014127a25 */ /* 0x000fc800078e0012 */
[----:B------:R-:W-:Y:S01]  /*2780*/  IMAD R17, R20, c[0x0][0x1cc], R17 ;  /* 0x0000730014117a24 */ /* 0x000fe200078e0211 */
[----:B------:R-:W-:-:S03]  /*2790*/  LEA R20, P1, R18, c[0x0][0x168], 0x3 ;  /* 0x00005a0012147a11 */ /* 0x000fc600078218ff */
[----:B------:R-:W-:-:S05]  /*27a0*/  IMAD.IADD R17, R19, 0x1, R17 ;  /* 0x0000000113117824 */ /* 0x000fca00078e0211 */
[----:B------:R-:W-:-:S05]  /*27b0*/  LEA.HI.X R21, R18, c[0x0][0x16c], R17, 0x3, P1 ;  /* 0x00005b0012157a11 */ /* 0x000fca00008f1c11 */
[----:B------:R-:W2:Y:S02]  /*27c0*/  LDG.E.64 R18, [R20.64] ;  /* 0x0000000c14127981 */ /* 0x000ea4000c1e1b00 */
[----:B-12---:R0:W1:-:S06]  /*27d0*/  DADD R28, R28, R18 ;  /* 0x000000001c1c7229 */ /* 0x00604c0000000012 */
.L_x_601:
[----:B------:R-:W-:Y:S05]  /*27e0*/  BSYNC B3 ;  /* 0x0000000000037941 */ /* 0x000fea0003800000 */
.L_x_600:
[----:B------:R-:W-:Y:S02]  /*27f0*/  ISETP.NE.U32.AND P2, PT, R15, 0x2, PT ;  /* 0x000000020f00780c */ /* 0x000fe40003f45070 */
[----:B------:R-:W-:Y:S02]  /*2800*/  ISETP.NE.U32.AND P1, PT, R22, RZ, PT ;  /* 0x000000ff1600720c */ /* 0x000fe40003f25070 */
[----:B------:R-:W-:Y:S02]  /*2810*/  ISETP.NE.AND.EX P2, PT, RZ, RZ, PT, P2 ;  /* 0x000000ffff00720c */ /* 0x000fe40003f45320 */
[----:B------:R-:W-:Y:S02]  /*2820*/  IADD3 R2, P3, R4, 0x3, RZ ;  /* 0x0000000304027810 */ /* 0x000fe40007f7e0ff */
[----:B------:R-:W-:-:S02]  /*2830*/  ISETP.NE.OR.EX P1, PT, R23, RZ, !P2, P1 ;  /* 0x000000ff1700720c */ /* 0x000fc40005725710 */
[----:B------:R-:W-:Y:S01]  /*2840*/  IADD3 R17, P4, R4, 0x2, RZ ;  /* 0x0000000204117810 */ /* 0x000fe20007f9e0ff */
[----:B0-----:R-:W-:-:S03]  /*2850*/  IMAD.X R19, RZ, RZ, R5, P3 ;  /* 0x000000ffff137224 */ /* 0x001fc600018e0605 */
        /* <DEDUP_REMOVED lines=13> */
[----:B-1----:R-:W-:Y:S05]  /*2930*/  CALL.REL.NOINC `($__internal_13_$__cuda_sm20_rem_s64) ;  /* 0x0000315000007944 */ /* 0x002fea0003c00000 */
[----:B------:R-:W-:-:S04]  /*2940*/  ISETP.NE.U32.AND P2, PT, R40, RZ, PT ;  /* 0x000000ff2800720c */ /* 0x000fc80003f45070 */
[----:B------:R-:W-:Y:S01]  /*2950*/  ISETP.NE.AND.EX P2, PT, R41, RZ, PT, P2 ;  /* 0x000000ff2900720c */ /* 0x000fe20003f45320 */
[----:B------:R-:W-:Y:S07]  /*2960*/  BRA `(.L_x_613) ;  /* 0x0000013000007947 */ /* 0x000fee0003800000 */
.L_x_612:
        /* <DEDUP_REMOVED lines=19> */
.L_x_613:
[----:B------:R-:W-:Y:S05]  /*2aa0*/  BSYNC B3 ;  /* 0x0000000000037941 */ /* 0x000fea0003800000 */
.L_x_611:
        /* <DEDUP_REMOVED lines=10> */
[----:B-1----:R-:W-:Y:S05]  /*2b50*/  CALL.REL.NOINC `($__internal_12_$__cuda_sm20_div_s64) ;  /* 0x000029f000007944 */ /* 0x002fea0003c00000 */
[----:B------:R-:W-:Y:S02]  /*2b60*/  IMAD.MOV.U32 R18, RZ, RZ, R52 ;  /* 0x000000ffff127224 */ /* 0x000fe400078e0034 */
[----:B------:R-:W-:Y:S01]  /*2b70*/  IMAD.MOV.U32 R19, RZ, RZ, R53 ;  /* 0x000000ffff137224 */ /* 0x000fe200078e0035 */
[----:B------:R-:W-:Y:S05]  /*2b80*/  BRA `(.L_x_616) ;  /* 0x0000014000007947 */ /* 0x000fea0003800000 */
.L_x_615:
        /* <DEDUP_REMOVED lines=20> */
.L_x_616:
[----:B------:R-:W-:Y:S05]  /*2cd0*/  BSYNC B3 ;  /* 0x0000000000037941 */ /* 0x000fea0003800000 */
.L_x_614:
        /* <DEDUP_REMOVED lines=8> */
[----:B------:R-:W-:Y:S05]  /*2d60*/  BRA `(.L_x_619) ;  /* 0x0000013000007947 */ /* 0x000fea0003800000 */
.L_x_618:
[----:B------:R-:W0:Y:S01]  /*2d70*/  I2F.U32.RP R2, c[0x0][0x1b8] ;  /* 0x00006e0000027b06 */ /* 0x000e220000209000 */
[----:B------:R-:W-:Y:S01]  /*2d80*/  ISETP.NE.U32.AND P3, PT, RZ, c[0x0][0x1b8], PT ;  /* 0x00006e00ff007a0c */ /* 0x000fe20003f65070 */
[----:B------:R-:W-:-:S06]  /*2d90*/  HFMA2.MMA R53, -RZ, RZ, 0, 0 ;  /* 0x00000000ff357435 */ /* 0x000fcc00000001ff */
        /* <DEDUP_REMOVED lines=16> */
.L_x_619:
[----:B------:R-:W-:Y:S05]  /*2ea0*/  BSYNC B3 ;  /* 0x0000000000037941 */ /* 0x000fea0003800000 */
.L_x_617:
        /* <DEDUP_REMOVED lines=24> */
[----:B------:R-:W2:Y:S01]  /*3030*/  LDG.E.64 R18, [R20.64] ;  /* 0x0000000c14127981 */ /* 0x000ea2000c1e1b00 */
[----:B------:R-:W-:Y:S01]  /*3040*/  IADD3 R17, P1, R4, 0x3, RZ ;  /* 0x0000000304117810 */ /* 0x000fe20007f3e0ff */
[----:B-12---:R0:W1:-:S03]  /*3050*/  DADD R28, R28, R18 ;  /* 0x000000001c1c7229 */ /* 0x0060460000000012 */
[----:B0-----:R-:W-:-:S04]  /*3060*/  IADD3.X R18, RZ, R5, RZ, P1, !PT ;  /* 0x00000005ff127210 */ /* 0x001fc80000ffe4ff */
.L_x_588:
[----:B-1----:R-:W-:Y:S05]  /*3070*/  BSYNC B2 ;  /* 0x0000000000027941 */ /* 0x002fea0003800000 */
.L_x_587:
        /* <DEDUP_REMOVED lines=20> */
[----:B------:R-:W-:Y:S01]  /*31c0*/  IADD3 R39, P2, R17, 0x3, RZ ;  /* 0x0000000311277810 */ /* 0x000fe20007f5e0ff */
[--C-:B------:R-:W-:Y:S01]  /*31d0*/  IMAD.X R20, RZ, RZ, R18.reuse, P4 ;  /* 0x000000ffff147224 */ /* 0x100fe200020e0612 */
[----:B------:R-:W-:Y:S01]  /*31e0*/  IADD3 R43, P3, RZ, -R19, RZ ;  /* 0x80000013ff2b7210 */ /* 0x000fe20007f7e0ff */
[----:B------:R-:W-:Y:S01]  /*31f0*/  IMAD R40, R40, c[0x0][0x1a8], RZ ;  /* 0x00006a0028287a24 */ /* 0x000fe200078e02ff */
[----:B------:R-:W-:Y:S01]  /*3200*/  IADD3 R45, P5, RZ, -R2, RZ ;  /* 0x80000002ff2d7210 */ /* 0x000fe20007fbe0ff */
[----:B------:R-:W-:Y:S01]  /*3210*/  IMAD.X R2, RZ, RZ, R18, P2 ;  /* 0x000000ffff027224 */ /* 0x000fe200010e0612 */
[----:B------:R-:W-:Y:S01]  /*3220*/  IADD3.X R19, RZ, R18, RZ, P1, !PT ;  /* 0x00000012ff137210 */ /* 0x000fe20000ffe4ff */
[----:B------:R-:W-:Y:S01]  /*3230*/  IMAD.X R38, RZ, RZ, ~R20, P3 ;  /* 0x000000ffff267224 */ /* 0x000fe200018e0e14 */
[----:B------:R-:W-:Y:S01]  /*3240*/  IADD3 R39, P4, RZ, -R39, RZ ;  /* 0x80000027ff277210 */ /* 0x000fe20007f9e0ff */
[----:B------:R-:W-:-:S04]  /*3250*/  IMAD.WIDE.U32 R20, R49, c[0x0][0x1a8], R46 ;  /* 0x00006a0031147a25 */ /* 0x000fc800078e002e */
[----:B------:R-:W-:Y:S02]  /*3260*/  IMAD R49, R49, c[0x0][0x1ac], R40 ;  /* 0x00006b0031317a24 */ /* 0x000fe400078e0228 */
[----:B------:R-:W-:Y:S02]  /*3270*/  IMAD.X R40, RZ, RZ, ~R19, P5 ;  /* 0x000000ffff287224 */ /* 0x000fe400028e0e13 */
[----:B------:R-:W-:Y:S01]  /*3280*/  IMAD.X R41, RZ, RZ, ~R2, P4 ;  /* 0x000000ffff297224 */ /* 0x000fe200020e0e02 */
[----:B------:R-:W-:Y:S01]  /*3290*/  IADD3 R19, R21, R49, RZ ;  /* 0x0000003115137210 */ /* 0x000fe20007ffe0ff */
[----:B------:R-:W-:Y:S02]  /*32a0*/  IMAD R2, R38, c[0x0][0x1a8], RZ ;  /* 0x00006a0026027a24 */ /* 0x000fe400078e02ff */
[----:B------:R-:W-:Y:S02]  /*32b0*/  IMAD R38, R40, c[0x0][0x1a8], RZ ;  /* 0x00006a0028267a24 */ /* 0x000fe400078e02ff */
[----:B------:R-:W-:-:S02]  /*32c0*/  IMAD R21, R43, c[0x0][0x1ac], R2 ;  /* 0x00006b002b157a24 */ /* 0x000fc400078e0202 */
[----:B------:R-:W-:Y:S02]  /*32d0*/  IMAD R2, R41, c[0x0][0x1a8], RZ ;  /* 0x00006a0029027a24 */ /* 0x000fe400078e02ff */
[----:B------:R-:W-:Y:S02]  /*32e0*/  IMAD R41, R45, c[0x0][0x1ac], R38 ;  /* 0x00006b002d297a24 */ /* 0x000fe400078e0226 */
[----:B------:R-:W-:-:S04]  /*32f0*/  IMAD.WIDE.U32 R42, R43, c[0x0][0x1a8], R46 ;  /* 0x00006a002b2a7a25 */ /* 0x000fc800078e002e */
[----:B------:R-:W-:-:S04]  /*3300*/  IMAD.WIDE.U32 R44, R45, c[0x0][0x1a8], R46 ;  /* 0x00006a002d2c7a25 */ /* 0x000fc800078e002e */
[----:B------:R-:W-:-:S04]  /*3310*/  IMAD.WIDE.U32 R46, R39, c[0x0][0x1a8], R46 ;  /* 0x00006a00272e7a25 */ /* 0x000fc800078e002e */
[----:B------:R-:W-:Y:S02]  /*3320*/  IMAD R39, R39, c[0x0][0x1ac], R2 ;  /* 0x00006b0027277a24 */ /* 0x000fe400078e0202 */
[----:B------:R-:W-:Y:S02]  /*3330*/  IMAD.IADD R21, R43, 0x1, R21 ;  /* 0x000000012b157824 */ /* 0x000fe400078e0215 */
[----:B------:R-:W-:Y:S02]  /*3340*/  IMAD.IADD R43, R45, 0x1, R41 ;  /* 0x000000012d2b7824 */ /* 0x000fe400078e0229 */
[----:B------:R-:W-:Y:S01]  /*3350*/  IMAD.IADD R45, R47, 0x1, R39 ;  /* 0x000000012f2d7824 */ /* 0x000fe200078e0227 */
[C---:B------:R-:W-:Y:S01]  /*3360*/  SHF.L.U64.HI R47, R17.reuse, 0x3, R18 ;  /* 0x00000003112f7819 */ /* 0x040fe20000010212 */
[----:B------:R-:W-:Y:S02]  /*3370*/  IMAD.SHL.U32 R48, R17, 0x8, RZ ;  /* 0x0000000811307824 */ /* 0x000fe400078e00ff */
.L_x_664:
[----:B------:R-:W-:Y:S01]  /*3380*/  ISETP.NE.U32.AND P1, PT, R22, RZ, PT ;  /* 0x000000ff1600720c */ /* 0x000fe20003f25070 */
[----:B------:R-:W-:Y:S03]  /*3390*/  BSSY B2, `(.L_x_620) ;  /* 0x000007b000027945 */ /* 0x000fe60003800000 */
[----:B------:R-:W-:-:S13]  /*33a0*/  ISETP.NE.AND.EX P1, PT, R23, RZ, PT, P1 ;  /* 0x000000ff1700720c */ /* 0x000fda0003f25310 */
[----:B-1----:R-:W-:Y:S05]  /*33b0*/  @P1 BRA `(.L_x_621) ;  /* 0x0000078000001947 */ /* 0x002fea0003800000 */
        /* <DEDUP_REMOVED lines=9> */
[----:B------:R-:W-:Y:S05]  /*3450*/  CALL.REL.NOINC `($__internal_13_$__cuda_sm20_rem_s64) ;  /* 0x0000263000007944 */ /* 0x000fea0003c00000 */
[----:B------:R-:W-:-:S04]  /*3460*/  ISETP.NE.U32.AND P2, PT, R40, RZ, PT ;  /* 0x000000ff2800720c */ /* 0x000fc80003f45070 */
[----:B------:R-:W-:Y:S01]  /*3470*/  ISETP.NE.AND.EX P2, PT, R41, RZ, PT, P2 ;  /* 0x000000ff2900720c */ /* 0x000fe20003f45320 */
[----:B------:R-:W-:Y:S07]  /*3480*/  BRA `(.L_x_624) ;  /* 0x0000013000007947 */ /* 0x000fee0003800000 */
.L_x_623:
        /* <DEDUP_REMOVED lines=19> */
.L_x_624:
[----:B------:R-:W-:Y:S05]  /*35c0*/  BSYNC B3 ;  /* 0x0000000000037941 */ /* 0x000fea0003800000 */
.L_x_622:
        /* <DEDUP_REMOVED lines=12> */
.L_x_626:
        /* <DEDUP_REMOVED lines=19> */
.L_x_627:
[----:B------:R-:W-:Y:S05]  /*37c0*/  BSYNC B3 ;  /* 0x0000000000037941 */ /* 0x000fea0003800000 */
.L_x_625:
        /* <DEDUP_REMOVED lines=11> */
.L_x_629:
        /* <DEDUP_REMOVED lines=19> */
.L_x_630:
[----:B------:R-:W-:Y:S05]  /*39b0*/  BSYNC B3 ;  /* 0x0000000000037941 */ /* 0x000fea0003800000 */
.L_x_628:
        /* <DEDUP_REMOVED lines=11> */
[----:B------:R-:W-:Y:S01]  /*3a70*/  IMAD.MOV.U32 R49, RZ, RZ, R47 ;  /* 0x000000ffff317224 */ /* 0x000fe200078e002f */
[----:B------:R-:W-:Y:S01]  /*3a80*/  IADD3 R2, R41, R39, RZ ;  /* 0x0000002729027210 */ /* 0x000fe20007ffe0ff */
[----:B------:R-:W-:-:S04]  /*3a90*/  IMAD.WIDE.U32 R38, R40, c[0x0][0x1c0], R6 ;  /* 0x0000700028267a25 */ /* 0x000fc800078e0006 */
[----:B------:R-:W-:-:S04]  /*3aa0*/  IMAD R41, R2, c[0x0][0x1c0], RZ ;  /* 0x0000700002297a24 */ /* 0x000fc800078e02ff */
[----:B------:R-:W-:Y:S02]  /*3ab0*/  IMAD R51, R40, c[0x0][0x1c4], R41 ;  /* 0x0000710028337a24 */ /* 0x000fe400078e0229 */
[----:B------:R-:W-:-:S04]  /*3ac0*/  IMAD.WIDE.U32 R40, R38, UR8, R48 ;  /* 0x0000000826287c25 */ /* 0x000fc8000f8e0030 */
[----:B------:R-:W-:Y:S02]  /*3ad0*/  IMAD.IADD R2, R39, 0x1, R51 ;  /* 0x0000000127027824 */ /* 0x000fe400078e0233 */
[----:B------:R-:W-:Y:S01]  /*3ae0*/  IMAD R39, R38, UR9, RZ ;  /* 0x0000000926277c24 */ /* 0x000fe2000f8e02ff */
[----:B------:R-:W-:-:S03]  /*3af0*/  IADD3 R38, P2, R40, c[0x0][0x168], RZ ;  /* 0x00005a0028267a10 */ /* 0x000fc60007f5e0ff */
[----:B------:R-:W-:-:S05]  /*3b00*/  IMAD R39, R2, UR8, R39 ;  /* 0x0000000802277c24 */ /* 0x000fca000f8e0227 */
[----:B------:R-:W-:-:S06]  /*3b10*/  IADD3.X R39, R41, c[0x0][0x16c], R39, P2, !PT ;  /* 0x00005b0029277a10 */ /* 0x000fcc00017fe427 */
[----:B------:R-:W2:Y:S02]  /*3b20*/  LDG.E.64 R38, [R38.64] ;  /* 0x0000000c26267981 */ /* 0x000ea4000c1e1b00 */
[----:B--2---:R0:W1:-:S06]  /*3b30*/  DADD R28, R28, R38 ;  /* 0x000000001c1c7229 */ /* 0x00404c0000000026 */
.L_x_621:
[----:B------:R-:W-:Y:S05]  /*3b40*/  BSYNC B2 ;  /* 0x0000000000027941 */ /* 0x000fea0003800000 */
.L_x_620:
        /* <DEDUP_REMOVED lines=11> */
[----:B01----:R-:W-:Y:S05]  /*3c00*/  CALL.REL.NOINC `($__internal_13_$__cuda_sm20_rem_s64) ;  /* 0x00001e8000007944 */ /* 0x003fea0003c00000 */
[----:B------:R-:W-:-:S04]  /*3c10*/  ISETP.NE.U32.AND P2, PT, R40, RZ, PT ;  /* 0x000000ff2800720c */ /* 0x000fc80003f45070 */
[----:B------:R-:W-:Y:S01]  /*3c20*/  ISETP.NE.AND.EX P2, PT, R41, RZ, PT, P2 ;  /* 0x000000ff2900720c */ /* 0x000fe20003f45320 */
[----:B------:R-:W-:Y:S07]  /*3c30*/  BRA `(.L_x_635) ;  /* 0x0000013000007947 */ /* 0x000fee0003800000 */
.L_x_634:
[----:B------:R-:W2:Y:S01]  /*3c40*/  I2F.U32.RP R40, c[0x0][0x1b8] ;  /* 0x00006e0000287b06 */ /* 0x000ea20000209000 */
[----:B------:R-:W-:-:S07]  /*3c50*/  ISETP.NE.U32.AND P3, PT, RZ, c[0x0][0x1b8], PT ;  /* 0x00006e00ff007a0c */ /* 0x000fce0003f65070 */
[----:B--2---:R-:W2:Y:S02]  /*3c60*/  MUFU.RCP R40, R40 ;  /* 0x0000002800287308 */ /* 0x004ea40000001000 */
[----:B0-2---:R-:W-:-:S06]  /*3c70*/  IADD3 R38, R40, 0xffffffe, RZ ;  /* 0x0ffffffe28267810 */ /* 0x005fcc0007ffe0ff */
        /* <DEDUP_REMOVED lines=15> */
.L_x_635:
[----:B------:R-:W-:Y:S05]  /*3d70*/  BSYNC B3 ;  /* 0x0000000000037941 */ /* 0x000fea0003800000 */
.L_x_633:
        /* <DEDUP_REMOVED lines=9> */
[----:B------:R-:W-:Y:S01]  /*3e10*/  IMAD.MOV.U32 R40, RZ, RZ, R52 ;  /* 0x000000ffff287224 */ /* 0x000fe200078e0034 */
[----:B------:R-:W-:Y:S01]  /*3e20*/  MOV R41, R53 ;  /* 0x0000003500297202 */ /* 0x000fe20000000f00 */
[----:B------:R-:W-:Y:S05]  /*3e30*/  BRA `(.L_x_638) ;  /* 0x0000013000007947 */ /* 0x000fea0003800000 */
.L_x_637:
        /* <DEDUP_REMOVED lines=19> */
.L_x_638:
[----:B------:R-:W-:Y:S05]  /*3f70*/  BSYNC B3 ;  /* 0x0000000000037941 */ /* 0x000fea0003800000 */
.L_x_636:
        /* <DEDUP_REMOVED lines=11> */
.L_x_640:
        /* <DEDUP_REMOVED lines=19> */
.L_x_641:
[----:B------:R-:W-:Y:S05]  /*4160*/  BSYNC B3 ;  /* 0x0000000000037941 */ /* 0x000fea0003800000 */
.L_x_639:
[----:B------:R-:W-:Y:S02]  /*4170*/  IMAD R49, R33, c[0x0][0x180], RZ ;  /* 0x0000600021317a24 */ /* 0x000fe400078e02ff */
[----:B------:R-:W-:Y:S02]  /*4180*/  IMAD.MOV.U32 R38, RZ, RZ, R40 ;  /* 0x000000ffff267224 */ /* 0x000fe400078e0028 */
[----:B------:R-:W-:Y:S02]  /*4190*/  IMAD.MOV.U32 R39, RZ, RZ, R41 ;  /* 0x000000ffff277224 */ /* 0x000fe400078e0029 */
[C---:B------:R-:W-:Y:S02]  /*41a0*/  IMAD R49, R32.reuse, c[0x0][0x184], R49 ;  /* 0x0000610020317a24 */ /* 0x040fe400078e0231 */
[----:B------:R-:W-:-:S04]  /*41b0*/  IMAD.WIDE.U32 R38, R32, c[0x0][0x180], R38 ;  /* 0x0000600020267a25 */ /* 0x000fc800078e0026 */
[----:B------:R-:W-:Y:S01]  /*41c0*/  IMAD.MOV.U32 R40, RZ, RZ, R52 ;  /* 0x000000ffff287224 */ /* 0x000fe200078e0034 */
[----:B------:R-:W-:Y:S01]  /*41d0*/  IADD3 R2, R49, R39, RZ ;  /* 0x0000002731027210 */ /* 0x000fe20007ffe0ff */
[----:B------:R-:W-:Y:S02]  /*41e0*/  IMAD.MOV.U32 R41, RZ, RZ, R53 ;  /* 0x000000ffff297224 */ /* 0x000fe400078e0035 */
[----:B------:R-:W-:Y:S02]  /*41f0*/  IMAD.MOV.U32 R49, RZ, RZ, R47 ;  /* 0x000000ffff317224 */ /* 0x000fe400078e002f */
[----:B------:R-:W-:Y:S02]  /*4200*/  IMAD R39, R2, c[0x0][0x188], RZ ;  /* 0x0000620002277a24 */ /* 0x000fe400078e02ff */
[----:B------:R-:W-:-:S04]  /*4210*/  IMAD.WIDE.U32 R40, R38, c[0x0][0x188], R40 ;  /* 0x0000620026287a25 */ /* 0x000fc800078e0028 */
        /* <DEDUP_REMOVED lines=11> */
[----:B------:R-:W2:Y:S02]  /*42d0*/  LDG.E.64 R38, [R38.64+0x8] ;  /* 0x0000080c26267981 */ /* 0x000ea4000c1e1b00 */
[----:B-12---:R0:W1:-:S06]  /*42e0*/  DADD R28, R28, R38 ;  /* 0x000000001c1c7229 */ /* 0x00604c0000000026 */
.L_x_632:
[----:B------:R-:W-:Y:S05]  /*42f0*/  BSYNC B2 ;  /* 0x0000000000027941 */ /* 0x000fea0003800000 */
.L_x_631:
        /* <DEDUP_REMOVED lines=11> */
[----:B01----:R-:W-:Y:S05]  /*43b0*/  CALL.REL.NOINC `($__internal_13_$__cuda_sm20_rem_s64) ;  /* 0x000016d000007944 */ /* 0x003fea0003c00000 */
[----:B------:R-:W-:-:S04]  /*43c0*/  ISETP.NE.U32.AND P2, PT, R40, RZ, PT ;  /* 0x000000ff2800720c */ /* 0x000fc80003f45070 */
[----:B------:R-:W-:Y:S01]  /*43d0*/  ISETP.NE.AND.EX P2, PT, R41, RZ, PT, P2 ;  /* 0x000000ff2900720c */ /* 0x000fe20003f45320 */
[----:B------:R-:W-:Y:S07]  /*43e0*/  BRA `(.L_x_646) ;  /* 0x0000013000007947 */ /* 0x000fee0003800000 */
.L_x_645:
[----:B------:R-:W2:Y:S01]  /*43f0*/  I2F.U32.RP R40, c[0x0][0x1b8] ;  /* 0x00006e0000287b06 */ /* 0x000ea20000209000 */
[----:B------:R-:W-:-:S07]  /*4400*/  ISETP.NE.U32.AND P3, PT, RZ, c[0x0][0x1b8], PT ;  /* 0x00006e00ff007a0c */ /* 0x000fce0003f65070 */
[----:B--2---:R-:W2:Y:S02]  /*4410*/  MUFU.RCP R40, R40 ;  /* 0x0000002800287308 */ /* 0x004ea40000001000 */
[----:B0-2---:R-:W-:-:S06]  /*4420*/  IADD3 R38, R40, 0xffffffe, RZ ;  /* 0x0ffffffe28267810 */ /* 0x005fcc0007ffe0ff */
        /* <DEDUP_REMOVED lines=15> */
.L_x_646:
[----:B------:R-:W-:Y:S05]  /*4520*/  BSYNC B3 ;  /* 0x0000000000037941 */ /* 0x000fea0003800000 */
.L_x_644:
        /* <DEDUP_REMOVED lines=12> */
.L_x_648:
[----:B------:R-:W0:Y:S01]  /*45f0*/  I2F.U32.RP R2, c[0x0][0x1b0] ;  /* 0x00006c0000027b06 */ /* 0x000e220000209000 */
[----:B------:R-:W-:-:S07]  /*4600*/  ISETP.NE.U32.AND P4, PT, RZ, c[0x0][0x1b0], PT ;  /* 0x00006c00ff007a0c */ /* 0x000fce0003f85070 */
        /* <DEDUP_REMOVED lines=17> */
.L_x_649:
[----:B------:R-:W-:Y:S05]  /*4720*/  BSYNC B3 ;  /* 0x0000000000037941 */ /* 0x000fea0003800000 */
.L_x_647:
        /* <DEDUP_REMOVED lines=11> */
.L_x_651:
        /* <DEDUP_REMOVED lines=19> */
.L_x_652:
[----:B------:R-:W-:Y:S05]  /*4910*/  BSYNC B3 ;  /* 0x0000000000037941 */ /* 0x000fea0003800000 */
.L_x_650:
        /* <DEDUP_REMOVED lines=11> */
[----:B------:R-:W-:Y:S02]  /*49d0*/  IMAD.MOV.U32 R49, RZ, RZ, R47 ;  /* 0x000000ffff317224 */ /* 0x000fe400078e002f */
[----:B------:R-:W-:Y:S02]  /*49e0*/  IMAD.IADD R2, R41, 0x1, R39 ;  /* 0x0000000129027824 */ /* 0x000fe400078e0227 */
[----:B------:R-:W-:-:S04]  /*49f0*/  IMAD.WIDE.U32 R38, R40, c[0x0][0x1c0], R6 ;  /* 0x0000700028267a25 */ /* 0x000fc800078e0006 */
[----:B------:R-:W-:-:S04]  /*4a00*/  IMAD R41, R2, c[0x0][0x1c0], RZ ;  /* 0x0000700002297a24 */ /* 0x000fc800078e02ff */
[----:B------:R-:W-:Y:S02]  /*4a10*/  IMAD R51, R40, c[0x0][0x1c4], R41 ;  /* 0x0000710028337a24 */ /* 0x000fe400078e0229 */
[----:B------:R-:W-:-:S04]  /*4a20*/  IMAD.WIDE.U32 R40, R38, UR8, R48 ;  /* 0x0000000826287c25 */ /* 0x000fc8000f8e0030 */
[----:B------:R-:W-:Y:S02]  /*4a30*/  IMAD.IADD R2, R39, 0x1, R51 ;  /* 0x0000000127027824 */ /* 0x000fe400078e0233 */
[----:B------:R-:W-:Y:S01]  /*4a40*/  IMAD R39, R38, UR9, RZ ;  /* 0x0000000926277c24 */ /* 0x000fe2000f8e02ff */
[----:B------:R-:W-:-:S03]  /*4a50*/  IADD3 R38, P2, R40, UR6, RZ ;  /* 0x0000000628267c10 */ /* 0x000fc6000ff5e0ff */
[----:B------:R-:W-:-:S05]  /*4a60*/  IMAD R39, R2, UR8, R39 ;  /* 0x0000000802277c24 */ /* 0x000fca000f8e0227 */
[----:B------:R-:W-:-:S06]  /*4a70*/  IADD3.X R39, R41, UR7, R39, P2, !PT ;  /* 0x0000000729277c10 */ /* 0x000fcc00097fe427 */
[----:B------:R-:W2:Y:S02]  /*4a80*/  LDG.E.64 R38, [R38.64+-0x8] ;  /* 0xfffff80c26267981 */ /* 0x000ea4000c1e1b00 */
[----:B-12---:R0:W1:-:S06]  /*4a90*/  DADD R28, R28, R38 ;  /* 0x000000001c1c7229 */ /* 0x00604c0000000026 */
.L_x_643:
[----:B------:R-:W-:Y:S05]  /*4aa0*/  BSYNC B2 ;  /* 0x0000000000027941 */ /* 0x000fea0003800000 */
.L_x_642:
        /* <DEDUP_REMOVED lines=11> */
[----:B01----:R-:W-:Y:S05]  /*4b60*/  CALL.REL.NOINC `($__internal_13_$__cuda_sm20_rem_s64) ;  /* 0x00000f2000007944 */ /* 0x003fea0003c00000 */
[----:B------:R-:W-:-:S04]  /*4b70*/  ISETP.NE.U32.AND P1, PT, R40, RZ, PT ;  /* 0x000000ff2800720c */ /* 0x000fc80003f25070 */
[----:B------:R-:W-:Y:S01]  /*4b80*/  ISETP.NE.AND.EX P1, PT, R41, RZ, PT, P1 ;  /* 0x000000ff2900720c */ /* 0x000fe20003f25310 */
[----:B------:R-:W-:Y:S07]  /*4b90*/  BRA `(.L_x_657) ;  /* 0x0000013000007947 */ /* 0x000fee0003800000 */
.L_x_656:
        /* <DEDUP_REMOVED lines=19> */
.L_x_657:
[----:B------:R-:W-:Y:S05]  /*4cd0*/  BSYNC B3 ;  /* 0x0000000000037941 */ /* 0x000fea0003800000 */
.L_x_655:
        /* <DEDUP_REMOVED lines=8> */
[----:B-1----:R-:W-:Y:S05]  /*4d60*/  CALL.REL.NOINC `($__internal_12_$__cuda_sm20_div_s64) ;  /* 0x000007e000007944 */ /* 0x002fea0003c00000 */
[----:B------:R-:W-:Y:S01]  /*4d70*/  MOV R40, R52 ;  /* 0x0000003400287202 */ /* 0x000fe20000000f00 */
[----:B------:R-:W-:Y:S01]  /*4d80*/  IMAD.MOV.U32 R41, RZ, RZ, R53 ;  /* 0x000000ffff297224 */ /* 0x000fe200078e0035 */
[----:B------:R-:W-:Y:S05]  /*4d90*/  BRA `(.L_x_660) ;  /* 0x0000013000007947 */ /* 0x000fea0003800000 */
.L_x_659:
        /* <DEDUP_REMOVED lines=19> */
.L_x_660:
[----:B------:R-:W-:Y:S05]  /*4ed0*/  BSYNC B3 ;  /* 0x0000000000037941 */ /* 0x000fea0003800000 */
.L_x_658:
        /* <DEDUP_REMOVED lines=9> */
[----:B-1----:R-:W-:Y:S05]  /*4f70*/  CALL.REL.NOINC `($__internal_12_$__cuda_sm20_div_s64) ;  /* 0x000005d000007944 */ /* 0x002fea0003c00000 */
[----:B------:R-:W-:Y:S05]  /*4f80*/  BRA `(.L_x_663) ;  /* 0x0000013000007947 */ /* 0x000fea0003800000 */
.L_x_662:
[----:B------:R-:W0:Y:S01]  /*4f90*/  I2F.U32.RP R2, c[0x0][0x1b8] ;  /* 0x00006e0000027b06 */ /* 0x000e220000209000 */
[----:B------:R-:W-:Y:S01]  /*4fa0*/  ISETP.NE.U32.AND P3, PT, RZ, c[0x0][0x1b8], PT ;  /* 0x00006e00ff007a0c */ /* 0x000fe20003f65070 */
[----:B------:R-:W-:-:S06]  /*4fb0*/  IMAD.MOV.U32 R53, RZ, RZ, RZ ;  /* 0x000000ffff357224 */ /* 0x000fcc00078e00ff */
        /* <DEDUP_REMOVED lines=16> */
.L_x_663:
[----:B------:R-:W-:Y:S05]  /*50c0*/  BSYNC B3 ;  /* 0x0000000000037941 */ /* 0x000fea0003800000 */
.L_x_661:
[----:B------:R-:W-:Y:S01]  /*50d0*/  MOV R39, R41 ;  /* 0x0000002900277202 */ /* 0x000fe20000000f00 */
[----:B------:R-:W-:Y:S02]  /*50e0*/  IMAD R49, R33, c[0x0][0x180], RZ ;  /* 0x0000600021317a24 */ /* 0x000fe400078e02ff */
[----:B------:R-:W-:Y:S02]  /*50f0*/  IMAD.MOV.U32 R38, RZ, RZ, R40 ;  /* 0x000000ffff267224 */ /* 0x000fe400078e0028 */
[C---:B------:R-:W-:Y:S02]  /*5100*/  IMAD R49, R32.reuse, c[0x0][0x184], R49 ;  /* 0x0000610020317a24 */ /* 0x040fe400078e0231 */
[----:B------:R-:W-:-:S04]  /*5110*/  IMAD.WIDE.U32 R38, R32, c[0x0][0x180], R38 ;  /* 0x0000600020267a25 */ /* 0x000fc800078e0026 */
[----:B------:R-:W-:Y:S01]  /*5120*/  IMAD.IADD R2, R49, 0x1, R39 ;  /* 0x0000000131027824 */ /* 0x000fe200078e0227 */
[----:B------:R-:W-:Y:S01]  /*5130*/  MOV R49, R47 ;  /* 0x0000002f00317202 */ /* 0x000fe20000000f00 */
        /* <DEDUP_REMOVED lines=15> */
[----:B------:R-:W2:Y:S02]  /*5230*/  LDG.E.64 R38, [R38.64] ;  /* 0x0000000c26267981 */ /* 0x000ea4000c1e1b00 */
[----:B-12---:R0:W1:-:S06]  /*5240*/  DADD R28, R28, R38 ;  /* 0x000000001c1c7229 */ /* 0x00604c0000000026 */
.L_x_654:
[----:B------:R-:W-:Y:S05]  /*5250*/  BSYNC B2 ;  /* 0x0000000000027941 */ /* 0x000fea0003800000 */
.L_x_653:
[----:B------:R-:W-:Y:S01]  /*5260*/  IADD3 R2, P2, R30, 0x1, RZ ;  /* 0x000000011e027810 */ /* 0x000fe20007f5e0ff */
[----:B------:R-:W-:Y:S02]  /*5270*/  ULDC.64 UR10, c[0x0][0x1a8] ;  /* 0x00006a00000a7ab9 */ /* 0x000fe40000000a00 */
[----:B------:R-:W-:Y:S01]  /*5280*/  USHF.L.U32 UR5, UR10, 0x2, URZ ;  /* 0x000000020a057899 */ /* 0x000fe2000800063f */
[----:B------:R-:W-:Y:S01]  /*5290*/  ISETP.LT.U32.AND P1, PT, R2, c[0x0][0x1c8], PT ;  /* 0x0000720002007a0c */ /* 0x000fe20003f21070 */
[----:B0-----:R-:W-:Y:S01]  /*52a0*/  IMAD.X R38, RZ, RZ, R31, P2 ;  /* 0x000000ffff267224 */ /* 0x001fe200010e061f */
[----:B------:R-:W-:Y:S02]  /*52b0*/  UMOV UR4, 0x2 ;  /* 0x0000000200047882 */ /* 0x000fe40000000000 */
[----:B------:R-:W-:Y:S01]  /*52c0*/  USHF.L.U64.HI UR4, UR10, UR4, UR11 ;  /* 0x000000040a047299 */ /* 0x000fe2000801020b */
        /* <DEDUP_REMOVED lines=19> */
.L_x_583:
[----:B------:R-:W-:Y:S05]  /*5400*/  BSYNC B0 ;  /* 0x0000000000007941 */ /* 0x000fea0003800000 */
.L_x_582:
[----:B------:R-:W-:-:S04]  /*5410*/  IADD3 R6, P0, R6, 0x1, RZ ;  /* 0x0000000106067810 */ /* 0x000fc80007f1e0ff */
[----:B------:R-:W-:Y:S02]  /*5420*/  IADD3.X R7, RZ, R7, RZ, P0, !PT ;  /* 0x00000007ff077210 */ /* 0x000fe400007fe4ff */
[----:B------:R-:W-:-:S04]  /*5430*/  ISETP.GE.U32.AND P0, PT, R6, R9, PT ;  /* 0x000000090600720c */ /* 0x000fc80003f06070 */
[----:B------:R-:W-:-:S13]  /*5440*/  ISETP.GE.AND.EX P0, PT, R7, R8, PT, P0 ;  /* 0x000000080700720c */ /* 0x000fda0003f06300 */
[----:B------:R-:W-:Y:S01]  /*5450*/  @P0 CALL.REL.NOINC `(.L_x_581) ;  /* 0x0000001000000944 */ /* 0x000fe20003c00000 */
[----:B------:R-:W-:Y:S05]  /*5460*/  BRA `(.L_x_665) ;  /* 0xffffc05000007947 */ /* 0x000fea000383ffff */
.L_x_581:
[----:B------:R-:W-:Y:S05]  /*5470*/  BSYNC B1 ;  /* 0x0000000000017941 */ /* 0x000fea0003800000 */
.L_x_580:
[----:B------:R-:W-:Y:S01]  /*5480*/  IMAD.MOV.U32 R2, RZ, RZ, c[0x0][0x0] ;  /* 0x00000000ff027624 */ /* 0x000fe200078e00ff */
[----:B------:R-:W-:Y:S02]  /*5490*/  SHF.R.S32.HI R5, RZ, 0x1f, R0 ;  /* 0x0000001fff057819 */ /* 0x000fe40000011400 */
[----:B------:R-:W-:Y:S01]  /*54a0*/  LEA R4, P0, R0, c[0x0][0x1d0], 0x3 ;  /* 0x0000740000047a11 */ /* 0x000fe200078018ff */
[----:B------:R-:W-:-:S03]  /*54b0*/  IMAD R7, R2, c[0x0][0xc], RZ ;  /* 0x0000030002077a24 */ /* 0x000fc600078e02ff */
[----:B------:R-:W-:Y:S02]  /*54c0*/  LEA.HI.X R5, R0, c[0x0][0x1d4], R5, 0x3, P0 ;  /* 0x0000750000057a11 */ /* 0x000fe400000f1c05 */
[----:B------:R-:W-:-:S03]  /*54d0*/  IADD3 R0, P0, R7, R0, RZ ;  /* 0x0000000007007210 */ /* 0x000fc60007f1e0ff */
[----:B-1----:R0:W-:Y:S02]  /*54e0*/  STG.E.64 [R4.64], R28 ;  /* 0x0000001c04007986 */ /* 0x0021e4000c101b0c */
[----:B------:R-:W-:Y:S01]  /*54f0*/  IMAD.X R3, RZ, RZ, R3, P0 ;  /* 0x000000ffff037224 */ /* 0x000fe200000e0603 */
[----:B------:R-:W-:-:S04]  /*5500*/  ISETP.GE.U32.AND P0, PT, R0, c[0x0][0x160], PT ;  /* 0x0000580000007a0c */ /* 0x000fc80003f06070 */
[----:B------:R-:W-:-:S13]  /*5510*/  ISETP.GE.AND.EX P0, PT, R3, c[0x0][0x164], PT, P0 ;  /* 0x0000590003007a0c */ /* 0x000fda0003f06300 */
[----:B0-----:R-:W-:Y:S01]  /*5520*/  @P0 CALL.REL.NOINC `(.L_x_666) ;  /* 0x0000001000000944 */ /* 0x001fe20003c00000 */
[----:B------:R-:W-:Y:S05]  /*5530*/  BRA `(.L_x_667) ;  /* 0xffffabd000007947 */ /* 0x000fea000383ffff */
.L_x_666:
[----:B------:R-:W-:Y:S05]  /*5540*/  EXIT ;  /* 0x000000000000794d */ /* 0x000fea0003800000 */
        .weak           $__internal_12_$__cuda_sm20_div_s64
        .type           $__internal_12_$__cuda_sm20_div_s64,@function
        .size           $__internal_12_$__cuda_sm20_div_s64,($__internal_13_$__cuda_sm20_rem_s64 - $__internal_12_$__cuda_sm20_div_s64)
$__internal_12_$__cuda_sm20_div_s64:
        /* <DEDUP_REMOVED lines=11> */
[C---:B------:R-:W-:Y:S01]  /*5600*/  IMAD R51, R60.reuse, R39, R59 ;  /* 0x000000273c337224 */ /* 0x040fe200078e023b */
[----:B------:R-:W-:Y:S02]  /*5610*/  IADD3 R56, P2, RZ, -R58, RZ ;  /* 0x8000003aff387210 */ /* 0x000fe40007f5e0ff */
[----:B------:R-:W-:Y:S01]  /*5620*/  MOV R59, R60 ;  /* 0x0000003c003b7202 */ /* 0x000fe20000000f00 */
        /* <DEDUP_REMOVED lines=12> */
[----:B------:R-:W-:-:S03]  /*56f0*/  IADD3 R54, P2, RZ, -R54, RZ ;  /* 0x80000036ff367210 */ /* 0x000fc60007f5e0ff */
[----:B------:R-:W-:Y:S02]  /*5700*/  IMAD R56, R51, R38, R56 ;  /* 0x0000002633387224 */ /* 0x000fe400078e0238 */
[----:B------:R-:W-:-:S04]  /*5710*/  IMAD.HI.U32 R58, R59, R54, RZ ;  /* 0x000000363b3a7227 */ /* 0x000fc800078e00ff */
[----:B------:R-:W-:-:S04]  /*5720*/  IMAD.X R56, RZ, RZ, ~R56, P2 ;  /* 0x000000ffff387224 */ /* 0x000fc800010e0e38 */
[----:B------:R-:W-:-:S06]  /*5730*/  IMAD.WIDE.U32 R58, P2, R59, R56, R58 ;  /* 0x000000383b3a7225 */ /* 0x000fcc000784003a */
[C---:B------:R-:W-:Y:S01]  /*5740*/  IMAD.HI.U32 R55, P3, R51.reuse, R54, R58 ;  /* 0x0000003633377227 */ /* 0x040fe2000786003a */
[----:B------:R-:W-:Y:S01]  /*5750*/  IADD3 R58, P6, RZ, -R53, RZ ;  /* 0x80000035ff3a7210 */ /* 0x000fe20007fde0ff */
[----:B------:R-:W-:Y:S02]  /*5760*/  HFMA2.MMA R59, -RZ, RZ, 0, 0 ;  /* 0x00000000ff3b7435 */ /* 0x000fe400000001ff */
[CC--:B------:R-:W-:Y:S02]  /*5770*/  IMAD R54, R51.reuse, R56.reuse, RZ ;  /* 0x0000003833367224 */ /* 0x0c0fe400078e02ff */
[----:B------:R-:W-:-:S03]  /*5780*/  IMAD.HI.U32 R56, R51, R56, RZ ;  /* 0x0000003833387227 */ /* 0x000fc600078e00ff */
[----:B------:R-:W-:Y:S01]  /*5790*/  IADD3 R54, P4, R54, R55, RZ ;  /* 0x0000003736367210 */ /* 0x000fe20007f9e0ff */
[----:B------:R-:W-:Y:S01]  /*57a0*/  IMAD.X R56, R56, 0x1, R51, P2 ;  /* 0x0000000138387824 */ /* 0x000fe200010e0633 */
[----:B------:R-:W-:Y:S01]  /*57b0*/  SEL R55, R58, R53, !P5 ;  /* 0x000000353a377207 */ /* 0x000fe20006800000 */
[----:B------:R-:W-:-:S04]  /*57c0*/  IMAD.X R53, RZ, RZ, ~R52, P6 ;  /* 0x000000ffff357224 */ /* 0x000fc800030e0e34 */
[----:B------:R-:W-:Y:S01]  /*57d0*/  IMAD.HI.U32 R58, R54, R55, RZ ;  /* 0x00000037363a7227 */ /* 0x000fe200078e00ff */
[----:B------:R-:W-:-:S05]  /*57e0*/  SEL R51, R53, R52, !P5 ;  /* 0x0000003435337207 */ /* 0x000fca0006800000 */
[----:B------:R-:W-:Y:S01]  /*57f0*/  IMAD.WIDE.U32 R58, R54, R51, R58 ;  /* 0x00000033363a7225 */ /* 0x000fe200078e003a */
[----:B------:R-:W-:-:S05]  /*5800*/  IADD3.X R54, RZ, RZ, R56, P4, P3 ;  /* 0x000000ffff367210 */ /* 0x000fca00027e6438 */
[----:B------:R-:W-:-:S04]  /*5810*/  IMAD.HI.U32 R56, P3, R54, R55, R58 ;  /* 0x0000003736387227 */ /* 0x000fc8000786003a */
[CC--:B------:R-:W-:Y:S02]  /*5820*/  IMAD R53, R54.reuse, R51.reuse, RZ ;  /* 0x0000003336357224 */ /* 0x0c0fe400078e02ff */
[----:B------:R-:W-:-:S03]  /*5830*/  IMAD.HI.U32 R57, R54, R51, RZ ;  /* 0x0000003336397227 */ /* 0x000fc600078e00ff */
[----:B------:R-:W-:Y:S01]  /*5840*/  IADD3 R53, P2, R53, R56, RZ ;  /* 0x0000003835357210 */ /* 0x000fe20007f5e0ff */
[----:B------:R-:W-:-:S04]  /*5850*/  IMAD.X R57, RZ, RZ, R57, P3 ;  /* 0x000000ffff397224 */ /* 0x000fc800018e0639 */
[----:B------:R-:W-:-:S04]  /*5860*/  IMAD.WIDE.U32 R58, R53, R38, RZ ;  /* 0x00000026353a7225 */ /* 0x000fc800078e00ff */
[----:B------:R-:W-:Y:S01]  /*5870*/  IMAD R54, R53, R39, R59 ;  /* 0x0000002735367224 */ /* 0x000fe200078e023b */
[----:B------:R-:W-:Y:S01]  /*5880*/  IADD3 R55, P3, -R58, R55, RZ ;  /* 0x000000373a377210 */ /* 0x000fe20007f7e1ff */
[----:B------:R-:W-:-:S03]  /*5890*/  IMAD.X R57, RZ, RZ, R57, P2 ;  /* 0x000000ffff397224 */ /* 0x000fc600010e0639 */
[-C--:B------:R-:W-:Y:S01]  /*58a0*/  ISETP.GE.U32.AND P2, PT, R55, R38.reuse, PT ;  /* 0x000000263700720c */ /* 0x080fe20003f46070 */
[----:B------:R-:W-:-:S04]  /*58b0*/  IMAD R54, R57, R38, R54 ;  /* 0x0000002639367224 */ /* 0x000fc800078e0236 */
[----:B------:R-:W-:Y:S01]  /*58c0*/  IMAD.X R51, R51, 0x1, ~R54, P3 ;  /* 0x0000000133337824 */ /* 0x000fe200018e0e36 */
[----:B------:R-:W-:-:S04]  /*58d0*/  IADD3 R54, P3, R55, -R38, RZ ;  /* 0x8000002637367210 */ /* 0x000fc80007f7e0ff */
[----:B------:R-:W-:-:S04]  /*58e0*/  ISETP.GE.U32.AND.EX P2, PT, R51, R39, PT, P2 ;  /* 0x000000273300720c */ /* 0x000fc80003f46120 */
[----:B------:R-:W-:Y:S02]  /*58f0*/  SEL R55, R54, R55, P2 ;  /* 0x0000003736377207 */ /* 0x000fe40001000000 */
[----:B------:R-:W-:Y:S02]  /*5900*/  IADD3 R54, P4, R53, 0x1, RZ ;  /* 0x0000000135367810 */ /* 0x000fe40007f9e0ff */
[----:B------:R-:W-:Y:S01]  /*5910*/  ISETP.GE.U32.AND P5, PT, R55, R38, PT ;  /* 0x000000263700720c */ /* 0x000fe20003fa6070 */
[----:B------:R-:W-:Y:S01]  /*5920*/  IMAD.X R38, R51, 0x1, ~R39, P3 ;  /* 0x0000000133267824 */ /* 0x000fe200018e0e27 */
[----:B------:R-:W-:Y:S02]  /*5930*/  IADD3.X R56, RZ, R57, RZ, P4, !PT ;  /* 0x00000039ff387210 */ /* 0x000fe400027fe4ff */
[----:B------:R-:W-:Y:S02]  /*5940*/  SEL R54, R54, R53, P2 ;  /* 0x0000003536367207 */ /* 0x000fe40001000000 */
[----:B------:R-:W-:-:S02]  /*5950*/  SEL R38, R38, R51, P2 ;  /* 0x0000003326267207 */ /* 0x000fc40001000000 */
[----:B------:R-:W-:Y:S02]  /*5960*/  SEL R56, R56, R57, P2 ;  /* 0x0000003938387207 */ /* 0x000fe40001000000 */
[----:B------:R-:W-:Y:S02]  /*5970*/  IADD3 R51, P2, R54, 0x1, RZ ;  /* 0x0000000136337810 */ /* 0x000fe40007f5e0ff */
[----:B------:R-:W-:Y:S02]  /*5980*/  ISETP.GE.U32.AND.EX P5, PT, R38, R39, PT, P5 ;  /* 0x000000272600720c */ /* 0x000fe40003fa6150 */
[----:B------:R-:W-:Y:S01]  /*5990*/  LOP3.LUT R38, R49, R52, RZ, 0x3c, !PT ;  /* 0x0000003431267212 */ /* 0x000fe200078e3cff */
[----:B------:R-:W-:Y:S01]  /*59a0*/  IMAD.X R39, RZ, RZ, R56, P2 ;  /* 0x000000ffff277224 */ /* 0x000fe200010e0638 */
[----:B------:R-:W-:Y:S02]  /*59b0*/  SEL R51, R51, R54, P5 ;  /* 0x0000003633337207 */ /* 0x000fe40002800000 */
[----:B------:R-:W-:-:S02]  /*59c0*/  ISETP.GE.AND P4, PT, R38, RZ, PT ;  /* 0x000000ff2600720c */ /* 0x000fc40003f86270 */
[----:B------:R-:W-:Y:S02]  /*59d0*/  SEL R39, R39, R56, P5 ;  /* 0x0000003827277207 */ /* 0x000fe40002800000 */
[-C--:B------:R-:W-:Y:S02]  /*59e0*/  IADD3 R52, P3, RZ, -R51.reuse, RZ ;  /* 0x80000033ff347210 */ /* 0x080fe40007f7e0ff */
[----:B------:R-:W-:Y:S02]  /*59f0*/  ISETP.NE.U32.AND P2, PT, R50, RZ, PT ;  /* 0x000000ff3200720c */ /* 0x000fe40003f45070 */
[----:B------:R-:W-:Y:S01]  /*5a00*/  SEL R52, R52, R51, !P4 ;  /* 0x0000003334347207 */ /* 0x000fe20006000000 */
[----:B------:R-:W-:Y:S01]  /*5a10*/  IMAD.X R38, RZ, RZ, ~R39, P3 ;  /* 0x000000ffff267224 */ /* 0x000fe200018e0e27 */
[----:B------:R-:W-:-:S04]  /*5a20*/  ISETP.NE.AND.EX P2, PT, R49, RZ, PT, P2 ;  /* 0x000000ff3100720c */ /* 0x000fc80003f45320 */
[----:B------:R-:W-:Y:S01]  /*5a30*/  SEL R38, R38, R39, !P4 ;  /* 0x0000002726267207 */ /* 0x000fe20006000000 */
[----:B------:R-:W-:Y:S01]  /*5a40*/  IMAD.MOV.U32 R39, RZ, RZ, 0x0 ;  /* 0x00000000ff277424 */ /* 0x000fe200078e00ff */
[----:B------:R-:W-:Y:S02]  /*5a50*/  SEL R52, R52, 0xffffffff, P2 ;  /* 0xffffffff34347807 */ /* 0x000fe40001000000 */
[----:B------:R-:W-:Y:S01]  /*5a60*/  SEL R53, R38, 0xffffffff, P2 ;  /* 0xffffffff26357807 */ /* 0x000fe20001000000 */
[----:B------:R-:W-:-:S04]  /*5a70*/  IMAD.MOV.U32 R38, RZ, RZ, R2 ;  /* 0x000000ffff267224 */ /* 0x000fc800078e0002 */
[----:B------:R-:W-:Y:S05]  /*5a80*/  RET.REL.NODEC R38 `(_ZN2at6native13col2im_kernelIddEEvlPKT_llllllllllllPS2_) ;  /* 0xffffa57026007950 */ /* 0x000fea0003c3ffff */
        .weak           $__internal_13_$__cuda_sm20_rem_s64
        .type           $__internal_13_$__cuda_sm20_rem_s64,@function
        .size           $__internal_13_$__cuda_sm20_rem_s64,(.L_x_753 - $__internal_13_$__cuda_sm20_rem_s64)
$__internal_13_$__cuda_sm20_rem_s64:
[-C--:B------:R-:W-:Y:S02]  /*5a90*/  IADD3 R39, P3, RZ, -R52.reuse, RZ ;  /* 0x80000034ff277210 */ /* 0x080fe40007f7e0ff */
[----:B------:R-:W-:Y:S02]  /*5aa0*/  ISETP.GE.AND P2, PT, R49, RZ, PT ;  /* 0x000000ff3100720c */ /* 0x000fe40003f46270 */
[-C--:B------:R-:W-:Y:S02]  /*5ab0*/  IADD3.X R40, RZ, ~R49.reuse, RZ, P3, !PT ;  /* 0x80000031ff287210 */ /* 0x080fe40001ffe4ff */
[----:B------:R-:W-:Y:S02]  /*5ac0*/  SEL R38, R39, R52, !P2 ;  /* 0x0000003427267207 */ /* 0x000fe40005000000 */
        /* <DEDUP_REMOVED lines=12> */
[----:B------:R-:W-:-:S04]  /*5b90*/  IMAD.HI.U32 R55, R51, R59, RZ ;  /* 0x0000003b33377227 */ /* 0x000fc800078e00ff */
[----:B------:R-:W-:-:S04]  /*5ba0*/  IMAD.WIDE.U32 R40, P2, R50, R59, R40 ;  /* 0x0000003b32287225 */ /* 0x000fc80007840028 */
[----:B------:R-:W-:Y:S02]  /*5bb0*/  IMAD.X R55, R55, 0x1, R51, P2 ;  /* 0x0000000137377824 */ /* 0x000fe400010e0633 */
[----:B------:R-:W-:-:S04]  /*5bc0*/  IMAD.HI.U32 R40, P3, R51, R57, R40 ;  /* 0x0000003933287227 */ /* 0x000fc80007860028 */
[----:B------:R-:W-:-:S05]  /*5bd0*/  IMAD R41, R51, R59, RZ ;  /* 0x0000003b33297224 */ /* 0x000fca00078e02ff */
[----:B------:R-:W-:-:S04]  /*5be0*/  IADD3 R41, P4, R41, R40, RZ ;  /* 0x0000002829297210 */ /* 0x000fc80007f9e0ff */
[----:B------:R-:W-:Y:S01]  /*5bf0*/  IADD3.X R55, RZ, RZ, R55, P4, P3 ;  /* 0x000000ffff377210 */ /* 0x000fe200027e6437 */
[----:B------:R-:W-:Y:S01]  /*5c00*/  IMAD.WIDE.U32 R50, R41, R38, RZ ;  /* 0x0000002629327225 */ /* 0x000fe200078e00ff */
[----:B------:R-:W-:-:S03]  /*5c10*/  ISETP.GE.AND P3, PT, R53, RZ, PT ;  /* 0x000000ff3500720c */ /* 0x000fc60003f66270 */
[----:B------:R-:W-:Y:S01]  /*5c20*/  IMAD R40, R41, R39, R51 ;  /* 0x0000002729287224 */ /* 0x000fe200078e0233 */
[----:B------:R-:W-:-:S03]  /*5c30*/  IADD3 R51, P2, RZ, -R50, RZ ;  /* 0x80000032ff337210 */ /* 0x000fc60007f5e0ff */
[----:B------:R-:W-:Y:S02]  /*5c40*/  IMAD R50, R55, R38, R40 ;  /* 0x0000002637327224 */ /* 0x000fe400078e0228 */
[----:B------:R-:W-:-:S04]  /*5c50*/  IMAD.HI.U32 R40, R41, R51, RZ ;  /* 0x0000003329287227 */ /* 0x000fc800078e00ff */
[----:B------:R-:W-:-:S04]  /*5c60*/  IMAD.X R50, RZ, RZ, ~R50, P2 ;  /* 0x000000ffff327224 */ /* 0x000fc800010e0e32 */
[----:B------:R-:W-:-:S04]  /*5c70*/  IMAD.WIDE.U32 R40, P2, R41, R50, R40 ;  /* 0x0000003229287225 */ /* 0x000fc80007840028 */
[----:B------:R-:W-:-:S04]  /*5c80*/  IMAD.HI.U32 R56, R55, R50, RZ ;  /* 0x0000003237387227 */ /* 0x000fc800078e00ff */
[----:B------:R-:W-:Y:S01]  /*5c90*/  IMAD.HI.U32 R40, P4, R55, R51, R40 ;  /* 0x0000003337287227 */ /* 0x000fe20007880028 */
[----:B------:R-:W-:-:S03]  /*5ca0*/  IADD3 R51, P5, RZ, -R54, RZ ;  /* 0x80000036ff337210 */ /* 0x000fc60007fbe0ff */
[----:B------:R-:W-:Y:S01]  /*5cb0*/  IMAD R41, R55, R50, RZ ;  /* 0x0000003237297224 */ /* 0x000fe200078e02ff */
[----:B------:R-:W-:Y:S01]  /*5cc0*/  SEL R51, R51, R54, !P3 ;  /* 0x0000003633337207 */ /* 0x000fe20005800000 */
[----:B------:R-:W-:Y:S01]  /*5cd0*/  IMAD.X R55, R56, 0x1, R55, P2 ;  /* 0x0000000138377824 */ /* 0x000fe200010e0637 */
[-C--:B------:R-:W-:Y:S02]  /*5ce0*/  IADD3.X R54, RZ, ~R53.reuse, RZ, P5, !PT ;  /* 0x80000035ff367210 */ /* 0x080fe40002ffe4ff */
[----:B------:R-:W-:Y:S01]  /*5cf0*/  IADD3 R50, P6, R41, R40, RZ ;  /* 0x0000002829327210 */ /* 0x000fe20007fde0ff */
[----:B------:R-:W-:Y:S01]  /*5d00*/  IMAD.MOV.U32 R41, RZ, RZ, RZ ;  /* 0x000000ffff297224 */ /* 0x000fe200078e00ff */
[----:B------:R-:W-:Y:S02]  /*5d10*/  SEL R53, R54, R53, !P3 ;  /* 0x0000003536357207 */ /* 0x000fe40005800000 */
[----:B------:R-:W-:Y:S01]  /*5d20*/  IADD3.X R54, RZ, RZ, R55, P6, P4 ;  /* 0x000000ffff367210 */ /* 0x000fe200037e8437 */
[----:B------:R-:W-:-:S04]  /*5d30*/  IMAD.HI.U32 R40, R50, R51, RZ ;  /* 0x0000003332287227 */ /* 0x000fc800078e00ff */
[-C--:B------:R-:W-:Y:S02]  /*5d40*/  IMAD R55, R54, R53.reuse, RZ ;  /* 0x0000003536377224 */ /* 0x080fe400078e02ff */
[----:B------:R-:W-:-:S04]  /*5d50*/  IMAD.WIDE.U32 R40, R50, R53, R40 ;  /* 0x0000003532287225 */ /* 0x000fc800078e0028 */
[----:B------:R-:W-:-:S04]  /*5d60*/  IMAD.HI.U32 R50, R54, R53, RZ ;  /* 0x0000003536327227 */ /* 0x000fc800078e00ff */
[----:B------:R-:W-:-:S04]  /*5d70*/  IMAD.HI.U32 R40, P2, R54, R51, R40 ;  /* 0x0000003336287227 */ /* 0x000fc80007840028 */
[----:B------:R-:W-:Y:S01]  /*5d80*/  IMAD.X R50, RZ, RZ, R50, P2 ;  /* 0x000000ffff327224 */ /* 0x000fe200010e0632 */
[----:B------:R-:W-:-:S04]  /*5d90*/  IADD3 R55, P4, R55, R40, RZ ;  /* 0x0000002837377210 */ /* 0x000fc80007f9e0ff */
[----:B------:R-:W-:Y:S01]  /*5da0*/  IADD3.X R57, RZ, R50, RZ, P4, !PT ;  /* 0x00000032ff397210 */ /* 0x000fe200027fe4ff */
[----:B------:R-:W-:-:S04]  /*5db0*/  IMAD.WIDE.U32 R40, R55, R38, RZ ;  /* 0x0000002637287225 */ /* 0x000fc800078e00ff */
        /* <DEDUP_REMOVED lines=12> */
[----:B------:R-:W-:-:S03]  /*5e80*/  ISETP.GE.U32.AND.EX P2, PT, R53, R39, PT, P2 ;  /* 0x000000273500720c */ /* 0x000fc60003f46120 */
[----:B------:R-:W-:Y:S01]  /*5e90*/  IMAD.X R41, R53, 0x1, ~R39, P4 ;  /* 0x0000000135297824 */ /* 0x000fe200020e0e27 */
        /* <DEDUP_REMOVED lines=12> */
[----:B------:R-:W-:Y:S06]  /*5f60*/  RET.REL.NODEC R38 `(_ZN2at6native13col2im_kernelIddEEvlPKT_llllllllllllPS2_) ;  /* 0xffffa09026007950 */ /* 0x000fec0003c3ffff */
.L_x_668:
        /* <DEDUP_REMOVED lines=9> */
.L_x_753:


//--------------------- .text._ZN2at6native13vol2im_kernelIddEEvlPKT_jjjjjjjjjjjjjjjjjjjPS2_ --------------------------
	.section	.text._ZN2at6native13vol2im_kernelIddEEvlPKT_jjjjjjjjjjjjjjjjjjjPS2_,"ax",@progbits
	.sectioninfo	@"SHI_REGISTERS=43"
	.align	128
        .global         _ZN2at6native13vol2im_kernelIddEEvlPKT_jjjjjjjjjjjjjjjjjjjPS2_
        .type           _ZN2at6native13vol2im_kernelIddEEvlPKT_jjjjjjjjjjjjjjjjjjjPS2_,@function
        .size           _ZN2at6native13vol2im_kernelIddEEvlPKT_jjjjjjjjjjjjjjjjjjjPS2_,(.L_x_769 - _ZN2at6native13vol2im_kernelIddEEvlPKT_jjjjjjjjjjjjjjjjjjjPS2_)
        .other          _ZN2at6native13vol2im_kernelIddEEvlPKT_jjjjjjjjjjjjjjjjjjjPS2_,@"STO_CUDA_ENTRY STV_DEFAULT"
_ZN2at6native13vol2im_kernelIddEEvlPKT_jjjjjjjjjjjjjjjjjjjPS2_:
.text._ZN2at6native13vol2im_kernelIddEEvlPKT_jjjjjjjjjjjjjjjjjjjPS2_:
        /* <DEDUP_REMOVED lines=23> */
.L_x_699:
[----:B0-----:R-:W0:Y:S01]  /*0170*/  I2F.U32.RP R10, c[0x0][0x178] ;  /* 0x00005e00000a7b06 */ /* 0x001e220000209000 */
[----:B------:R-:W-:Y:S01]  /*0180*/  ISETP.NE.U32.AND P2, PT, RZ, c[0x0][0x178], PT ;  /* 0x00005e00ff007a0c */ /* 0x000fe20003f45070 */
[----:B------:R-:W-:Y:S01]  /*0190*/  BSSY B0, `(.L_x_669) ;  /* 0x000008c000007945 */ /* 0x000fe20003800000 */
[----:B------:R-:W-:-:S05]  /*01a0*/  ISETP.NE.U32.AND P5, PT, RZ, c[0x0][0x198], PT ;  /* 0x00006600ff007a0c */ /* 0x000fca0003fa5070 */
[----:B------:R-:W1:Y:S08]  /*01b0*/  I2F.U32.RP R11, c[0x0][0x174] ;  /* 0x00005d00000b7b06 */ /* 0x000e700000209000 */
[----:B0-----:R-:W0:Y:S08]  /*01c0*/  MUFU.RCP R10, R10 ;  /* 0x0000000a000a7308 */ /* 0x001e300000001000 */
[----:B-1----:R-:W-:Y:S01]  /*01d0*/  MUFU.RCP R11, R11 ;  /* 0x0000000b000b7308 */ /* 0x002fe20000001000 */
[----:B0-----:R-:W-:-:S07]  /*01e0*/  IADD3 R8, R10, 0xffffffe, RZ ;  /* 0x0ffffffe0a087810 */ /* 0x001fce0007ffe0ff */
[----:B------:R-:W-:Y:S08]  /*01f0*/  I2F.U32.RP R17, c[0x0][0x198] ;  /* 0x0000660000117b06 */ /* 0x000ff00000209000 */
[----:B------:R0:W1:Y:S08]  /*0200*/  F2I.FTZ.U32.TRUNC.NTZ R9, R8 ;  /* 0x0000000800097305 */ /* 0x000070000021f000 */
[----:B------:R-:W-:Y:S01]  /*0210*/  I2F.U32.RP R12, c[0x0][0x19c] ;  /* 0x00006700000c7b06 */ /* 0x000fe20000209000 */
[----:B0-----:R-:W-:-:S02]  /*0220*/  IMAD.MOV.U32 R8, RZ, RZ, RZ ;  /* 0x000000ffff087224 */ /* 0x001fc400078e00ff */
[----:B-1----:R-:W-:-:S05]  /*0230*/  IMAD.MOV R7, RZ, RZ, -R9 ;  /* 0x000000ffff077224 */ /* 0x002fca00078e0a09 */
[----:B------:R-:W-:Y:S01]  /*0240*/  I2F.U32.RP R16, c[0x0][0x1a0] ;  /* 0x0000680000107b06 */ /* 0x000fe20000209000 */
[----:B------:R-:W-:-:S04]  /*0250*/  IMAD R7, R7, c[0x0][0x178], RZ ;  /* 0x00005e0007077a24 */ /* 0x000fc800078e02ff */
[----:B------:R-:W-:Y:S01]  /*0260*/  IMAD.HI.U32 R7, R9, R7, R8 ;  /* 0x0000000709077227 */ /* 0x000fe200078e0008 */
[----:B------:R-:W-:Y:S02]  /*0270*/  IADD3 R8, R11, 0xffffffe, RZ ;  /* 0x0ffffffe0b087810 */ /* 0x000fe40007ffe0ff */
[----:B------:R-:W0:Y:S03]  /*0280*/  MUFU.RCP R17, R17 ;  /* 0x0000001100117308 */ /* 0x000e260000001000 */
[----:B------:R-:W-:-:S04]  /*0290*/  IMAD.HI.U32 R7, R7, R0, RZ ;  /* 0x0000000007077227 */ /* 0x000fc800078e00ff */
[----:B------:R-:W-:Y:S01]  /*02a0*/  IMAD.MOV R9, RZ, RZ, -R7 ;  /* 0x000000ffff097224 */ /* 0x000fe200078e0a07 */
[----:B------:R-:W1:Y:S03]  /*02b0*/  I2F.U32.RP R11, c[0x0][0x170] ;  /* 0x00005c00000b7b06 */ /* 0x000e660000209000 */
[----:B------:R-:W-:Y:S01]  /*02c0*/  IMAD R10, R9, c[0x0][0x178], R0 ;  /* 0x00005e00090a7a24 */ /* 0x000fe200078e0200 */
[----:B0-----:R-:W-:-:S04]  /*02d0*/  IADD3 R14, R17, 0xffffffe, RZ ;  /* 0x0ffffffe110e7810 */ /* 0x001fc80007ffe0ff */
[----:B------:R0:W2:Y:S01]  /*02e0*/  F2I.FTZ.U32.TRUNC.NTZ R9, R8 ;  /* 0x0000000800097305 */ /* 0x0000a2000021f000 */
[----:B------:R-:W-:-:S07]  /*02f0*/  ISETP.GE.U32.AND P0, PT, R10, c[0x0][0x178], PT ;  /* 0x00005e000a007a0c */ /* 0x000fce0003f06070 */
[----:B-1----:R-:W1:Y:S01]  /*0300*/  MUFU.RCP R11, R11 ;  /* 0x0000000b000b7308 */ /* 0x002e620000001000 */
[----:B0-----:R-:W-:-:S05]  /*0310*/  IMAD.MOV.U32 R8, RZ, RZ, RZ ;  /* 0x000000ffff087224 */ /* 0x001fca00078e00ff */
[----:B------:R-:W-:Y:S01]  /*0320*/  @P0 IADD3 R10, R10, -c[0x0][0x178], RZ ;  /* 0x80005e000a0a0a10 */ /* 0x000fe20007ffe0ff */
[----:B--2---:R-:W-:Y:S01]  /*0330*/  IMAD.MOV R13, RZ, RZ, -R9 ;  /* 0x000000ffff0d7224 */ /* 0x004fe200078e0a09 */
[----:B------:R-:W-:Y:S01]  /*0340*/  @P0 IADD3 R7, R7, 0x1, RZ ;  /* 0x0000000107070810 */ /* 0x000fe20007ffe0ff */
[----:B------:R-:W0:Y:S01]  /*0350*/  MUFU.RCP R12, R12 ;  /* 0x0000000c000c7308 */ /* 0x000e220000001000 */
[----:B------:R-:W-:Y:S01]  /*0360*/  ISETP.GE.U32.AND P1, PT, R10, c[0x0][0x178], PT ;  /* 0x00005e000a007a0c */ /* 0x000fe20003f26070 */
[----:B------:R-:W-:-:S04]  /*0370*/  IMAD R13, R13, c[0x0][0x174], RZ ;  /* 0x00005d000d0d7a24 */ /* 0x000fc800078e02ff */
[----:B------:R-:W-:Y:S01]  /*0380*/  IMAD.HI.U32 R8, R9, R13, R8 ;  /* 0x0000000d09087227 */ /* 0x000fe200078e0008 */
[----:B-1----:R-:W-:Y:S01]  /*0390*/  IADD3 R9, R11, 0xffffffe, RZ ;  /* 0x0ffffffe0b097810 */ /* 0x002fe20007ffe0ff */
[----:B------:R-:W-:Y:S06]  /*03a0*/  MUFU.RCP R16, R16 ;  /* 0x0000001000107308 */ /* 0x000fec0000001000 */
[----:B------:R-:W-:Y:S02]  /*03b0*/  @P1 IADD3 R7, R7, 0x1, RZ ;  /* 0x0000000107071810 */ /* 0x000fe40007ffe0ff */
[----:B------:R-:W-:Y:S01]  /*03c0*/  @!P2 LOP3.LUT R7, RZ, c[0x0][0x178], RZ, 0x33, !PT ;  /* 0x00005e00ff07aa12 */ /* 0x000fe200078e33ff */
[----:B------:R-:W1:Y:S01]  /*03d0*/  F2I.FTZ.U32.TRUNC.NTZ R9, R9 ;  /* 0x0000000900097305 */ /* 0x000e62000021f000 */
[----:B------:R-:W-:-:S02]  /*03e0*/  ISETP.NE.U32.AND P2, PT, RZ, c[0x0][0x174], PT ;  /* 0x00005d00ff007a0c */ /* 0x000fc40003f45070 */
[----:B0-----:R-:W-:Y:S01]  /*03f0*/  IADD3 R13, R12, 0xffffffe, RZ ;  /* 0x0ffffffe0c0d7810 */ /* 0x001fe20007ffe0ff */
[----:B------:R-:W-:-:S04]  /*0400*/  IMAD.HI.U32 R10, R8, R7, RZ ;  /* 0x00000007080a7227 */ /* 0x000fc800078e00ff */
[----:B------:R-:W-:Y:S01]  /*0410*/  IMAD.MOV R8, RZ, RZ, -R10 ;  /* 0x000000ffff087224 */ /* 0x000fe200078e0a0a */
[----:B------:R0:W-:Y:S03]  /*0420*/  F2I.FTZ.U32.TRUNC.NTZ R15, R14 ;  /* 0x0000000e000f7305 */ /* 0x0001e6000021f000 */
[----:B------:R-:W-:Y:S02]  /*0430*/  IMAD R8, R8, c[0x0][0x174], R7 ;  /* 0x00005d0008087a24 */ /* 0x000fe400078e0207 */
[----:B-1----:R-:W-:-:S03]  /*0440*/  IMAD.MOV R11, RZ, RZ, -R9 ;  /* 0x000000ffff0b7224 */ /* 0x002fc600078e0a09 */
[----:B------:R-:W-:Y:S01]  /*0450*/  ISETP.GE.U32.AND P0, PT, R8, c[0x0][0x174], PT ;  /* 0x00005d0008007a0c */ /* 0x000fe20003f06070 */
[----:B------:R-:W1:Y:S01]  /*0460*/  F2I.FTZ.U32.TRUNC.NTZ R13, R13 ;  /* 0x0000000d000d7305 */ /* 0x000e62000021f000 */
[----:B0-----:R-:W-:Y:S02]  /*0470*/  IMAD.MOV.U32 R14, RZ, RZ, RZ ;  /* 0x000000ffff0e7224 */ /* 0x001fe400078e00ff */
[----:B------:R-:W-:-:S09]  /*0480*/  IMAD R11, R11, c[0x0][0x170], RZ ;  /* 0x00005c000b0b7a24 */ /* 0x000fd200078e02ff */
[----:B------:R-:W-:Y:S02]  /*0490*/  @P0 IADD3 R8, R8, -c[0x0][0x174], RZ ;  /* 0x80005d0008080a10 */ /* 0x000fe40007ffe0ff */
[----:B------:R-:W-:Y:S02]  /*04a0*/  @P0 IADD3 R10, R10, 0x1, RZ ;  /* 0x000000010a0a0810 */ /* 0x000fe40007ffe0ff */
[----:B------:R-:W-:Y:S01]  /*04b0*/  ISETP.GE.U32.AND P1, PT, R8, c[0x0][0x174], PT ;  /* 0x00005d0008007a0c */ /* 0x000fe20003f26070 */
[----:B------:R-:W-:Y:S02]  /*04c0*/  IMAD.MOV.U32 R8, RZ, RZ, RZ ;  /* 0x000000ffff087224 */ /* 0x000fe400078e00ff */
[----:B-1----:R-:W-:Y:S02]  /*04d0*/  IMAD.MOV R12, RZ, RZ, -R13 ;  /* 0x000000ffff0c7224 */ /* 0x002fe400078e0a0d */
[----:B------:R-:W-:Y:S01]  /*04e0*/  IMAD.HI.U32 R9, R9, R11, R8 ;  /* 0x0000000b09097227 */ /* 0x000fe200078e0008 */
[----:B------:R-:W-:-:S06]  /*04f0*/  IADD3 R11, R16, 0xffffffe, RZ ;  /* 0x0ffffffe100b7810 */ /* 0x000fcc0007ffe0ff */
[----:B------:R-:W0:Y:S01]  /*0500*/  F2I.FTZ.U32.TRUNC.NTZ R11, R11 ;  /* 0x0000000b000b7305 */ /* 0x000e22000021f000 */
[----:B------:R-:W-:Y:S02]  /*0510*/  @P1 IADD3 R10, R10, 0x1, RZ ;  /* 0x000000010a0a1810 */ /* 0x000fe40007ffe0ff */
[----:B------:R-:W-:Y:S02]  /*0520*/  @!P2 LOP3.LUT R10, RZ, c[0x0][0x174], RZ, 0x33, !PT ;  /* 0x00005d00ff0aaa12 */ /* 0x000fe400078e33ff */
[----:B------:R-:W-:-:S03]  /*0530*/  ISETP.NE.U32.AND P1, PT, RZ, c[0x0][0x170], PT ;  /* 0x00005c00ff007a0c */ /* 0x000fc60003f25070 */
[----:B------:R-:W-:-:S04]  /*0540*/  IMAD.HI.U32 R9, R9, R10, RZ ;  /* 0x0000000a09097227 */ /* 0x000fc800078e00ff */
[----:B------:R-:W-:-:S04]  /*0550*/  IMAD.MOV R9, RZ, RZ, -R9 ;  /* 0x000000ffff097224 */ /* 0x000fc800078e0a09 */
[--C-:B------:R-:W-:Y:S02]  /*0560*/  IMAD R8, R9, c[0x0][0x170], R10.reuse ;  /* 0x00005c0009087a24 */ /* 0x100fe400078e020a */
[----:B------:R-:W-:Y:S02]  /*0570*/  IMAD.MOV R9, RZ, RZ, -R15 ;  /* 0x000000ffff097224 */ /* 0x000fe400078e0a0f */
[----:B------:R-:W-:Y:S01]  /*0580*/  IMAD.MOV R10, RZ, RZ, -R10 ;  /* 0x000000ffff0a7224 */ /* 0x000fe200078e0a0a */
[----:B------:R-:W-:Y:S01]  /*0590*/  ISETP.GE.U32.AND P0, PT, R8, c[0x0][0x170], PT ;  /* 0x00005c0008007a0c */ /* 0x000fe20003f06070 */
[----:B------:R-:W-:Y:S02]  /*05a0*/  IMAD R9, R9, c[0x0][0x198], RZ ;  /* 0x0000660009097a24 */ /* 0x000fe400078e02ff */
[----:B------:R-:W-:Y:S02]  /*05b0*/  IMAD R10, R10, c[0x0][0x174], R7 ;  /* 0x00005d000a0a7a24 */ /* 0x000fe400078e0207 */
[----:B------:R-:W-:-:S04]  /*05c0*/  IMAD.HI.U32 R17, R15, R9, R14 ;  /* 0x000000090f117227 */ /* 0x000fc800078e000e */
[----:B------:R-:W-:Y:S02]  /*05d0*/  IMAD R15, R12, c[0x0][0x19c], RZ ;  /* 0x000067000c0f7a24 */ /* 0x000fe400078e02ff */
[----:B------:R-:W-:Y:S02]  /*05e0*/  IMAD.MOV.U32 R12, RZ, RZ, RZ ;  /* 0x000000ffff0c7224 */ /* 0x000fe400078e00ff */
[----:B------:R-:W-:Y:S01]  /*05f0*/  @P0 IADD3 R8, R8, -c[0x0][0x170], RZ ;  /* 0x80005c0008080a10 */ /* 0x000fe20007ffe0ff */
[----:B0-----:R-:W-:Y:S02]  /*0600*/  IMAD.MOV R16, RZ, RZ, -R11 ;  /* 0x000000ffff107224 */ /* 0x001fe400078e0a0b */
[----:B------:R-:W-:Y:S01]  /*0610*/  IMAD.MOV R9, RZ, RZ, -R7 ;  /* 0x000000ffff097224 */ /* 0x000fe200078e0a07 */
[----:B------:R-:W-:Y:S01]  /*0620*/  ISETP.GE.U32.AND P0, PT, R8, c[0x0][0x170], PT ;  /* 0x00005c0008007a0c */ /* 0x000fe20003f06070 */
[----:B------:R-:W-:Y:S01]  /*0630*/  IMAD.HI.U32 R12, R13, R15, R12 ;  /* 0x0000000f0d0c7227 */ /* 0x000fe200078e000c */
[----:B------:R-:W-:-:S03]  /*0640*/  IADD3 R7, R10, c[0x0][0x190], RZ ;  /* 0x000064000a077a10 */ /* 0x000fc60007ffe0ff */
[----:B------:R-:W-:Y:S02]  /*0650*/  IMAD R15, R16, c[0x0][0x1a0], RZ ;  /* 0x00006800100f7a24 */ /* 0x000fe400078e02ff */
[----:B------:R-:W-:Y:S02]  /*0660*/  IMAD.MOV.U32 R10, RZ, RZ, RZ ;  /* 0x000000ffff0a7224 */ /* 0x000fe400078e00ff */
[----:B------:R-:W-:Y:S02]  /*0670*/  IMAD R9, R9, c[0x0][0x178], R0 ;  /* 0x00005e0009097a24 */ /* 0x000fe400078e0200 */
[----:B------:R-:W-:Y:S02]  /*0680*/  IMAD.HI.U32 R10, R11, R15, R10 ;  /* 0x0000000f0b0a7227 */ /* 0x000fe400078e000a */
[----:B------:R-:W-:Y:S02]  /*0690*/  @P0 IADD3 R8, R8, -c[0x0][0x170], RZ ;  /* 0x80005c0008080a10 */ /* 0x000fe40007ffe0ff */
[----:B------:R-:W-:Y:S01]  /*06a0*/  @!P1 LOP3.LUT R8, RZ, c[0x0][0x170], RZ, 0x33, !PT ;  /* 0x00005c00ff089a12 */ /* 0x000fe200078e33ff */
[----:B------:R-:W-:Y:S01]  /*06b0*/  IMAD.HI.U32 R15, R12, R7, RZ ;  /* 0x000000070c0f7227 */ /* 0x000fe200078e00ff */
[----:B------:R-:W-:-:S02]  /*06c0*/  IADD3 R9, R9, c[0x0][0x194], RZ ;  /* 0x0000650009097a10 */ /* 0x000fc40007ffe0ff */
[----:B------:R-:W-:Y:S01]  /*06d0*/  IADD3 R14, R8, c[0x0][0x18c], RZ ;  /* 0x00006300080e7a10 */ /* 0x000fe20007ffe0ff */
[----:B------:R-:W-:Y:S02]  /*06e0*/  IMAD.MOV R12, RZ, RZ, -R15 ;  /* 0x000000ffff0c7224 */ /* 0x000fe400078e0a0f */
        /* <DEDUP_REMOVED lines=54> */
.L_x_670:
[----:B------:R-:W-:Y:S05]  /*0a50*/  BSYNC B0 ;  /* 0x0000000000007941 */ /* 0x000fea0003800000 */
.L_x_669:
        /* <DEDUP_REMOVED lines=22> */
.L_x_672:
[----:B------:R-:W-:Y:S05]  /*0bc0*/  BSYNC B0 ;  /* 0x0000000000007941 */ /* 0x000fea0003800000 */
.L_x_671:
        /* <DEDUP_REMOVED lines=22> */
.L_x_674:
[----:B------:R-:W-:Y:S05]  /*0d30*/  BSYNC B0 ;  /* 0x0000000000007941 */ /* 0x000fea0003800000 */
.L_x_673:
[----:B------:R-:W-:Y:S01]  /*0d40*/  ISETP.GE.U32.AND P1, PT, R12, R13, PT ;  /* 0x0000000d0c00720c */ /* 0x000fe20003f26070 */
[----:B------:R-:W-:Y:S01]  /*0d50*/  BSSY B3, `(.L_x_675) ;  /* 0x00002f0000037945 */ /* 0x000fe20003800000 */
[----:B------:R-:W-:Y:S01]  /*0d60*/  IADD3 R16, R15, 0x1, RZ ;  /* 0x000000010f107810 */ /* 0x000fe20007ffe0ff */
[----:B------:R-:W-:Y:S01]  /*0d70*/  CS2R R20, SRZ ;  /* 0x0000000000147805 */ /* 0x000fe2000001ff00 */
[----:B------:R-:W-:Y:S02]  /*0d80*/  @P2 IADD3 R10, R10, 0x1, RZ ;  /* 0x000000010a0a2810 */ /* 0x000fe40007ffe0ff */
[----:B------:R-:W-:Y:S02]  /*0d90*/  @!P0 LOP3.LUT R10, RZ, c[0x0][0x1a0], RZ, 0x33, !PT ;  /* 0x00006800ff0a8a12 */ /* 0x000fe400078e33ff */
[----:B------:R-:W-:-:S05]  /*0da0*/  IMNMX.U32 R16, R16, c[0x0][0x1b4], PT ;  /* 0x00006d0010107a17 */ /* 0x000fca0003800000 */
[----:B------:R-:W-:Y:S05]  /*0db0*/  @P1 BRA `(.L_x_676) ;  /* 0x00002e9000001947 */ /* 0x000fea0003800000 */
[----:B------:R-:W0:Y:S01]  /*0dc0*/  I2F.U32.RP R15, UR4 ;  /* 0x00000004000f7d06 */ /* 0x000e220008209000 */
[----:B------:R-:W-:Y:S01]  /*0dd0*/  IMAD R17, RZ, RZ, -UR4 ;  /* 0x80000004ff117e24 */ /* 0x000fe2000f8e02ff */
[----:B------:R-:W-:Y:S01]  /*0de0*/  ISETP.NE.U32.AND P2, PT, RZ, UR4, PT ;  /* 0x00000004ff007c0c */ /* 0x000fe2000bf45070 */
[----:B------:R-:W-:Y:S01]  /*0df0*/  IMAD.MOV R24, RZ, RZ, -R14 ;  /* 0x000000ffff187224 */ /* 0x000fe200078e0a0e */
[----:B------:R-:W-:-:S04]  /*0e00*/  CS2R R20, SRZ ;  /* 0x0000000000147805 */ /* 0x000fc8000001ff00 */
[----:B0-----:R-:W0:Y:S02]  /*0e10*/  MUFU.RCP R15, R15 ;  /* 0x0000000f000f7308 */ /* 0x001e240000001000 */
[----:B0-----:R-:W-:Y:S02]  /*0e20*/  IADD3 R18, R15, 0xffffffe, RZ ;  /* 0x0ffffffe0f127810 */ /* 0x001fe40007ffe0ff */
[----:B------:R-:W-:-:S04]  /*0e30*/  LOP3.LUT R15, RZ, c[0x0][0x1b8], RZ, 0x33, !PT ;  /* 0x00006e00ff0f7a12 */ /* 0x000fc800078e33ff */
[----:B------:R0:W1:Y:S02]  /*0e40*/  F2I.FTZ.U32.TRUNC.NTZ R19, R18 ;  /* 0x0000001200137305 */ /* 0x000064000021f000 */
[----:B0-----:R-:W-:Y:S02]  /*0e50*/  IMAD.MOV.U32 R18, RZ, RZ, RZ ;  /* 0x000000ffff127224 */ /* 0x001fe400078e00ff */
[----:B-1----:R-:W-:-:S04]  /*0e60*/  IMAD R17, R17, R19, RZ ;  /* 0x0000001311117224 */ /* 0x002fc800078e02ff */
[----:B------:R-:W-:Y:S01]  /*0e70*/  IMAD.HI.U32 R19, R19, R17, R18 ;  /* 0x0000001113137227 */ /* 0x000fe200078e0012 */
[----:B------:R-:W-:-:S04]  /*0e80*/  IADD3 R18, -R10, -0x2, RZ ;  /* 0xfffffffe0a127810 */ /* 0x000fc80007ffe1ff */
[----:B------:R-:W-:Y:S01]  /*0e90*/  IMNMX.U32 R18, R15, R18, !PT ;  /* 0x000000120f127217 */ /* 0x000fe20007800000 */
[----:B------:R-:W-:-:S04]  /*0ea0*/  IMAD.HI.U32 R27, R19, R0, RZ ;  /* 0x00000000131b7227 */ /* 0x000fc800078e00ff */
[----:B------:R-:W-:Y:S02]  /*0eb0*/  IMAD.MOV R17, RZ, RZ, -R27 ;  /* 0x000000ffff117224 */ /* 0x000fe400078e0a1b */
[----:B------:R-:W-:Y:S02]  /*0ec0*/  IMAD.MOV.U32 R19, RZ, RZ, c[0x0][0x1a0] ;  /* 0x00006800ff137624 */ /* 0x000fe400078e00ff */
[----:B------:R-:W-:Y:S02]  /*0ed0*/  IMAD R17, R17, UR4, R0 ;  /* 0x0000000411117c24 */ /* 0x000fe4000f8e0200 */
[----:B------:R-:W-:-:S03]  /*0ee0*/  IMAD R22, R14, R19, c[0x0][0x1a0] ;  /* 0x000068000e167624 */ /* 0x000fc600078e0213 */
[----:B------:R-:W-:Y:S02]  /*0ef0*/  ISETP.GE.U32.AND P0, PT, R17, UR4, PT ;  /* 0x0000000411007c0c */ /* 0x000fe4000bf06070 */
[----:B------:R-:W-:-:S11]  /*0f00*/  IADD3 R19, R9, -c[0x0][0x1a0], -R22 ;  /* 0x8000680009137a10 */ /* 0x000fd60007ffe816 */
[----:B------:R-:W-:Y:S02]  /*0f10*/  @P0 IADD3 R17, R17, -UR4, RZ ;  /* 0x8000000411110c10 */ /* 0x000fe4000fffe0ff */
[----:B------:R-:W-:Y:S02]  /*0f20*/  @P0 IADD3 R27, R27, 0x1, RZ ;  /* 0x000000011b1b0810 */ /* 0x000fe40007ffe0ff */
[----:B------:R-:W-:Y:S02]  /*0f30*/  ISETP.GE.U32.AND P1, PT, R17, UR4, PT ;  /* 0x0000000411007c0c */ /* 0x000fe4000bf26070 */
[----:B------:R-:W-:-:S05]  /*0f40*/  LOP3.LUT R17, RZ, R14, RZ, 0x33, !PT ;  /* 0x0000000eff117212 */ /* 0x000fca00078e33ff */
[----:B------:R-:W-:Y:S02]  /*0f50*/  IMAD.IADD R26, R17, 0x1, -R18 ;  /* 0x00000001111a7824 */ /* 0x000fe400078e0a12 */
[----:B------:R-:W-:Y:S02]  /*0f60*/  IMAD R17, R24, c[0x0][0x1a0], R9 ;  /* 0x0000680018117a24 */ /* 0x000fe400078e0209 */
[----:B------:R-:W-:Y:S01]  /*0f70*/  IMAD.IADD R18, R9, 0x1, -R22 ;  /* 0x0000000109127824 */ /* 0x000fe200078e0a16 */
[----:B------:R-:W-:Y:S02]  /*0f80*/  LOP3.LUT R26, R26, 0x3, RZ, 0xc0, !PT ;  /* 0x000000031a1a7812 */ /* 0x000fe400078ec0ff */
[----:B------:R-:W-:Y:S02]  /*0f90*/  @P1 IADD3 R27, R27, 0x1, RZ ;  /* 0x000000011b1b1810 */ /* 0x000fe40007ffe0ff */
[----:B------:R-:W-:-:S05]  /*0fa0*/  @!P2 LOP3.LUT R27, RZ, UR4, RZ, 0x33, !PT ;  /* 0x00000004ff1bac12 */ /* 0x000fca000f8e33ff */
[----:B------:R-:W-:Y:S02]  /*0fb0*/  IMAD R27, R27, c[0x0][0x180], RZ ;  /* 0x000060001b1b7a24 */ /* 0x000fe400078e02ff */
.L_x_697:
[----:B------:R-:W-:Y:S01]  /*0fc0*/  ISETP.GE.U32.AND P0, PT, R11, R16, PT ;  /* 0x000000100b00720c */ /* 0x000fe20003f06070 */
[----:B------:R-:W-:-:S12]  /*0fd0*/  BSSY B2, `(.L_x_677) ;  /* 0x00002c3000027945 */ /* 0x000fd80003800000 */
[----:B01----:R-:W-:Y:S05]  /*0fe0*/  @P0 BRA `(.L_x_678) ;  /* 0x00002c1000000947 */ /* 0x003fea0003800000 */
[----:B------:R-:W-:Y:S01]  /*0ff0*/  IADD3 R22, R8, c[0x0][0x18c], RZ ;  /* 0x0000630008167a10 */ /* 0x000fe20007ffe0ff */
[----:B------:R-:W-:Y:S02]  /*1000*/  IMAD.MOV R29, RZ, RZ, -R12 ;  /* 0x000000ffff1d7224 */ /* 0x000fe400078e0a0c */
[----:B------:R-:W-:Y:S02]  /*1010*/  IMAD.MOV.U32 R28, RZ, RZ, R11 ;  /* 0x000000ffff1c7224 */ /* 0x000fe400078e000b */
[----:B------:R-:W-:Y:S02]  /*1020*/  IMAD R29, R29, c[0x0][0x198], R22 ;  /* 0x000066001d1d7a24 */ /* 0x000fe400078e0216 */
.L_x_696:
[----:B------:R-:W-:Y:S01]  /*1030*/  IADD3 R31, R10, 0x1, RZ ;  /* 0x000000010a1f7810 */ /* 0x000fe20007ffe0ff */
[----:B------:R-:W-:Y:S03]  /*1040*/  BSSY B1, `(.L_x_679) ;  /* 0x00002b7000017945 */ /* 0x000fe60003800000 */
[----:B------:R-:W-:-:S04]  /*1050*/  IMNMX.U32 R31, R31, c[0x0][0x1b8], PT ;  /* 0x00006e001f1f7a17 */ /* 0x000fc80003800000 */
[----:B------:R-:W-:-:S13]  /*1060*/  ISETP.GE.U32.AND P0, PT, R14, R31, PT ;  /* 0x0000001f0e00720c */ /* 0x000fda0003f06070 */
[----:B01----:R-:W-:Y:S05]  /*1070*/  @P0 BRA `(.L_x_680) ;  /* 0x00002b3000000947 */ /* 0x003fea0003800000 */
[----:B------:R-:W0:Y:S01]  /*1080*/  I2F.U32.RP R24, c[0x0][0x1a4] ;  /* 0x0000690000187b06 */ /* 0x000e220000209000 */
[----:B------:R-:W-:Y:S01]  /*1090*/  ISETP.NE.AND P0, PT, R26, RZ, PT ;  /* 0x000000ff1a00720c */ /* 0x000fe20003f05270 */
[----:B------:R-:W-:Y:S01]  /*10a0*/  IMAD.MOV R32, RZ, RZ, -R28 ;  /* 0x000000ffff207224 */ /* 0x000fe200078e0a1c */
[----:B------:R-:W-:Y:S01]  /*10b0*/  ISETP.NE.U32.AND P3, PT, RZ, c[0x0][0x1a4], PT ;  /* 0x00006900ff007a0c */ /* 0x000fe20003f65070 */
[----:B------:R-:W-:Y:S01]  /*10c0*/  BSSY B0, `(.L_x_681) ;  /* 0x000011b000007945 */ /* 0x000fe20003800000 */
[----:B------:R-:W-:Y:S01]  /*10d0*/  LOP3.LUT R33, RZ, c[0x0][0x1a4], RZ, 0x33, !PT ;  /* 0x00006900ff217a12 */ /* 0x000fe200078e33ff */
[----:B------:R-:W-:Y:S02]  /*10e0*/  IMAD.MOV.U32 R38, RZ, RZ, R14 ;  /* 0x000000ffff267224 */ /* 0x000fe400078e000e */
[----:B------:R-:W-:Y:S01]  /*10f0*/  IMAD R32, R32, c[0x0][0x19c], R7 ;  /* 0x0000670020207a24 */ /* 0x000fe200078e0207 */
        /* <DEDUP_REMOVED lines=70> */
[----:B------:R-:W-:Y:S01]  /*1560*/  SEL R36, R23, R30, P2 ;  /* 0x0000001e17247207 */ /* 0x000fe20001000000 */
[----:B------:R-:W-:Y:S01]  /*1570*/  IMAD.MOV.U32 R23, RZ, RZ, RZ ;  /* 0x000000ffff177224 */ /* 0x000fe200078e00ff */
[----:B------:R-:W-:Y:S02]  /*1580*/  ISETP.NE.U32.AND P6, PT, RZ, c[0x0][0x1a4], PT ;  /* 0x00006900ff007a0c */ /* 0x000fe40003fc5070 */
[----:B------:R-:W-:-:S04]  /*1590*/  @P1 IADD3 R36, R36, 0x1, RZ ;  /* 0x0000000124241810 */ /* 0x000fc80007ffe0ff */
[----:B------:R-:W-:Y:S02]  /*15a0*/  SEL R36, R33, R36, !P6 ;  /* 0x0000002421247207 */ /* 0x000fe40007000000 */
[----:B------:R-:W-:Y:S02]  /*15b0*/  ISETP.NE.U32.AND P6, PT, RZ, c[0x0][0x1ac], PT ;  /* 0x00006b00ff007a0c */ /* 0x000fe40003fc5070 */
[----:B------:R-:W-:Y:S02]  /*15c0*/  IADD3 R35, P3, R27, R36, RZ ;  /* 0x000000241b237210 */ /* 0x000fe40007f7e0ff */
        /* <DEDUP_REMOVED lines=17> */
[----:B------:R-:W-:Y:S02]  /*16e0*/  IMAD.MOV.U32 R22, RZ, RZ, R14 ;  /* 0x000000ffff167224 */ /* 0x000fe400078e000e */
[----:B------:R-:W-:Y:S02]  /*16f0*/  IMAD.IADD R35, R25, 0x1, R35 ;  /* 0x0000000119237824 */ /* 0x000fe400078e0223 */
[----:B------:R-:W-:-:S04]  /*1700*/  IMAD.WIDE.U32 R24, R24, c[0x0][0x1b8], R22 ;  /* 0x00006e0018187a25 */ /* 0x000fc800078e0016 */
[----:B------:R-:W-:Y:S01]  /*1710*/  IMAD R23, R35, c[0x0][0x1b8], RZ ;  /* 0x00006e0023177a24 */ /* 0x000fe200078e02ff */
[----:B------:R-:W-:-:S03]  /*1720*/  LEA R22, P3, R24, c[0x0][0x168], 0x3 ;  /* 0x00005a0018167a11 */ /* 0x000fc600078618ff */
[----:B------:R-:W-:-:S05]  /*1730*/  IMAD.IADD R23, R25, 0x1, R23 ;  /* 0x0000000119177824 */ /* 0x000fca00078e0217 */
[----:B------:R-:W-:-:S06]  /*1740*/  LEA.HI.X R23, R24, c[0x0][0x16c], R23, 0x3, P3 ;  /* 0x00005b0018177a11 */ /* 0x000fcc00018f1c17 */
[----:B------:R-:W2:Y:S02]  /*1750*/  LDG.E.64 R22, [R22.64] ;  /* 0x0000000616167981 */ /* 0x000ea4000c1e1b00 */
[----:B--2---:R0:W1:-:S06]  /*1760*/  DADD R20, R20, R22 ;  /* 0x0000000014147229 */ /* 0x00404c0000000016 */
.L_x_684:
[----:B------:R-:W-:Y:S05]  /*1770*/  BSYNC B4 ;  /* 0x0000000000047941 */ /* 0x000fea0003800000 */
.L_x_683:
[----:B------:R-:W-:Y:S02]  /*1780*/  ISETP.NE.AND P3, PT, R26, 0x1, PT ;  /* 0x000000011a00780c */ /* 0x000fe40003f65270 */
[----:B------:R-:W-:-:S05]  /*1790*/  IADD3 R36, R14, 0x1, RZ ;  /* 0x000000010e247810 */ /* 0x000fca0007ffe0ff */
[----:B------:R-:W-:-:S06]  /*17a0*/  IMAD.MOV.U32 R38, RZ, RZ, R36 ;  /* 0x000000ffff267224 */ /* 0x000fcc00078e0024 */
[----:B------:R-:W-:Y:S05]  /*17b0*/  @!P3 BRA `(.L_x_682) ;  /* 0x00000ab00000b947 */ /* 0x000fea0003800000 */
[----:B------:R-:W-:Y:S01]  /*17c0*/  BSSY B4, `(.L_x_685) ;  /* 0x0000051000047945 */ /* 0x000fe20003800000 */
[----:B------:R-:W-:Y:S05]  /*17d0*/  @P0 BRA `(.L_x_686) ;  /* 0x000004f000000947 */ /* 0x000fea0003800000 */
[----:B------:R-:W2:Y:S01]  /*17e0*/  I2F.U32.RP R25, c[0x0][0x1a8] ;  /* 0x00006a0000197b06 */ /* 0x000ea20000209000 */
[----:B------:R-:W-:-:S07]  /*17f0*/  ISETP.NE.U32.AND P4, PT, RZ, c[0x0][0x1a8], PT ;  /* 0x00006a00ff007a0c */ /* 0x000fce0003f85070 */
[----:B--2---:R-:W2:Y:S02]  /*1800*/  MUFU.RCP R25, R25 ;  /* 0x0000001900197308 */ /* 0x004ea40000001000 */
[----:B0-2---:R-:W-:Y:S02]  /*1810*/  IADD3 R22, R25, 0xffffffe, RZ ;  /* 0x0ffffffe19167810 */ /* 0x005fe40007ffe0ff */
[----:B------:R-:W-:-:S04]  /*1820*/  LOP3.LUT R25, RZ, c[0x0][0x1a8], RZ, 0x33, !PT ;  /* 0x00006a00ff197a12 */ /* 0x000fc800078e33ff */
        /* <DEDUP_REMOVED lines=16> */
[----:B------:R-:W-:Y:S02]  /*1930*/  LOP3.LUT R38, RZ, c[0x0][0x1ac], RZ, 0x33, !PT ;  /* 0x00006b00ff267a12 */ /* 0x000fe400078e33ff */
[----:B------:R-:W-:-:S05]  /*1940*/  ISETP.NE.U32.AND P6, PT, RZ, c[0x0][0x1ac], PT ;  /* 0x00006b00ff007a0c */ /* 0x000fca0003fc5070 */
        /* <DEDUP_REMOVED lines=17> */
[----:B------:R-:W-:Y:S01]  /*1a60*/  IADD3 R23, R30, 0x1, RZ ;  /* 0x000000011e177810 */ /* 0x000fe20007ffe0ff */
[----:B------:R-:W-:Y:S01]  /*1a70*/  IMAD.MOV.U32 R37, RZ, RZ, RZ ;  /* 0x000000ffff257224 */ /* 0x000fe200078e00ff */
[----:B------:R-:W-:Y:S02]  /*1a80*/  @P0 IADD3 R24, R24, 0x1, RZ ;  /* 0x0000000118180810 */ /* 0x000fe40007ffe0ff */
[----:B------:R-:W-:Y:S01]  /*1a90*/  SEL R22, R23, R30, P2 ;  /* 0x0000001e17167207 */ /* 0x000fe20001000000 */
[----:B------:R-:W-:Y:S01]  /*1aa0*/  IMAD.MOV.U32 R23, RZ, RZ, RZ ;  /* 0x000000ffff177224 */ /* 0x000fe200078e00ff */
[----:B------:R-:W-:Y:S02]  /*1ab0*/  ISETP.NE.U32.AND P0, PT, RZ, c[0x0][0x1a4], PT ;  /* 0x00006900ff007a0c */ /* 0x000fe40003f05070 */
[----:B------:R-:W-:Y:S02]  /*1ac0*/  @P1 IADD3 R22, R22, 0x1, RZ ;  /* 0x0000000116161810 */ /* 0x000fe40007ffe0ff */
[----:B------:R-:W-:-:S02]  /*1ad0*/  @P3 IADD3 R24, R24, 0x1, RZ ;  /* 0x0000000118183810 */ /* 0x000fc40007ffe0ff */
[----:B------:R-:W-:Y:S02]  /*1ae0*/  ISETP.NE.U32.AND P6, PT, RZ, c[0x0][0x1a8], PT ;  /* 0x00006a00ff007a0c */ /* 0x000fe40003fc5070 */
[----:B------:R-:W-:Y:S02]  /*1af0*/  SEL R40, R33, R22, !P0 ;  /* 0x0000001621287207 */ /* 0x000fe40004000000 */
[----:B------:R-:W-:Y:S02]  /*1b00*/  SEL R22, R25, R24, !P6 ;  /* 0x0000001819167207 */ /* 0x000fe40007000000 */
[----:B------:R-:W-:Y:S02]  /*1b10*/  IADD3 R25, P0, R27, R40, RZ ;  /* 0x000000281b197210 */ /* 0x000fe40007f1e0ff */
[----:B------:R-:W-:Y:S02]  /*1b20*/  @P4 IADD3 R35, R35, 0x1, RZ ;  /* 0x0000000123234810 */ /* 0x000fe40007ffe0ff */
[----:B------:R-:W-:Y:S01]  /*1b30*/  ISETP.NE.U32.AND P6, PT, RZ, c[0x0][0x1ac], PT ;  /* 0x00006b00ff007a0c */ /* 0x000fe20003fc5070 */
[----:B------:R-:W-:Y:S01]  /*1b40*/  IMAD.X R24, RZ, RZ, RZ, P0 ;  /* 0x000000ffff187224 */ /* 0x000fe200000e06ff */
[----:B------:R-:W-:Y:S01]  /*1b50*/  @P5 IADD3 R35, R35, 0x1, RZ ;  /* 0x0000000123235810 */ /* 0x000fe20007ffe0ff */
[----:B------:R-:W-:-:S04]  /*1b60*/  IMAD.WIDE.U32 R22, R25, c[0x0][0x184], R22 ;  /* 0x0000610019167a25 */ /* 0x000fc800078e0016 */
        /* <DEDUP_REMOVED lines=15> */
[----:B------:R-:W-:-:S04]  /*1c60*/  IMAD.WIDE.U32 R36, R22, c[0x0][0x1b8], R36 ;  /* 0x00006e0016247a25 */ /* 0x000fc800078e0024 */
[----:B------:R-:W-:Y:S01]  /*1c70*/  IMAD R23, R23, c[0x0][0x1b8], RZ ;  /* 0x00006e0017177a24 */ /* 0x000fe200078e02ff */
[----:B------:R-:W-:-:S04]  /*1c80*/  LEA R22, P0, R36, c[0x0][0x168], 0x3 ;  /* 0x00005a0024167a11 */ /* 0x000fc800078018ff */
[----:B------:R-:W-:-:S04]  /*1c90*/  IADD3 R23, R37, R23, RZ ;  /* 0x0000001725177210 */ /* 0x000fc80007ffe0ff */
[----:B------:R-:W-:-:S06]  /*1ca0*/  LEA.HI.X R23, R36, c[0x0][0x16c], R23, 0x3, P0 ;  /* 0x00005b0024177a11 */ /* 0x000fcc00000f1c17 */
[----:B------:R-:W2:Y:S02]  /*1cb0*/  LDG.E.64 R22, [R22.64] ;  /* 0x0000000616167981 */ /* 0x000ea4000c1e1b00 */
[----:B-12---:R0:W1:-:S06]  /*1cc0*/  DADD R20, R20, R22 ;  /* 0x0000000014147229 */ /* 0x00604c0000000016 */
.L_x_686:
[----:B------:R-:W-:Y:S05]  /*1cd0*/  BSYNC B4 ;  /* 0x0000000000047941 */ /* 0x000fea0003800000 */
.L_x_685:
[----:B------:R-:W-:Y:S02]  /*1ce0*/  ISETP.NE.AND P3, PT, R26, 0x2, PT ;  /* 0x000000021a00780c */ /* 0x000fe40003f65270 */
[----:B------:R-:W-:Y:S02]  /*1cf0*/  IADD3 R35, R14, 0x3, RZ ;  /* 0x000000030e237810 */ /* 0x000fe40007ffe0ff */
[----:B------:R-:W-:Y:S02]  /*1d00*/  ISETP.NE.OR P0, PT, R34, RZ, !P3 ;  /* 0x000000ff2200720c */ /* 0x000fe40005f05670 */
[----:B------:R-:W-:-:S04]  /*1d10*/  IADD3 R36, R14, 0x2, RZ ;  /* 0x000000020e247810 */ /* 0x000fc80007ffe0ff */
[----:B------:R-:W-:-:S07]  /*1d20*/  SEL R38, R36, R35, !P3 ;  /* 0x0000002324267207 */ /* 0x000fce0005800000 */
        /* <DEDUP_REMOVED lines=22> */
[----:B------:R-:W0:Y:S01]  /*1e90*/  I2F.U32.RP R38, c[0x0][0x1ac] ;  /* 0x00006b0000267b06 */ /* 0x000e220000209000 */
[----:B------:R-:W-:Y:S01]  /*1ea0*/  IMAD.MOV.U32 R22, RZ, RZ, RZ ;  /* 0x000000ffff167224 */ /* 0x000fe200078e00ff */
[----:B------:R-:W-:Y:S02]  /*1eb0*/  LOP3.LUT R40, RZ, c[0x0][0x1ac], RZ, 0x33, !PT ;  /* 0x00006b00ff287a12 */ /* 0x000fe400078e33ff */
[----:B------:R-:W-:-:S04]  /*1ec0*/  ISETP.NE.U32.AND P6, PT, RZ, c[0x0][0x1ac], PT ;  /* 0x00006b00ff007a0c */ /* 0x000fc80003fc5070 */
[----:B0-----:R-:W0:Y:S02]  /*1ed0*/  MUFU.RCP R38, R38 ;  /* 0x0000002600267308 */ /* 0x001e240000001000 */
[----:B0-----:R-:W-:Y:S01]  /*1ee0*/  IADD3 R39, R38, 0xffffffe, RZ ;  /* 0x0ffffffe26277810 */ /* 0x001fe20007ffe0ff */
[----:B------:R-:W-:-:S05]  /*1ef0*/  IMAD.MOV.U32 R38, RZ, RZ, R35 ;  /* 0x000000ffff267224 */ /* 0x000fca00078e0023 */
        /* <DEDUP_REMOVED lines=30> */
[----:B------:R-:W-:Y:S01]  /*20e0*/  SEL R24, R40, R37, !P6 ;  /* 0x0000002528187207 */ /* 0x000fe20007000000 */
[----:B------:R-:W-:Y:S02]  /*20f0*/  IMAD.MOV.U32 R37, RZ, RZ, RZ ;  /* 0x000000ffff257224 */ /* 0x000fe400078e00ff */
        /* <DEDUP_REMOVED lines=14> */
[----:B------:R-:W-:-:S04]  /*21e0*/  IMAD.WIDE.U32 R36, R24, c[0x0][0x1b8], R36 ;  /* 0x00006e0018247a25 */ /* 0x000fc800078e0024 */
[----:B------:R-:W-:-:S04]  /*21f0*/  IMAD.IADD R22, R25, 0x1, R23 ;  /* 0x0000000119167824 */ /* 0x000fc800078e0217 */
[----:B------:R-:W-:Y:S01]  /*2200*/  IMAD R23, R22, c[0x0][0x1b8], RZ ;  /* 0x00006e0016177a24 */ /* 0x000fe200078e02ff */
[----:B------:R-:W-:-:S03]  /*2210*/  LEA R22, P0, R36, c[0x0][0x168], 0x3 ;  /* 0x00005a0024167a11 */ /* 0x000fc600078018ff */
[----:B------:R-:W-:-:S05]  /*2220*/  IMAD.IADD R23, R37, 0x1, R23 ;  /* 0x0000000125177824 */ /* 0x000fca00078e0217 */
[----:B------:R-:W-:-:S06]  /*2230*/  LEA.HI.X R23, R36, c[0x0][0x16c], R23, 0x3, P0 ;  /* 0x00005b0024177a11 */ /* 0x000fcc00000f1c17 */
[----:B------:R-:W2:Y:S01]  /*2240*/  LDG.E.64 R22, [R22.64] ;  /* 0x0000000616167981 */ /* 0x000ea2000c1e1b00 */
[----:B------:R-:W-:Y:S01]  /*2250*/  IMAD.MOV.U32 R38, RZ, RZ, R35 ;  /* 0x000000ffff267224 */ /* 0x000fe200078e0023 */
[----:B-12---:R0:W1:-:S06]  /*2260*/  DADD R20, R20, R22 ;  /* 0x0000000014147229 */ /* 0x00604c0000000016 */
.L_x_682:
[----:B------:R-:W-:Y:S05]  /*2270*/  BSYNC B0 ;  /* 0x0000000000007941 */ /* 0x000fea0003800000 */
.L_x_681:
[----:B0-----:R-:W-:-:S04]  /*2280*/  IADD3 R22, -R10, -0x2, RZ ;  /* 0xfffffffe0a167810 */ /* 0x001fc80007ffe1ff */
[----:B------:R-:W-:-:S04]  /*2290*/  IMNMX.U32 R23, R15, R22, !PT ;  /* 0x000000160f177217 */ /* 0x000fc80007800000 */
[----:B------:R-:W-:-:S04]  /*22a0*/  IADD3 R22, -R23, -0x2, -R14 ;  /* 0xfffffffe17167810 */ /* 0x000fc80007ffe90e */
[----:B------:R-:W-:-:S13]  /*22b0*/  ISETP.GE.U32.AND P0, PT, R22, 0x3, PT ;  /* 0x000000031600780c */ /* 0x000fda0003f06070 */
[----:B------:R-:W-:Y:S05]  /*22c0*/  @!P0 BRA `(.L_x_680) ;  /* 0x000018e000008947 */ /* 0x000fea0003800000 */
[----:B------:R-:W-:-:S12]  /*22d0*/  ISETP.NE.AND P0, PT, R34, RZ, PT ;  /* 0x000000ff2200720c */ /* 0x000fd80003f05270 */
.L_x_695:
[----:B------:R-:W-:Y:S01]  /*22e0*/  BSSY B0, `(.L_x_687) ;  /* 0x0000061000007945 */ /* 0x000fe20003800000 */
[----:B01----:R-:W-:Y:S05]  /*22f0*/  @P0 BRA `(.L_x_688) ;  /* 0x000005f000000947 */ /* 0x003fea0003800000 */
[----:B------:R-:W0:Y:S01]  /*2300*/  I2F.U32.RP R25, c[0x0][0x1a8] ;  /* 0x00006a0000197b06 */ /* 0x000e220000209000 */
[----:B------:R-:W-:-:S07]  /*2310*/  ISETP.NE.U32.AND P3, PT, RZ, c[0x0][0x1a8], PT ;  /* 0x00006a00ff007a0c */ /* 0x000fce0003f65070 */
[----:B0-----:R-:W0:Y:S02]  /*2320*/  MUFU.RCP R25, R25 ;  /* 0x0000001900197308 */ /* 0x001e240000001000 */
[----:B0-----:R-:W-:Y:S02]  /*2330*/  IADD3 R22, R25, 0xffffffe, RZ ;  /* 0x0ffffffe19167810 */ /* 0x001fe40007ffe0ff */
        /* <DEDUP_REMOVED lines=18> */
[----:B------:R-:W-:Y:S01]  /*2460*/  ISETP.NE.U32.AND P5, PT, RZ, c[0x0][0x1ac], PT ;  /* 0x00006b00ff007a0c */ /* 0x000fe20003fa5070 */
[----:B------:R-:W-:-:S05]  /*2470*/  IMAD.MOV R30, RZ, RZ, -R38 ;  /* 0x000000ffff1e7224 */ /* 0x000fca00078e0a26 */
[----:B0-----:R-:W0:Y:S02]  /*2480*/  MUFU.RCP R33, R33 ;  /* 0x0000002100217308 */ /* 0x001e240000001000 */
[----:B0-----:R-:W-:Y:S02]  /*2490*/  IADD3 R34, R33, 0xffffffe, RZ ;  /* 0x0ffffffe21227810 */ /* 0x001fe40007ffe0ff */
[----:B------:R-:W-:-:S04]  /*24a0*/  LOP3.LUT R33, RZ, c[0x0][0x1ac], RZ, 0x33, !PT ;  /* 0x00006b00ff217a12 */ /* 0x000fc800078e33ff */
[----:B------:R-:W0:Y:S02]  /*24b0*/  F2I.FTZ.U32.TRUNC.NTZ R23, R34 ;  /* 0x0000002200177305 */ /* 0x000e24000021f000 */
[----:B0-----:R-:W-:-:S04]  /*24c0*/  IMAD.MOV R35, RZ, RZ, -R23 ;  /* 0x000000ffff237224 */ /* 0x001fc800078e0a17 */
[----:B------:R-:W-:-:S04]  /*24d0*/  IMAD R35, R35, c[0x0][0x1ac], RZ ;  /* 0x00006b0023237a24 */ /* 0x000fc800078e02ff */
[----:B------:R-:W-:-:S04]  /*24e0*/  IMAD.HI.U32 R22, R23, R35, R22 ;  /* 0x0000002317167227 */ /* 0x000fc800078e0016 */
        /* <DEDUP_REMOVED lines=12> */
[----:B------:R-:W-:Y:S01]  /*25b0*/  @P1 IADD3 R24, R24, 0x1, RZ ;  /* 0x0000000118181810 */ /* 0x000fe20007ffe0ff */
[----:B------:R-:W-:Y:S01]  /*25c0*/  IMAD.MOV.U32 R39, RZ, RZ, RZ ;  /* 0x000000ffff277224 */ /* 0x000fe200078e00ff */
[----:B------:R-:W-:Y:S02]  /*25d0*/  ISETP.NE.U32.AND P6, PT, RZ, c[0x0][0x1a8], PT ;  /* 0x00006a00ff007a0c */ /* 0x000fe40003fc5070 */
[----:B------:R-:W-:Y:S02]  /*25e0*/  @P2 IADD3 R24, R24, 0x1, RZ ;  /* 0x0000000118182810 */ /* 0x000fe40007ffe0ff */
[----:B------:R-:W-:-:S04]  /*25f0*/  @P3 IADD3 R30, R30, 0x1, RZ ;  /* 0x000000011e1e3810 */ /* 0x000fc80007ffe0ff */
[----:B------:R-:W-:Y:S01]  /*2600*/  @P4 IADD3 R30, R30, 0x1, RZ ;  /* 0x000000011e1e4810 */ /* 0x000fe20007ffe0ff */
[----:B0-----:R-:W0:Y:S02]  /*2610*/  MUFU.RCP R34, R34 ;  /* 0x0000002200227308 */ /* 0x001e240000001000 */
[----:B0-----:R-:W-:-:S06]  /*2620*/  IADD3 R22, R34, 0xffffffe, RZ ;  /* 0x0ffffffe22167810 */ /* 0x001fcc0007ffe0ff */
[----:B------:R0:W2:Y:S02]  /*2630*/  F2I.FTZ.U32.TRUNC.NTZ R23, R22 ;  /* 0x0000001600177305 */ /* 0x0000a4000021f000 */
[----:B0-----:R-:W-:Y:S02]  /*2640*/  IMAD.MOV.U32 R22, RZ, RZ, RZ ;  /* 0x000000ffff167224 */ /* 0x001fe400078e00ff */
[----:B--2---:R-:W-:-:S04]  /*2650*/  IMAD.MOV R35, RZ, RZ, -R23 ;  /* 0x000000ffff237224 */ /* 0x004fc800078e0a17 */
[----:B------:R-:W-:-:S04]  /*2660*/  IMAD R35, R35, c[0x0][0x1a4], RZ ;  /* 0x0000690023237a24 */ /* 0x000fc800078e02ff */
[----:B------:R-:W-:Y:S01]  /*2670*/  IMAD.HI.U32 R36, R23, R35, R22 ;  /* 0x0000002317247227 */ /* 0x000fe200078e0016 */
[----:B------:R-:W-:-:S03]  /*2680*/  SEL R22, R25, R24, !P6 ;  /* 0x0000001819167207 */ /* 0x000fc60007000000 */
        /* <DEDUP_REMOVED lines=9> */
[----:B------:R-:W-:-:S13]  /*2720*/  ISETP.NE.U32.AND P1, PT, RZ, c[0x0][0x1a4], PT ;  /* 0x00006900ff007a0c */ /* 0x000fda0003f25070 */
[----:B------:R-:W-:-:S04]  /*2730*/  @!P1 LOP3.LUT R36, RZ, c[0x0][0x1a4], RZ, 0x33, !PT ;  /* 0x00006900ff249a12 */ /* 0x000fc800078e33ff */
[----:B------:R-:W-:-:S05]  /*2740*/  IADD3 R35, P1, R27, R36, RZ ;  /* 0x000000241b237210 */ /* 0x000fca0007f3e0ff */
[----:B------:R-:W-:Y:S02]  /*2750*/  IMAD.X R24, RZ, RZ, RZ, P1 ;  /* 0x000000ffff187224 */ /* 0x000fe400008e06ff */
[----:B------:R-:W-:-:S04]  /*2760*/  IMAD.WIDE.U32 R22, R35, c[0x0][0x184], R22 ;  /* 0x0000610023167a25 */ /* 0x000fc800078e0016 */
[----:B------:R-:W-:Y:S01]  /*2770*/  IMAD R25, R24, c[0x0][0x184], RZ ;  /* 0x0000610018197a24 */ /* 0x000fe200078e02ff */
[----:B------:R-:W-:-:S03]  /*2780*/  SEL R24, R33, R30, !P5 ;  /* 0x0000001e21187207 */ /* 0x000fc60006800000 */
[----:B------:R-:W-:Y:S02]  /*2790*/  IMAD.IADD R23, R23, 0x1, R25 ;  /* 0x0000000117177824 */ /* 0x000fe400078e0219 */
[----:B------:R-:W-:Y:S02]  /*27a0*/  IMAD.MOV.U32 R25, RZ, RZ, RZ ;  /* 0x000000ffff197224 */ /* 0x000fe400078e00ff */
[----:B------:R-:W-:Y:S02]  /*27b0*/  IMAD R23, R23, c[0x0][0x188], RZ ;  /* 0x0000620017177a24 */ /* 0x000fe400078e02ff */
[----:B------:R-:W-:-:S04]  /*27c0*/  IMAD.WIDE.U32 R24, R22, c[0x0][0x188], R24 ;  /* 0x0000620016187a25 */ /* 0x000fc800078e0018 */
[----:B------:R-:W-:Y:S01]  /*27d0*/  IMAD.IADD R30, R23, 0x1, R25 ;  /* 0x00000001171e7824 */ /* 0x000fe200078e0219 */
[----:B------:R-:W-:Y:S01]  /*27e0*/  MOV R23, RZ ;  /* 0x000000ff00177202 */ /* 0x000fe20000000f00 */
[----:B------:R-:W-:-:S04]  /*27f0*/  IMAD.MOV.U32 R22, RZ, RZ, R12 ;  /* 0x000000ffff167224 */ /* 0x000fc800078e000c */
[----:B------:R-:W-:-:S04]  /*2800*/  IMAD.WIDE.U32 R24, R24, c[0x0][0x1b0], R22 ;  /* 0x00006c0018187a25 */ /* 0x000fc800078e0016 */
[----:B------:R-:W-:Y:S02]  /*2810*/  IMAD R23, R30, c[0x0][0x1b0], RZ ;  /* 0x00006c001e177a24 */ /* 0x000fe400078e02ff */
[----:B------:R-:W-:Y:S02]  /*2820*/  IMAD.MOV.U32 R22, RZ, RZ, R28 ;  /* 0x000000ffff167224 */ /* 0x000fe400078e001c */
[----:B------:R-:W-:Y:S02]  /*2830*/  IMAD.IADD R30, R25, 0x1, R23 ;  /* 0x00000001191e7824 */ /* 0x000fe400078e0217 */
[----:B------:R-:W-:-:S04]  /*2840*/  IMAD.MOV.U32 R23, RZ, RZ, RZ ;  /* 0x000000ffff177224 */ /* 0x000fc800078e00ff */
[----:B------:R-:W-:-:S04]  /*2850*/  IMAD.WIDE.U32 R24, R24, c[0x0][0x1b4], R22 ;  /* 0x00006d0018187a25 */ /* 0x000fc800078e0016 */
[----:B------:R-:W-:-:S04]  /*2860*/  IMAD R23, R30, c[0x0][0x1b4], RZ ;  /* 0x00006d001e177a24 */ /* 0x000fc800078e02ff */
[----:B------:R-:W-:Y:S02]  /*2870*/  IMAD.IADD R22, R25, 0x1, R23 ;  /* 0x0000000119167824 */ /* 0x000fe400078e0217 */
[----:B------:R-:W-:-:S04]  /*2880*/  IMAD.WIDE.U32 R24, R24, c[0x0][0x1b8], R38 ;  /* 0x00006e0018187a25 */ /* 0x000fc800078e0026 */
[----:B------:R-:W-:Y:S01]  /*2890*/  IMAD R23, R22, c[0x0][0x1b8], RZ ;  /* 0x00006e0016177a24 */ /* 0x000fe200078e02ff */
[----:B------:R-:W-:-:S03]  /*28a0*/  LEA R22, P1, R24, c[0x0][0x168], 0x3 ;  /* 0x00005a0018167a11 */ /* 0x000fc600078218ff */
[----:B------:R-:W-:-:S05]  /*28b0*/  IMAD.IADD R23, R25, 0x1, R23 ;  /* 0x0000000119177824 */ /* 0x000fca00078e0217 */
[----:B------:R-:W-:-:S06]  /*28c0*/  LEA.HI.X R23, R24, c[0x0][0x16c], R23, 0x3, P1 ;  /* 0x00005b0018177a11 */ /* 0x000fcc00008f1c17 */
[----:B------:R-:W2:Y:S02]  /*28d0*/  LDG.E.64 R22, [R22.64] ;  /* 0x0000000616167981 */ /* 0x000ea4000c1e1b00 */
[----:B-12---:R0:W1:-:S06]  /*28e0*/  DADD R20, R20, R22 ;  /* 0x0000000014147229 */ /* 0x00604c0000000016 */
.L_x_688:
[----:B------:R-:W-:Y:S05]  /*28f0*/  BSYNC B0 ;  /* 0x0000000000007941 */ /* 0x000fea0003800000 */
.L_x_687:
[----:B0-----:R-:W-:Y:S01]  /*2900*/  IMAD.MOV.U32 R23, RZ, RZ, c[0x0][0x1a0] ;  /* 0x00006800ff177624 */ /* 0x001fe200078e00ff */
[----:B------:R-:W-:Y:S03]  /*2910*/  BSSY B0, `(.L_x_689) ;  /* 0x0000061000007945 */ /* 0x000fe60003800000 */
[----:B------:R-:W-:Y:S01]  /*2920*/  IMAD R30, R38, R23, c[0x0][0x1a0] ;  /* 0x00006800261e7624 */ /* 0x000fe200078e0217 */
[----:B------:R-:W-:Y:S05]  /*2930*/  @P0 BRA `(.L_x_690) ;  /* 0x000005e000000947 */ /* 0x000fea0003800000 */
        /* <DEDUP_REMOVED lines=24> */
[----:B0-----:R-:W-:Y:S02]  /*2ac0*/  IADD3 R35, R34, 0xffffffe, RZ ;  /* 0x0ffffffe22237810 */ /* 0x001fe40007ffe0ff */
[----:B------:R-:W-:-:S04]  /*2ad0*/  LOP3.LUT R34, RZ, c[0x0][0x1ac], RZ, 0x33, !PT ;  /* 0x00006b00ff227a12 */ /* 0x000fc800078e33ff */
        /* <DEDUP_REMOVED lines=51> */
[----:B------:R-:W-:Y:S02]  /*2e10*/  IMAD.MOV.U32 R23, RZ, RZ, RZ ;  /* 0x000000ffff177224 */ /* 0x000fe400078e00ff */
[----:B------:R-:W-:Y:S02]  /*2e20*/  IMAD R33, R33, c[0x0][0x1b0], RZ ;  /* 0x00006c0021217a24 */ /* 0x000fe400078e02ff */
[----:B------:R-:W-:-:S04]  /*2e30*/  IMAD.WIDE.U32 R24, R24, c[0x0][0x1b0], R22 ;  /* 0x00006c0018187a25 */ /* 0x000fc800078e0016 */
[----:B------:R-:W-:Y:S02]  /*2e40*/  IMAD.IADD R25, R25, 0x1, R33 ;  /* 0x0000000119197824 */ /* 0x000fe400078e0221 */
[----:B------:R-:W-:Y:S02]  /*2e50*/  IMAD.MOV.U32 R22, RZ, RZ, R28 ;  /* 0x000000ffff167224 */ /* 0x000fe400078e001c */
[----:B------:R-:W-:Y:S02]  /*2e60*/  IMAD R25, R25, c[0x0][0x1b4], RZ ;  /* 0x00006d0019197a24 */ /* 0x000fe400078e02ff */
[----:B------:R-:W-:Y:S01]  /*2e70*/  IMAD.WIDE.U32 R22, R24, c[0x0][0x1b4], R22 ;  /* 0x00006d0018167a25 */ /* 0x000fe200078e0016 */
[----:B------:R-:W-:-:S03]  /*2e80*/  IADD3 R24, R38, 0x1, RZ ;  /* 0x0000000126187810 */ /* 0x000fc60007ffe0ff */
[----:B------:R-:W-:Y:S02]  /*2e90*/  IMAD.IADD R23, R23, 0x1, R25 ;  /* 0x0000000117177824 */ /* 0x000fe400078e0219 */
[----:B------:R-:W-:Y:S02]  /*2ea0*/  IMAD.MOV.U32 R25, RZ, RZ, RZ ;  /* 0x000000ffff197224 */ /* 0x000fe400078e00ff */
[----:B------:R-:W-:Y:S02]  /*2eb0*/  IMAD R23, R23, c[0x0][0x1b8], RZ ;  /* 0x00006e0017177a24 */ /* 0x000fe400078e02ff */
[----:B------:R-:W-:-:S04]  /*2ec0*/  IMAD.WIDE.U32 R24, R22, c[0x0][0x1b8], R24 ;  /* 0x00006e0016187a25 */ /* 0x000fc800078e0018 */
[----:B------:R-:W-:Y:S01]  /*2ed0*/  IMAD.IADD R23, R25, 0x1, R23 ;  /* 0x0000000119177824 */ /* 0x000fe200078e0217 */
[----:B------:R-:W-:-:S04]  /*2ee0*/  LEA R22, P1, R24, c[0x0][0x168], 0x3 ;  /* 0x00005a0018167a11 */ /* 0x000fc800078218ff */
[----:B------:R-:W-:-:S06]  /*2ef0*/  LEA.HI.X R23, R24, c[0x0][0x16c], R23, 0x3, P1 ;  /* 0x00005b0018177a11 */ /* 0x000fcc00008f1c17 */
[----:B------:R-:W2:Y:S02]  /*2f00*/  LDG.E.64 R22, [R22.64] ;  /* 0x0000000616167981 */ /* 0x000ea4000c1e1b00 */
[----:B-12---:R0:W1:-:S06]  /*2f10*/  DADD R20, R20, R22 ;  /* 0x0000000014147229 */ /* 0x00604c0000000016 */
.L_x_690:
[----:B------:R-:W-:Y:S05]  /*2f20*/  BSYNC B0 ;  /* 0x0000000000007941 */ /* 0x000fea0003800000 */
.L_x_689:
[----:B------:R-:W-:Y:S01]  /*2f30*/  BSSY B0, `(.L_x_691) ;  /* 0x0000061000007945 */ /* 0x000fe20003800000 */
[----:B------:R-:W-:Y:S01]  /*2f40*/  IADD3 R30, R30, c[0x0][0x1a0], RZ ;  /* 0x000068001e1e7a10 */ /* 0x000fe20007ffe0ff */
        /* <DEDUP_REMOVED lines=51> */
[----:B0-----:R-:W-:Y:S01]  /*3280*/  MOV R22, RZ ;  /* 0x000000ff00167202 */ /* 0x001fe20000000f00 */
        /* <DEDUP_REMOVED lines=43> */
.L_x_692:
[----:B------:R-:W-:Y:S05]  /*3540*/  BSYNC B0 ;  /* 0x0000000000007941 */ /* 0x000fea0003800000 */
.L_x_691:
        /* <DEDUP_REMOVED lines=31> */
[----:B------:R-:W-:Y:S01]  /*3740*/  IMAD.HI.U32 R22, R23, R35, R22 ;  /* 0x0000002317167227 */ /* 0x000fe200078e0016 */
[----:B------:R-:W-:-:S05]  /*3750*/  IADD3 R23, R9, -c[0x0][0x1a0], -R30 ;  /* 0x8000680009177a10 */ /* 0x000fca0007ffe81e */
        /* <DEDUP_REMOVED lines=51> */
[----:B------:R-:W-:Y:S02]  /*3a90*/  IMAD.MOV.U32 R23, RZ, RZ, RZ ;  /* 0x000000ffff177224 */ /* 0x000fe400078e00ff */
        /* <DEDUP_REMOVED lines=12> */
.L_x_694:
[----:B------:R-:W-:Y:S05]  /*3b60*/  BSYNC B0 ;  /* 0x0000000000007941 */ /* 0x000fea0003800000 */
.L_x_693:
[----:B------:R-:W-:-:S04]  /*3b70*/  IADD3 R38, R38, 0x4, RZ ;  /* 0x0000000426267810 */ /* 0x000fc80007ffe0ff */
[----:B------:R-:W-:-:S13]  /*3b80*/  ISETP.GE.U32.AND P1, PT, R38, R31, PT ;  /* 0x0000001f2600720c */ /* 0x000fda0003f26070 */
[----:B------:R-:W-:Y:S01]  /*3b90*/  @P1 CALL.REL.NOINC `(.L_x_680) ;  /* 0x0000001000001944 */ /* 0x000fe20003c00000 */
[----:B------:R-:W-:Y:S05]  /*3ba0*/  BRA `(.L_x_695) ;  /* 0xffffe73000007947 */ /* 0x000fea000383ffff */
.L_x_680:
[----:B------:R-:W-:Y:S05]  /*3bb0*/  BSYNC B1 ;  /* 0x0000000000017941 */ /* 0x000fea0003800000 */
.L_x_679:
[----:B------:R-:W-:-:S04]  /*3bc0*/  IADD3 R28, R28, 0x1, RZ ;  /* 0x000000011c1c7810 */ /* 0x000fc80007ffe0ff */
[----:B------:R-:W-:-:S13]  /*3bd0*/  ISETP.GE.U32.AND P0, PT, R28, R16, PT ;  /* 0x000000101c00720c */ /* 0x000fda0003f06070 */
[----:B------:R-:W-:Y:S01]  /*3be0*/  @P0 CALL.REL.NOINC `(.L_x_678) ;  /* 0x0000001000000944 */ /* 0x000fe20003c00000 */
[----:B------:R-:W-:Y:S05]  /*3bf0*/  BRA `(.L_x_696) ;  /* 0xffffd43000007947 */ /* 0x000fea000383ffff */
.L_x_678:
[----:B------:R-:W-:Y:S05]  /*3c00*/  BSYNC B2 ;  /* 0x0000000000027941 */ /* 0x000fea0003800000 */
.L_x_677:
[----:B------:R-:W-:-:S04]  /*3c10*/  IADD3 R12, R12, 0x1, RZ ;  /* 0x000000010c0c7810 */ /* 0x000fc80007ffe0ff */
[----:B------:R-:W-:-:S13]  /*3c20*/  ISETP.GE.U32.AND P0, PT, R12, R13, PT ;  /* 0x0000000d0c00720c */ /* 0x000fda0003f06070 */
[----:B------:R-:W-:Y:S01]  /*3c30*/  @P0 CALL.REL.NOINC `(.L_x_676) ;  /* 0x0000001000000944 */ /* 0x000fe20003c00000 */
[----:B------:R-:W-:Y:S05]  /*3c40*/  BRA `(.L_x_697) ;  /* 0xffffd37000007947 */ /* 0x000fea000383ffff */
.L_x_676:
[----:B------:R-:W-:Y:S05]  /*3c50*/  BSYNC B3 ;  /* 0x0000000000037941 */ /* 0x000fea0003800000 */
.L_x_675:
[----:B------:R-:W-:Y:S01]  /*3c60*/  SHF.R.S64 R8, RZ, 0x1d, R0 ;  /* 0x0000001dff087819 */ /* 0x000fe20000001000 */
[----:B------:R-:W-:-:S03]  /*3c70*/  IMAD R7, R6, c[0x0][0xc], RZ ;  /* 0x0000030006077a24 */ /* 0x000fc600078e02ff */
[----:B------:R-:W-:-:S04]  /*3c80*/  IADD3 R8, P0, R8, c[0x0][0x1c0], RZ ;  /* 0x0000700008087a10 */ /* 0x000fc80007f1e0ff */
[----:B------:R-:W-:Y:S02]  /*3c90*/  LEA.HI.X.SX32 R9, R0, c[0x0][0x1c4], 0x3, P0 ;  /* 0x0000710000097a11 */ /* 0x000fe400000f1eff */
[----:B------:R-:W-:-:S03]  /*3ca0*/  IADD3 R0, P0, R7, R0, RZ ;  /* 0x0000000007007210 */ /* 0x000fc60007f1e0ff */
[----:B-1----:R1:W-:Y:S02]  /*3cb0*/  STG.E.64 [R8.64], R20 ;  /* 0x0000001408007986 */ /* 0x0023e4000c101b06 */
[----:B------:R-:W-:Y:S01]  /*3cc0*/  IMAD.X R3, RZ, RZ, R3, P0 ;  /* 0x000000ffff037224 */ /* 0x000fe200000e0603 */
[----:B------:R-:W-:-:S04]  /*3cd0*/  ISETP.GE.U32.AND P0, PT, R0, c[0x0][0x160], PT ;  /* 0x0000580000007a0c */ /* 0x000fc80003f06070 */
[----:B------:R-:W-:-:S13]  /*3ce0*/  ISETP.GE.AND.EX P0, PT, R3, c[0x0][0x164], PT, P0 ;  /* 0x0000590003007a0c */ /* 0x000fda0003f06300 */
[----:B-1----:R-:W-:Y:S01]  /*3cf0*/  @P0 CALL.REL.NOINC `(.L_x_698) ;  /* 0x0000001000000944 */ /* 0x002fe20003c00000 */
[----:B------:R-:W-:Y:S05]  /*3d00*/  BRA `(.L_x_699) ;  /* 0xffffc46000007947 */ /* 0x000fea000383ffff */
.L_x_698:
[----:B------:R-:W-:Y:S05]  /*3d10*/  EXIT ;  /* 0x000000000000794d */ /* 0x000fea0003800000 */
.L_x_700:
        /* <DEDUP_REMOVED lines=14> */
.L_x_769:


//--------------------- .text._ZN2at6native13im2col_kernelIdEEvlPKT_llllllllllllPS2_ --------------------------
	.section	.text._ZN2at6native13im2col_kernelIdEEvlPKT_llllllllllllPS2_,"ax",@progbits
	.sectioninfo	@"SHI_REGISTERS=58"
	.align	128
        .global         _ZN2at6native13im2col_kernelIdEEvlPKT_llllllllllllPS2_
        .type           _ZN2at6native13im2col_kernelIdEEvlPKT_llllllllllllPS2_,@function
        .size           _ZN2at6native13im2col_kernelIdEEvlPKT_llllllllllllPS2_,(.L_x_754 - _ZN2at6native13im2col_kernelIdEEvlPKT_llllllllllllPS2_)
        .other          _ZN2at6native13im2col_kernelIdEEvlPKT_llllllllllllPS2_,@"STO_CUDA_ENTRY STV_DEFAULT"
_ZN2at6native13im2col_kernelIdEEvlPKT_llllllllllllPS2_:
.text._ZN2at6native13im2col_kernelIdEEvlPKT_llllllllllllPS2_:
        /* <DEDUP_REMOVED lines=13> */
[----:B------:R-:W-:Y:S02]  /*00d0*/  ULDC.64 UR12, c[0x0][0x118] ;  /* 0x00004600000c7ab9 */ /* 0x000fe40000000a00 */
.L_x_713:
[----:B------:R-:W-:Y:S01]  /*00e0*/  LOP3.LUT R0, R7, c[0x0][0x1cc], RZ, 0xfc, !PT ;  /* 0x0000730007007a12 */ /* 0x000fe200078efcff */
[----:B------:R-:W-:Y:S03]  /*00f0*/  BSSY B0, `(.L_x_701) ;  /* 0x0000028000007945 */ /* 0x000fe60003800000 */
[----:B------:R-:W-:-:S13]  /*0100*/  ISETP.NE.U32.AND P0, PT, R0, RZ, PT ;  /* 0x000000ff0000720c */ /* 0x000fda0003f05070 */
[----:B01----:R-:W-:Y:S05]  /*0110*/  @!P0 BRA `(.L_x_702) ;  /* 0x000000f000008947 */ /* 0x003fea0003800000 */
[----:B------:R-:W-:Y:S01]  /*0120*/  MOV R18, R6 ;  /* 0x0000000600127202 */ /* 0x000fe20000000f00 */
[----:B------:R-:W-:Y:S01]  /*0130*/  IMAD.MOV.U32 R13, RZ, RZ, R7 ;  /* 0x000000ffff0d7224 */ /* 0x000fe200078e0007 */
[----:B------:R-:W-:Y:S01]  /*0140*/  MOV R0, 0x180 ;  /* 0x0000018000007802 */ /* 0x000fe20000000f00 */
[----:B------:R-:W-:Y:S02]  /*0150*/  IMAD.MOV.U32 R5, RZ, RZ, c[0x0][0x1c8] ;  /* 0x00007200ff057624 */ /* 0x000fe400078e00ff */
[----:B------:R-:W-:Y:S02]  /*0160*/  IMAD.MOV.U32 R4, RZ, RZ, c[0x0][0x1cc] ;  /* 0x00007300ff047624 */ /* 0x000fe400078e00ff */
[----:B------:R-:W-:Y:S05]  /*0170*/  CALL.REL.NOINC `($__internal_14_$__cuda_sm20_div_s64) ;  /* 0x000016f000007944 */ /* 0x000fea0003c00000 */
[----:B------:R-:W-:Y:S01]  /*0180*/  IADD3 R3, P0, RZ, -R22, RZ ;  /* 0x80000016ff037210 */ /* 0x000fe20007f1e0ff */
[----:B------:R-:W-:Y:S02]  /*0190*/  IMAD.MOV.U32 R10, RZ, RZ, R22 ;  /* 0x000000ffff0a7224 */ /* 0x000fe400078e0016 */
[--C-:B------:R-:W-:Y:S02]  /*01a0*/  IMAD.MOV.U32 R11, RZ, RZ, R23.reuse ;  /* 0x000000ffff0b7224 */ /* 0x100fe400078e0017 */
[----:B------:R-:W-:-:S02]  /*01b0*/  IMAD.X R0, RZ, RZ, ~R23, P0 ;  /* 0x000000ffff007224 */ /* 0x000fc400000e0e17 */
[----:B------:R-:W-:-:S04]  /*01c0*/  IMAD.WIDE.U32 R8, R3, c[0x0][0x1c8], R6 ;  /* 0x0000720003087a25 */ /* 0x000fc800078e0006 */
[----:B------:R-:W-:-:S04]  /*01d0*/  IMAD R0, R0, c[0x0][0x1c8], RZ ;  /* 0x0000720000007a24 */ /* 0x000fc800078e02ff */
[----:B------:R-:W-:-:S05]  /*01e0*/  IMAD R3, R3, c[0x0][0x1cc], R0 ;  /* 0x0000730003037a24 */ /* 0x000fca00078e0200 */
[----:B------:R-:W-:Y:S01]  /*01f0*/  IADD3 R9, R9, R3, RZ ;  /* 0x0000000309097210 */ /* 0x000fe20007ffe0ff */
[----:B------:R-:W-:Y:S05]  /*0200*/  BRA `(.L_x_703) ;  /* 0x0000016000007947 */ /* 0x000fea0003800000 */
.L_x_702:
        /* <DEDUP_REMOVED lines=22> */
.L_x_703:
[----:B------:R-:W-:Y:S05]  /*0370*/  BSYNC B0 ;  /* 0x0000000000007941 */ /* 0x000fea0003800000 */
.L_x_701:
        /* <DEDUP_REMOVED lines=9> */
[----:B------:R-:W-:Y:S05]  /*0410*/  CALL.REL.NOINC `($__internal_14_$__cuda_sm20_div_s64) ;  /* 0x0000145000007944 */ /* 0x000fea0003c00000 */
[----:B------:R-:W-:-:S05]  /*0420*/  IADD3 R3, P0, RZ, -R22, RZ ;  /* 0x80000016ff037210 */ /* 0x000fca0007f1e0ff */
[----:B------:R-:W-:Y:S02]  /*0430*/  IMAD.X R0, RZ, RZ, ~R23, P0 ;  /* 0x000000ffff007224 */ /* 0x000fe400000e0e17 */
[----:B------:R-:W-:-:S04]  /*0440*/  IMAD.WIDE.U32 R10, R3, c[0x0][0x1c0], R10 ;  /* 0x00007000030a7a25 */ /* 0x000fc800078e000a */
[----:B------:R-:W-:-:S04]  /*0450*/  IMAD R0, R0, c[0x0][0x1c0], RZ ;  /* 0x0000700000007a24 */ /* 0x000fc800078e02ff */
[----:B------:R-:W-:-:S04]  /*0460*/  IMAD R3, R3, c[0x0][0x1c4], R0 ;  /* 0x0000710003037a24 */ /* 0x000fc800078e0200 */
[----:B------:R-:W-:Y:S01]  /*0470*/  IMAD.IADD R11, R11, 0x1, R3 ;  /* 0x000000010b0b7824 */ /* 0x000fe200078e0203 */
[----:B------:R-:W-:Y:S05]  /*0480*/  BRA `(.L_x_706) ;  /* 0x0000016000007947 */ /* 0x000fea0003800000 */
.L_x_705:
[----:B------:R-:W0:Y:S01]  /*0490*/  I2F.U32.RP R0, c[0x0][0x1c0] ;  /* 0x0000700000007b06 */ /* 0x000e220000209000 */
[----:B------:R-:W-:Y:S01]  /*04a0*/  ISETP.NE.U32.AND P2, PT, RZ, c[0x0][0x1c0], PT ;  /* 0x00007000ff007a0c */ /* 0x000fe20003f45070 */
[----:B------:R-:W-:Y:S01]  /*04b0*/  HFMA2.MMA R23, -RZ, RZ, 0, 0 ;  /* 0x00000000ff177435 */ /* 0x000fe200000001ff */
[----:B------:R-:W-:-:S05]  /*04c0*/  IMAD.MOV.U32 R11, RZ, RZ, RZ ;  /* 0x000000ffff0b7224 */ /* 0x000fca00078e00ff */
        /* <DEDUP_REMOVED lines=18> */
.L_x_706:
[----:B------:R-:W-:Y:S05]  /*05f0*/  BSYNC B0 ;  /* 0x0000000000007941 */ /* 0x000fea0003800000 */
.L_x_704:
        /* <DEDUP_REMOVED lines=8> */
[----:B------:R-:W-:-:S09]  /*0680*/  IMAD.U32 R25, RZ, RZ, UR5 ;  /* 0x00000005ff197e24 */ /* 0x000fd2000f8e00ff */
[----:B------:R-:W-:Y:S05]  /*0690*/  @!P0 BRA `(.L_x_707) ;  /* 0x0000114000008947 */ /* 0x000fea0003800000 */
[----:B------:R-:W-:Y:S02]  /*06a0*/  IMAD R0, R0, c[0x0][0x180], RZ ;  /* 0x0000600000007a24 */ /* 0x000fe400078e02ff */
[----:B------:R-:W-:-:S04]  /*06b0*/  IMAD.WIDE.U32 R2, R5, c[0x0][0x180], RZ ;  /* 0x0000600005027a25 */ /* 0x000fc800078e00ff */
[----:B------:R-:W-:Y:S02]  /*06c0*/  IMAD R5, R5, c[0x0][0x184], R0 ;  /* 0x0000610005057a24 */ /* 0x000fe400078e0200 */
[----:B------:R-:W-:Y:S02]  /*06d0*/  IMAD.MOV.U32 R15, RZ, RZ, 0x3 ;  /* 0x00000003ff0f7424 */ /* 0x000fe400078e00ff */
[----:B------:R-:W-:Y:S01]  /*06e0*/  IMAD.MOV.U32 R14, RZ, RZ, RZ ;  /* 0x000000ffff0e7224 */ /* 0x000fe200078e00ff */
[----:B------:R-:W-:Y:S01]  /*06f0*/  IADD3 R0, R3, R5, RZ ;  /* 0x0000000503007210 */ /* 0x000fe20007ffe0ff */
[----:B------:R-:W-:-:S04]  /*0700*/  IMAD.WIDE.U32 R4, R2, c[0x0][0x1c0], RZ ;  /* 0x0000700002047a25 */ /* 0x000fc800078e00ff */
[----:B------:R-:W-:Y:S02]  /*0710*/  IMAD R3, R0, c[0x0][0x1c0], RZ ;  /* 0x0000700000037a24 */ /* 0x000fe400078e02ff */
[----:B------:R-:W-:-:S04]  /*0720*/  IMAD.WIDE.U32 R12, R22, R4, R10 ;  /* 0x00000004160c7225 */ /* 0x000fc800078e000a */
[----:B------:R-:W-:-:S04]  /*0730*/  IMAD R3, R2, c[0x0][0x1c4], R3 ;  /* 0x0000710002037a24 */ /* 0x000fc800078e0203 */
[----:B------:R-:W-:Y:S02]  /*0740*/  IMAD.IADD R3, R5, 0x1, R3 ;  /* 0x0000000105037824 */ /* 0x000fe400078e0203 */
[----:B------:R-:W-:Y:S02]  /*0750*/  IMAD R5, R15, c[0x0][0x1bc], RZ ;  /* 0x00006f000f057a24 */ /* 0x000fe400078e02ff */
[----:B------:R-:W-:-:S04]  /*0760*/  IMAD R3, R3, R22, RZ ;  /* 0x0000001603037224 */ /* 0x000fc800078e02ff */
[----:B------:R-:W-:-:S04]  /*0770*/  IMAD R3, R23, R4, R3 ;  /* 0x0000000417037224 */ /* 0x000fc800078e0203 */
[----:B------:R-:W-:Y:S02]  /*0780*/  IMAD.IADD R0, R13, 0x1, R3 ;  /* 0x000000010d007824 */ /* 0x000fe400078e0203 */
[----:B------:R-:W-:-:S04]  /*0790*/  IMAD.WIDE.U32 R2, R15, c[0x0][0x1b8], R24 ;  /* 0x00006e000f027a25 */ /* 0x000fc800078e0018 */
[----:B------:R-:W-:Y:S02]  /*07a0*/  IMAD R13, R0, c[0x0][0x1c8], RZ ;  /* 0x00007200000d7a24 */ /* 0x000fe400078e02ff */
[----:B------:R-:W-:Y:S02]  /*07b0*/  IMAD.IADD R3, R3, 0x1, R5 ;  /* 0x0000000103037824 */ /* 0x000fe400078e0205 */
[C---:B------:R-:W-:Y:S02]  /*07c0*/  IMAD R41, R12.reuse, c[0x0][0x1cc], R13 ;  /* 0x000073000c297a24 */ /* 0x040fe400078e020d */
[----:B------:R-:W-:-:S04]  /*07d0*/  IMAD.WIDE.U32 R4, R12, c[0x0][0x1c8], R8 ;  /* 0x000072000c047a25 */ /* 0x000fc800078e0008 */
[----:B------:R-:W-:Y:S01]  /*07e0*/  IMAD R13, R9, c[0x0][0x1a8], RZ ;  /* 0x00006a00090d7a24 */ /* 0x000fe200078e02ff */
[----:B------:R-:W-:Y:S01]  /*07f0*/  LEA R40, P0, R4, c[0x0][0x1d0], 0x3 ;  /* 0x0000740004287a11 */ /* 0x000fe200078018ff */
[----:B------:R-:W-:Y:S01]  /*0800*/  IMAD.WIDE.U32 R24, R8, c[0x0][0x1a8], R24 ;  /* 0x00006a0008187a25 */ /* 0x000fe200078e0018 */
[----:B------:R-:W-:-:S03]  /*0810*/  IADD3 R41, R5, R41, RZ ;  /* 0x0000002905297210 */ /* 0x000fc60007ffe0ff */
[----:B------:R-:W-:Y:S01]  /*0820*/  IMAD R17, R8, c[0x0][0x1ac], R13 ;  /* 0x00006b0008117a24 */ /* 0x000fe200078e020d */
[----:B------:R-:W-:Y:S01]  /*0830*/  LEA.HI.X R41, R4, c[0x0][0x1d4], R41, 0x3, P0 ;  /* 0x0000750004297a11 */ /* 0x000fe200000f1c29 */
[----:B------:R-:W-:-:S04]  /*0840*/  IMAD.WIDE.U32 R26, R8, c[0x0][0x1a8], R2 ;  /* 0x00006a00081a7a25 */ /* 0x000fc800078e0002 */
[----:B------:R-:W-:Y:S02]  /*0850*/  IMAD.IADD R15, R25, 0x1, R17 ;  /* 0x00000001190f7824 */ /* 0x000fe400078e0211 */
[----:B------:R-:W-:Y:S02]  /*0860*/  IMAD.MOV.U32 R13, RZ, RZ, RZ ;  /* 0x000000ffff0d7224 */ /* 0x000fe400078e00ff */
[----:B------:R-:W-:Y:S02]  /*0870*/  IMAD.IADD R17, R17, 0x1, R27 ;  /* 0x0000000111117824 */ /* 0x000fe400078e021b */
.L_x_711:
[----:B------:R-:W-:Y:S01]  /*0880*/  ULDC.64 UR4, c[0x0][0x190] ;  /* 0x0000640000047ab9 */ /* 0x000fe20000000a00 */
[----:B------:R-:W-:Y:S01]  /*0890*/  IMAD R5, R11, c[0x0][0x1a0], RZ ;  /* 0x000068000b057a24 */ /* 0x000fe200078e02ff */
[----:B------:R-:W-:Y:S01]  /*08a0*/  UIADD3 UR4, UP0, URZ, -UR4, URZ ;  /* 0x800000043f047290 */ /* 0x000fe2000ff1e03f */
[----:B------:R-:W-:Y:S01]  /*08b0*/  IMAD R0, R14, c[0x0][0x1b0], RZ ;  /* 0x00006c000e007a24 */ /* 0x000fe200078e02ff */
[----:B-1----:R-:W-:Y:S01]  /*08c0*/  MOV R18, R24 ;  /* 0x0000001800127202 */ /* 0x002fe20000000f00 */
[----:B------:R-:W-:Y:S01]  /*08d0*/  IMAD R5, R10, c[0x0][0x1a4], R5 ;  /* 0x000069000a057a24 */ /* 0x000fe200078e0205 */
[----:B------:R-:W-:Y:S01]  /*08e0*/  UIADD3.X UR5, URZ, ~UR5, URZ, UP0, !UPT ;  /* 0x800000053f057290 */ /* 0x000fe200087fe43f */
[----:B0-----:R-:W-:Y:S01]  /*08f0*/  IMAD.MOV.U32 R34, RZ, RZ, c[0x0][0x188] ;  /* 0x00006200ff227624 */ /* 0x001fe200078e00ff */
[----:B------:R-:W-:Y:S01]  /*0900*/  MOV R2, UR4 ;  /* 0x0000000400027c02 */ /* 0x000fe20008000f00 */
[----:B------:R-:W-:Y:S01]  /*0910*/  IMAD R31, R13, c[0x0][0x1b4], R0 ;  /* 0x00006d000d1f7a24 */ /* 0x000fe200078e0200 */
[----:B------:R-:W-:Y:S01]  /*0920*/  MOV R0, c[0x0][0x18c] ;  /* 0x0000630000007a02 */ /* 0x000fe20000000f00 */
[----:B------:R-:W-:Y:S01]  /*0930*/  IMAD.MOV.U32 R19, RZ, RZ, R15 ;  /* 0x000000ffff137224 */ /* 0x000fe200078e000f */
[----:B------:R-:W-:Y:S01]  /*0940*/  IADD3 R4, P1, R34, -0x1, RZ ;  /* 0xffffffff22047810 */ /* 0x000fe20007f3e0ff */
[----:B------:R-:W-:-:S02]  /*0950*/  IMAD.U32 R3, RZ, RZ, UR5 ;  /* 0x00000005ff037e24 */ /* 0x000fc4000f8e00ff */
[----:B------:R-:W-:Y:S01]  /*0960*/  IMAD.MOV.U32 R16, RZ, RZ, RZ ;  /* 0x000000ffff107224 */ /* 0x000fe200078e00ff */
[----:B------:R-:W-:Y:S01]  /*0970*/  ISETP.GE.U32.AND P0, PT, R4, 0x3, PT ;  /* 0x000000030400780c */ /* 0x000fe20003f06070 */
[----:B------:R-:W-:Y:S01]  /*0980*/  IMAD.WIDE.U32 R2, R10, c[0x0][0x1a0], R2 ;  /* 0x000068000a027a25 */ /* 0x000fe200078e0002 */
[----:B------:R-:W-:-:S03]  /*0990*/  IADD3.X R0, R0, -0x1, RZ, P1, !PT ;  /* 0xffffffff00007810 */ /* 0x000fc60000ffe4ff */
[----:B------:R-:W-:Y:S01]  /*09a0*/  IMAD.IADD R3, R3, 0x1, R5 ;  /* 0x0000000103037824 */ /* 0x000fe200078e0205 */
[----:B------:R-:W-:-:S03]  /*09b0*/  ISETP.GE.U32.AND.EX P0, PT, R0, RZ, PT, P0 ;  /* 0x000000ff0000720c */ /* 0x000fc60003f06100 */
[C---:B------:R-:W-:Y:S01]  /*09c0*/  IMAD.WIDE.U32 R28, R13.reuse, c[0x0][0x1b0], R2 ;  /* 0x00006c000d1c7a25 */ /* 0x040fe200078e0002 */
[----:B------:R-:W-:-:S03]  /*09d0*/  IADD3 R13, P2, R13, 0x1, RZ ;  /* 0x000000010d0d7810 */ /* 0x000fc60007f5e0ff */
[----:B------:R-:W-:Y:S02]  /*09e0*/  IMAD R3, R23, c[0x0][0x170], RZ ;  /* 0x00005c0017037a24 */ /* 0x000fe400078e02ff */
[----:B------:R-:W-:Y:S02]  /*09f0*/  IMAD.IADD R31, R29, 0x1, R31 ;  /* 0x000000011d1f7824 */ /* 0x000fe400078e021f */
[----:B------:R-:W-:Y:S02]  /*0a00*/  IMAD.MOV.U32 R30, RZ, RZ, R28 ;  /* 0x000000ffff1e7224 */ /* 0x000fe400078e001c */
[C---:B------:R-:W-:Y:S02]  /*0a10*/  IMAD R5, R22.reuse, c[0x0][0x174], R3 ;  /* 0x00005d0016057a24 */ /* 0x040fe400078e0203 */
[----:B------:R-:W-:-:S04]  /*0a20*/  IMAD.WIDE.U32 R2, R22, c[0x0][0x170], R30 ;  /* 0x00005c0016027a25 */ /* 0x000fc800078e001e */
[----:B------:R-:W-:Y:S02]  /*0a30*/  IMAD.IADD R5, R3, 0x1, R5 ;  /* 0x0000000103057824 */ /* 0x000fe400078e0205 */
[----:B------:R-:W-:-:S04]  /*0a40*/  IMAD.WIDE.U32 R32, R2, c[0x0][0x178], R18 ;  /* 0x00005e0002207a25 */ /* 0x000fc800078e0012 */
[----:B------:R-:W-:Y:S02]  /*0a50*/  IMAD R21, R5, c[0x0][0x178], RZ ;  /* 0x00005e0005157a24 */ /* 0x000fe400078e02ff */
[----:B------:R-:W-:Y:S02]  /*0a60*/  IMAD.MOV.U32 R5, RZ, RZ, RZ ;  /* 0x000000ffff057224 */ /* 0x000fe400078e00ff */
        /* <DEDUP_REMOVED lines=10> */
[----:B------:R-:W-:Y:S01]  /*0b10*/  IMAD.WIDE.U32 R20, R2, c[0x0][0x178], R16 ;  /* 0x00005e0002147a25 */ /* 0x000fe200078e0010 */
[----:B------:R-:W-:Y:S01]  /*0b20*/  IADD3 R36, P1, R19, -c[0x0][0x198], RZ ;  /* 0x8000660013247a10 */ /* 0x000fe20007f3e0ff */
[----:B------:R-:W-:Y:S01]  /*0b30*/  ULDC.64 UR10, c[0x0][0x1c8] ;  /* 0x00007200000a7ab9 */ /* 0x000fe20000000a00 */
[----:B------:R-:W-:Y:S01]  /*0b40*/  IADD3.X R5, R0, ~c[0x0][0x19c], RZ, P0, !PT ;  /* 0x8000670000057a10 */ /* 0x000fe200007fe4ff */
[----:B------:R-:W-:Y:S01]  /*0b50*/  IMAD R3, R8, c[0x0][0x1ac], R3 ;  /* 0x00006b0008037a24 */ /* 0x000fe200078e0203 */
[----:B------:R-:W-:Y:S01]  /*0b60*/  IADD3.X R37, R46, ~c[0x0][0x19c], RZ, P1, !PT ;  /* 0x800067002e257a10 */ /* 0x000fe20000ffe4ff */
[----:B------:R-:W-:Y:S01]  /*0b70*/  IMAD.IADD R43, R18, 0x1, R21 ;  /* 0x00000001122b7824 */ /* 0x000fe200078e0215 */
[----:B------:R-:W-:Y:S01]  /*0b80*/  LEA R42, P0, R20, c[0x0][0x168], 0x3 ;  /* 0x00005a00142a7a11 */ /* 0x000fe200078018ff */
[----:B------:R-:W-:Y:S01]  /*0b90*/  IMAD.WIDE.U32 R4, R8, c[0x0][0x1a8], R4 ;  /* 0x00006a0008047a25 */ /* 0x000fe200078e0004 */
[----:B------:R-:W-:Y:S01]  /*0ba0*/  UIMAD UR6, UR8, UR11, URZ ;  /* 0x0000000b080672a4 */ /* 0x000fe2000f8e023f */
[----:B------:R-:W-:Y:S01]  /*0bb0*/  LOP3.LUT R47, R34, 0x3, RZ, 0xc0, !PT ;  /* 0x00000003222f7812 */ /* 0x000fe200078ec0ff */
[----:B------:R-:W-:Y:S01]  /*0bc0*/  UIMAD.WIDE.U32 UR4, UR8, UR10, URZ ;  /* 0x0000000a080472a5 */ /* 0x000fe2000f8e003f */
[----:B------:R-:W-:Y:S01]  /*0bd0*/  IMAD.WIDE.U32 R36, R8, c[0x0][0x1a8], R36 ;  /* 0x00006a0008247a25 */ /* 0x000fe200078e0024 */
[----:B------:R-:W-:Y:S01]  /*0be0*/  LEA.HI.X R43, R20, c[0x0][0x16c], R43, 0x3, P0 ;  /* 0x00005b00142b7a11 */ /* 0x000fe200000f1c2b */
[----:B------:R-:W-:Y:S01]  /*0bf0*/  UIMAD UR6, UR10, UR9, UR6 ;  /* 0x000000090a0672a4 */ /* 0x000fe2000f8e0206 */
[----:B------:R-:W-:Y:S01]  /*0c00*/  IADD3 R47, P3, R47, -c[0x0][0x188], RZ ;  /* 0x800062002f2f7a10 */ /* 0x000fe20007f7e0ff */
[----:B------:R-:W-:Y:S01]  /*0c10*/  IMAD.IADD R5, R3, 0x1, R5 ;  /* 0x0000000103057824 */ /* 0x000fe200078e0205 */
[----:B------:R-:W-:Y:S01]  /*0c20*/  SHF.L.U64.HI R44, R19, 0x2, R46 ;  /* 0x00000002132c7819 */ /* 0x000fe2000001022e */
[----:B------:R-:W-:Y:S01]  /*0c30*/  IMAD.IADD R37, R3, 0x1, R37 ;  /* 0x0000000103257824 */ /* 0x000fe200078e0225 */
[----:B------:R-:W-:Y:S01]  /*0c40*/  UIADD3 UR5, UR5, UR6, URZ ;  /* 0x0000000605057290 */ /* 0x000fe2000fffe03f */
[----:B------:R-:W-:Y:S01]  /*0c50*/  IMAD.WIDE.U32 R4, R2, c[0x0][0x178], R4 ;  /* 0x00005e0002047a25 */ /* 0x000fe200078e0004 */
[----:B------:R-:W-:Y:S01]  /*0c60*/  SHF.L.U64.HI R46, R19, 0x5, R46 ;  /* 0x00000005132e7819 */ /* 0x000fe2000001022e */
[----:B------:R-:W-:-:S02]  /*0c70*/  USHF.L.U32 UR6, UR4, 0x3, URZ ;  /* 0x0000000304067899 */ /* 0x000fc4000800063f */
[----:B------:R-:W-:Y:S01]  /*0c80*/  IMAD.WIDE.U32 R2, R2, c[0x0][0x178], R36 ;  /* 0x00005e0002027a25 */ /* 0x000fe200078e0024 */
[----:B------:R-:W-:Y:S01]  /*0c90*/  LEA R12, P1, R4, c[0x0][0x168], 0x3 ;  /* 0x00005a00040c7a11 */ /* 0x000fe200078218ff */
[----:B------:R-:W-:Y:S02]  /*0ca0*/  USHF.L.U64.HI UR4, UR4, 0x3, UR5 ;  /* 0x0000000304047899 */ /* 0x000fe40008010205 */
[C---:B------:R-:W-:Y:S01]  /*0cb0*/  IMAD.IADD R45, R18.reuse, 0x1, R5 ;  /* 0x00000001122d7824 */ /* 0x040fe200078e0205 */
[C---:B------:R-:W-:Y:S01]  /*0cc0*/  IADD3 R49, R18.reuse, R3, RZ ;  /* 0x0000000312317210 */ /* 0x040fe20007ffe0ff */
[----:B------:R-:W-:Y:S01]  /*0cd0*/  IMAD.IADD R21, R18, 0x1, R33 ;  /* 0x0000000112157824 */ /* 0x000fe200078e0221 */
[----:B------:R-:W-:Y:S01]  /*0ce0*/  LEA R0, P0, R2, c[0x0][0x168], 0x3 ;  /* 0x00005a0002007a11 */ /* 0x000fe200078018ff */
        /* <DEDUP_REMOVED lines=9> */
[----:B------:R-:W-:-:S02]  /*0d80*/  MOV R3, R15 ;  /* 0x0000000f00037202 */ /* 0x000fc40000000f00 */
[----:B------:R-:W-:Y:S02]  /*0d90*/  ISETP.GE.AND.EX P0, PT, R31, c[0x0][0x174], PT, P0 ;  /* 0x00005d001f007a0c */ /* 0x000fe40003f06300 */
[----:B------:R-:W-:Y:S02]  /*0da0*/  LEA.HI.X R21, R32, c[0x0][0x16c], R21, 0x3, P1 ;  /* 0x00005b0020157a11 */ /* 0x000fe400008f1c15 */
.L_x_709:
[----:B------:R-:W-:Y:S01]  /*0db0*/  LOP3.LUT R34, R3, R31, RZ, 0xfc, !PT ;  /* 0x0000001f03227212 */ /* 0x000fe200078efcff */
[----:B------:R-:W-:Y:S01]  /*0dc0*/  CS2R R52, SRZ ;  /* 0x0000000000347805 */ /* 0x000fe2000001ff00 */
[----:B------:R-:W-:Y:S02]  /*0dd0*/  ISETP.GE.U32.AND P3, PT, R4, c[0x0][0x178], PT ;  /* 0x00005e0004007a0c */ /* 0x000fe40003f66070 */
[----:B------:R-:W-:-:S04]  /*0de0*/  ISETP.LT.OR P1, PT, R34, RZ, P0 ;  /* 0x000000ff2200720c */ /* 0x000fc80000721670 */
[----:B------:R-:W-:-:S13]  /*0df0*/  ISETP.GE.OR.EX P1, PT, R3, c[0x0][0x17c], P1, P3 ;  /* 0x00005f0003007a0c */ /* 0x000fda0000f26730 */
[----:B------:R-:W-:Y:S02]  /*0e00*/  @!P1 IMAD.MOV.U32 R34, RZ, RZ, R2 ;  /* 0x000000ffff229224 */ /* 0x000fe400078e0002 */
[----:B------:R-:W-:-:S05]  /*0e10*/  @!P1 IMAD.MOV.U32 R35, RZ, RZ, R21 ;  /* 0x000000ffff239224 */ /* 0x000fca00078e0015 */
[----:B0-----:R0:W2:Y:S01]  /*0e20*/  @!P1 LDG.E.64 R52, [R34.64] ;  /* 0x0000000c22349981 */ /* 0x0010a2000c1e1b00 */
[----:B------:R-:W-:-:S04]  /*0e30*/  IADD3 R37, P1, R4, c[0x0][0x1b8], RZ ;  /* 0x00006e0004257a10 */ /* 0x000fc80007f3e0ff */
[----:B------:R-:W-:Y:S02]  /*0e40*/  IADD3.X R39, R3, c[0x0][0x1bc], RZ, P1, !PT ;  /* 0x00006f0003277a10 */ /* 0x000fe40000ffe4ff */
[----:B------:R-:W-:Y:S02]  /*0e50*/  ISETP.GE.U32.AND P3, PT, R37, c[0x0][0x178], PT ;  /* 0x00005e0025007a0c */ /* 0x000fe40003f66070 */
[----:B------:R-:W-:-:S04]  /*0e60*/  LOP3.LUT R36, R39, R31, RZ, 0xfc, !PT ;  /* 0x0000001f27247212 */ /* 0x000fc800078efcff */
[----:B------:R-:W-:Y:S02]  /*0e70*/  ISETP.LT.OR P1, PT, R36, RZ, P0 ;  /* 0x000000ff2400720c */ /* 0x000fe40000721670 */
[----:B------:R-:W-:Y:S02]  /*0e80*/  CS2R R36, SRZ ;  /* 0x0000000000247805 */ /* 0x000fe4000001ff00 */
[----:B------:R-:W-:-:S13]  /*0e90*/  ISETP.GE.OR.EX P1, PT, R39, c[0x0][0x17c], P1, P3 ;  /* 0x00005f0027007a0c */ /* 0x000fda0000f26730 */
[----:B------:R-:W-:Y:S01]  /*0ea0*/  @!P1 MOV R48, R0 ;  /* 0x0000000000309202 */ /* 0x000fe20000000f00 */
[----:B0-----:R-:W-:Y:S02]  /*0eb0*/  IMAD.MOV.U32 R34, RZ, RZ, c[0x0][0x1cc] ;  /* 0x00007300ff227624 */ /* 0x001fe400078e00ff */
[----:B------:R-:W-:Y:S02]  /*0ec0*/  IMAD.MOV.U32 R35, RZ, RZ, c[0x0][0x1c8] ;  /* 0x00007200ff237624 */ /* 0x000fe400078e00ff */
[----:B------:R-:W-:Y:S01]  /*0ed0*/  IMAD R34, R34, c[0x0][0x1c0], RZ ;  /* 0x0000700022227a24 */ /* 0x000fe200078e02ff */
[----:B--2---:R0:W-:Y:S04]  /*0ee0*/  STG.E.64 [R40.64], R52 ;  /* 0x0000003428007986 */ /* 0x0041e8000c101b0c */
[----:B------:R1:W2:Y:S01]  /*0ef0*/  @!P1 LDG.E.64 R36, [R48.64] ;  /* 0x0000000c30249981 */ /* 0x0002a2000c1e1b00 */
[----:B------:R-:W-:-:S02]  /*0f00*/  IMAD R55, R35, c[0x0][0x1c4], R34 ;  /* 0x0000710023377a24 */ /* 0x000fc400078e0222 */
[----:B------:R-:W-:-:S04]  /*0f10*/  IMAD.WIDE.U32 R34, R35, c[0x0][0x1c0], RZ ;  /* 0x0000700023227a25 */ /* 0x000fc800078e00ff */
[----:B------:R-:W-:Y:S01]  /*0f20*/  IMAD.IADD R55, R35, 0x1, R55 ;  /* 0x0000000123377824 */ /* 0x000fe200078e0237 */
[C---:B------:R-:W-:Y:S01]  /*0f30*/  LEA R38, P1, R34.reuse, R40, 0x3 ;  /* 0x0000002822267211 */ /* 0x040fe200078218ff */
[----:B0-----:R-:W-:Y:S01]  /*0f40*/  IMAD.MOV.U32 R53, RZ, RZ, c[0x0][0x1b8] ;  /* 0x00006e00ff357624 */ /* 0x001fe200078e00ff */
[----:B-1----:R-:W-:Y:S02]  /*0f50*/  MOV R48, c[0x0][0x1bc] ;  /* 0x00006f0000307a02 */ /* 0x002fe40000000f00 */
[----:B------:R-:W-:Y:S02]  /*0f60*/  LEA.HI.X R39, R34, R41, R55, 0x3, P1 ;  /* 0x0000002922277211 */ /* 0x000fe400008f1c37 */
[----:B------:R-:W-:-:S04]  /*0f70*/  LEA R35, P1, R53, R4, 0x1 ;  /* 0x0000000435237211 */ /* 0x000fc800078208ff */
[----:B------:R-:W-:Y:S02]  /*0f80*/  LEA.HI.X R41, R53, R3, R48, 0x1, P1 ;  /* 0x0000000335297211 */ /* 0x000fe400008f0c30 */
[----:B------:R-:W-:Y:S02]  /*0f90*/  ISETP.GE.U32.AND P3, PT, R35, c[0x0][0x178], PT ;  /* 0x00005e0023007a0c */ /* 0x000fe40003f66070 */
[----:B------:R-:W-:-:S04]  /*0fa0*/  LOP3.LUT R35, R41, R31, RZ, 0xfc, !PT ;  /* 0x0000001f29237212 */ /* 0x000fc800078efcff */
[----:B------:R-:W-:-:S04]  /*0fb0*/  ISETP.LT.OR P1, PT, R35, RZ, P0 ;  /* 0x000000ff2300720c */ /* 0x000fc80000721670 */
[----:B------:R-:W-:Y:S02]  /*0fc0*/  ISETP.GE.OR.EX P1, PT, R41, c[0x0][0x17c], P1, P3 ;  /* 0x00005f0029007a0c */ /* 0x000fe40000f26730 */
[----:B------:R-:W-:-:S04]  /*0fd0*/  LEA R40, P3, R34, R38, 0x3 ;  /* 0x0000002622287211 */ /* 0x000fc800078618ff */
[----:B------:R-:W-:Y:S02]  /*0fe0*/  LEA.HI.X R41, R34, R39, R55, 0x3, P3 ;  /* 0x0000002722297211 */ /* 0x000fe400018f1c37 */
[----:B------:R-:W-:Y:S01]  /*0ff0*/  CS2R R34, SRZ ;  /* 0x0000000000227805 */ /* 0x000fe2000001ff00 */
[----:B--2---:R0:W-:Y:S04]  /*1000*/  STG.E.64 [R38.64], R36 ;  /* 0x0000002426007986 */ /* 0x0041e8000c101b0c */
[----:B0-----:R-:W-:Y:S02]  /*1010*/  @!P1 IMAD.MOV.U32 R36, RZ, RZ, R12 ;  /* 0x000000ffff249224 */ /* 0x001fe400078e000c */
[----:B------:R-:W-:-:S05]  /*1020*/  @!P1 IMAD.MOV.U32 R37, RZ, RZ, R45 ;  /* 0x000000ffff259224 */ /* 0x000fca00078e002d */
[----:B------:R0:W2:Y:S02]  /*1030*/  @!P1 LDG.E.64 R34, [R36.64] ;  /* 0x0000000c24229981 */ /* 0x0000a4000c1e1b00 */
[----:B0-----:R-:W-:Y:S02]  /*1040*/  IMAD.MOV.U32 R36, RZ, RZ, R4 ;  /* 0x000000ffff247224 */ /* 0x001fe400078e0004 */
[----:B------:R-:W-:-:S04]  /*1050*/  IMAD.MOV.U32 R37, RZ, RZ, R3 ;  /* 0x000000ffff257224 */ /* 0x000fc800078e0003 */
[----:B------:R-:W-:-:S04]  /*1060*/  IMAD.WIDE.U32 R38, R53, 0x3, R36 ;  /* 0x0000000335267825 */ /* 0x000fc800078e0024 */
[----:B------:R-:W-:Y:S01]  /*1070*/  IMAD R53, R48, 0x3, RZ ;  /* 0x0000000330357824 */ /* 0x000fe200078e02ff */
[----:B------:R-:W-:-:S04]  /*1080*/  ISETP.GE.U32.AND P3, PT, R38, c[0x0][0x178], PT ;  /* 0x00005e0026007a0c */ /* 0x000fc80003f66070 */
[----:B------:R-:W-:-:S04]  /*1090*/  IADD3 R39, R39, R53, RZ ;  /* 0x0000003527277210 */ /* 0x000fc80007ffe0ff */
[----:B------:R-:W-:-:S04]  /*10a0*/  LOP3.LUT R38, R39, R31, RZ, 0xfc, !PT ;  /* 0x0000001f27267212 */ /* 0x000fc800078efcff */
[----:B------:R-:W-:-:S04]  /*10b0*/  ISETP.LT.OR P1, PT, R38, RZ, P0 ;  /* 0x000000ff2600720c */ /* 0x000fc80000721670 */
[----:B------:R-:W-:Y:S02]  /*10c0*/  ISETP.GE.OR.EX P1, PT, R39, c[0x0][0x17c], P1, P3 ;  /* 0x00005f0027007a0c */ /* 0x000fe40000f26730 */
[----:B------:R-:W-:Y:S01]  /*10d0*/  CS2R R38, SRZ ;  /* 0x0000000000267805 */ /* 0x000fe2000001ff00 */
[----:B--2---:R0:W-:Y:S10]  /*10e0*/  STG.E.64 [R40.64], R34 ;  /* 0x0000002228007986 */ /* 0x0041f4000c101b0c */
[----:B0-----:R-:W-:-:S02]  /*10f0*/  @!P1 IMAD.MOV.U32 R34, RZ, RZ, R42 ;  /* 0x000000ffff229224 */ /* 0x001fc400078e002a */
[----:B------:R-:W-:-:S05]  /*1100*/  @!P1 IMAD.MOV.U32 R35, RZ, RZ, R43 ;  /* 0x000000ffff239224 */ /* 0x000fca00078e002b */
[----:B------:R-:W2:Y:S01]  /*1110*/  @!P1 LDG.E.64 R38, [R34.64] ;  /* 0x0000000c22269981 */ /* 0x000ea2000c1e1b00 */
[----:B------:R-:W-:Y:S02]  /*1120*/  IADD3 R16, P3, R16, 0x4, RZ ;  /* 0x0000000410107810 */ /* 0x000fe40007f7e0ff */
[----:B------:R-:W-:Y:S02]  /*1130*/  IADD3 R36, P1, R40, UR6, RZ ;  /* 0x0000000628247c10 */ /* 0x000fe4000ff3e0ff */
[----:B------:R-:W-:Y:S01]  /*1140*/  IADD3 R48, P4, R16, R47, RZ ;  /* 0x0000002f10307210 */ /* 0x000fe20007f9e0ff */
[----:B------:R-:W-:Y:S01]  /*1150*/  IMAD.X R5, RZ, RZ, R5, P3 ;  /* 0x000000ffff057224 */ /* 0x000fe200018e0605 */
[----:B------:R-:W-:Y:S02]  /*1160*/  IADD3.X R37, R41, UR4, RZ, P1, !PT ;  /* 0x0000000429257c10 */ /* 0x000fe40008ffe4ff */
[----:B------:R-:W-:Y:S01]  /*1170*/  ISETP.NE.U32.AND P1, PT, R48, RZ, PT ;  /* 0x000000ff3000720c */ /* 0x000fe20003f25070 */
[----:B------:R-:W-:Y:S01]  /*1180*/  IMAD.X R40, R5, 0x1, R20, P4 ;  /* 0x0000000105287824 */ /* 0x000fe200020e0614 */
[----:B------:R-:W-:-:S02]  /*1190*/  LEA R4, P3, R19, R4, 0x2 ;  /* 0x0000000413047211 */ /* 0x000fc400078610ff */
[-C--:B------:R-:W-:Y:S02]  /*11a0*/  IADD3 R2, P4, R2, R51.reuse, RZ ;  /* 0x0000003302027210 */ /* 0x080fe40007f9e0ff */
[----:B------:R-:W-:Y:S02]  /*11b0*/  ISETP.NE.AND.EX P1, PT, R40, RZ, PT, P1 ;  /* 0x000000ff2800720c */ /* 0x000fe40003f25310 */
[----:B------:R-:W-:Y:S01]  /*11c0*/  IADD3 R40, P5, R36, UR6, RZ ;  /* 0x0000000624287c10 */ /* 0x000fe2000ffbe0ff */
[----:B------:R-:W-:Y:S01]  /*11d0*/  IMAD.X R21, R21, 0x1, R46, P4 ;  /* 0x0000000115157824 */ /* 0x000fe200020e062e */
[----:B------:R-:W-:Y:S02]  /*11e0*/  IADD3.X R3, R3, R44, RZ, P3, !PT ;  /* 0x0000002c03037210 */ /* 0x000fe40001ffe4ff */
[----:B------:R-:W-:Y:S02]  /*11f0*/  IADD3.X R41, R37, UR4, RZ, P5, !PT ;  /* 0x0000000425297c10 */ /* 0x000fe4000affe4ff */
[----:B------:R-:W-:-:S02]  /*1200*/  IADD3 R0, P3, R0, R51, RZ ;  /* 0x0000003300007210 */ /* 0x000fc40007f7e0ff */
[-C--:B------:R-:W-:Y:S02]  /*1210*/  IADD3 R12, P5, R12, R51.reuse, RZ ;  /* 0x000000330c0c7210 */ /* 0x080fe40007fbe0ff */
[----:B------:R-:W-:Y:S01]  /*1220*/  IADD3 R42, P6, R42, R51, RZ ;  /* 0x000000332a2a7210 */ /* 0x000fe20007fde0ff */
[--C-:B------:R-:W-:Y:S02]  /*1230*/  IMAD.X R49, R49, 0x1, R46.reuse, P3 ;  /* 0x0000000131317824 */ /* 0x100fe400018e062e */
[--C-:B------:R-:W-:Y:S02]  /*1240*/  IMAD.X R45, R45, 0x1, R46.reuse, P5 ;  /* 0x000000012d2d7824 */ /* 0x100fe400028e062e */
[----:B------:R-:W-:Y:S01]  /*1250*/  IMAD.X R43, R43, 0x1, R46, P6 ;  /* 0x000000012b2b7824 */ /* 0x000fe200030e062e */
[----:B--2---:R0:W-:Y:S01]  /*1260*/  STG.E.64 [R36.64], R38 ;  /* 0x0000002624007986 */ /* 0x0041e2000c101b0c */
[----:B------:R-:W-:Y:S05]  /*1270*/  @P1 BRA `(.L_x_709) ;  /* 0xfffffb3000001947 */ /* 0x000fea000383ffff */
.L_x_708:
[----:B------:R-:W-:Y:S01]  /*1280*/  MOV R0, c[0x0][0x188] ;  /* 0x0000620000007a02 */ /* 0x000fe20000000f00 */
[----:B------:R-:W-:Y:S01]  /*1290*/  IMAD.X R14, RZ, RZ, R14, P2 ;  /* 0x000000ffff0e7224 */ /* 0x000fe200010e060e */
[----:B------:R-:W-:Y:S01]  /*12a0*/  ISETP.GE.U32.AND P0, PT, R13, c[0x0][0x180], PT ;  /* 0x000060000d007a0c */ /* 0x000fe20003f06070 */
[----:B------:R-:W-:Y:S01]  /*12b0*/  IMAD.IADD R19, R33, 0x1, R18 ;  /* 0x0000000121137824 */ /* 0x000fe200078e0212 */
[----:B------:R-:W-:-:S02]  /*12c0*/  LOP3.LUT P1, RZ, R0, 0x3, RZ, 0xc0, !PT ;  /* 0x0000000300ff7812 */ /* 0x000fc4000782c0ff */
[----:B------:R-:W-:-:S11]  /*12d0*/  ISETP.GE.AND.EX P0, PT, R14, c[0x0][0x184], PT, P0 ;  /* 0x000061000e007a0c */ /* 0x000fd60003f06300 */
[----:B------:R-:W-:Y:S05]  /*12e0*/  @!P1 BRA `(.L_x_710) ;  /* 0x000004d000009947 */ /* 0x000fea0003800000 */
[----:B------:R-:W-:Y:S01]  /*12f0*/  IMAD R5, R5, c[0x0][0x1b8], RZ ;  /* 0x00006e0005057a24 */ /* 0x000fe200078e02ff */
[----:B------:R-:W-:Y:S01]  /*1300*/  ISETP.GE.U32.AND P1, PT, R28, c[0x0][0x170], PT ;  /* 0x00005c001c007a0c */ /* 0x000fe20003f26070 */
[----:B------:R-:W-:Y:S01]  /*1310*/  IMAD.MOV.U32 R2, RZ, RZ, R24 ;  /* 0x000000ffff027224 */ /* 0x000fe200078e0018 */
[----:B------:R-:W-:Y:S01]  /*1320*/  CS2R R20, SRZ ;  /* 0x0000000000147805 */ /* 0x000fe2000001ff00 */
[----:B------:R-:W-:Y:S01]  /*1330*/  IMAD.MOV.U32 R3, RZ, RZ, R15 ;  /* 0x000000ffff037224 */ /* 0x000fe200078e000f */
[----:B------:R-:W-:Y:S01]  /*1340*/  ISETP.GE.AND.EX P1, PT, R31, c[0x0][0x174], PT, P1 ;  /* 0x00005d001f007a0c */ /* 0x000fe20003f26310 */
[C---:B------:R-:W-:Y:S02]  /*1350*/  IMAD R35, R16.reuse, c[0x0][0x1bc], R5 ;  /* 0x00006f0010237a24 */ /* 0x040fe400078e0205 */
[----:B------:R-:W-:-:S05]  /*1360*/  IMAD.WIDE.U32 R2, R16, c[0x0][0x1b8], R2 ;  /* 0x00006e0010027a25 */ /* 0x000fca00078e0002 */
[----:B------:R-:W-:Y:S02]  /*1370*/  IADD3 R3, R3, R35, RZ ;  /* 0x0000002303037210 */ /* 0x000fe40007ffe0ff */
[----:B------:R-:W-:Y:S02]  /*1380*/  ISETP.GE.U32.AND P3, PT, R2, c[0x0][0x178], PT ;  /* 0x00005e0002007a0c */ /* 0x000fe40003f66070 */
[----:B------:R-:W-:-:S04]  /*1390*/  LOP3.LUT R4, R3, R31, RZ, 0xfc, !PT ;  /* 0x0000001f03047212 */ /* 0x000fc800078efcff */
[----:B------:R-:W-:-:S04]  /*13a0*/  ISETP.LT.OR P2, PT, R4, RZ, P1 ;  /* 0x000000ff0400720c */ /* 0x000fc80000f41670 */
[----:B------:R-:W-:-:S13]  /*13b0*/  ISETP.GE.OR.EX P2, PT, R3, c[0x0][0x17c], P2, P3 ;  /* 0x00005f0003007a0c */ /* 0x000fda0001746730 */
[----:B------:R-:W-:-:S04]  /*13c0*/  @!P2 IMAD.MOV.U32 R18, RZ, RZ, R32 ;  /* 0x000000ffff12a224 */ /* 0x000fc800078e0020 */
[----:B------:R-:W-:-:S04]  /*13d0*/  @!P2 IMAD.WIDE.U32 R2, R16, c[0x0][0x1b8], R18 ;  /* 0x00006e001002aa25 */ /* 0x000fc800078e0012 */
[----:B------:R-:W-:Y:S01]  /*13e0*/  @!P2 IMAD.IADD R3, R35, 0x1, R3 ;  /* 0x000000012303a824 */ /* 0x000fe200078e0203 */
[----:B------:R-:W-:-:S04]  /*13f0*/  @!P2 LEA R28, P3, R2, c[0x0][0x168], 0x3 ;  /* 0x00005a00021caa11 */ /* 0x000fc800078618ff */
[----:B------:R-:W-:-:S05]  /*1400*/  @!P2 LEA.HI.X R29, R2, c[0x0][0x16c], R3, 0x3, P3 ;  /* 0x00005b00021daa11 */ /* 0x000fca00018f1c03 */
[----:B------:R-:W2:Y:S01]  /*1410*/  @!P2 LDG.E.64 R20, [R28.64] ;  /* 0x0000000c1c14a981 */ /* 0x000ea2000c1e1b00 */
[----:B------:R-:W-:Y:S01]  /*1420*/  LOP3.LUT R18, R0, 0x3, RZ, 0xc0, !PT ;  /* 0x0000000300127812 */ /* 0x000fe200078ec0ff */
[----:B------:R-:W-:Y:S02]  /*1430*/  IMAD.MOV.U32 R3, RZ, RZ, c[0x0][0x1cc] ;  /* 0x00007300ff037624 */ /* 0x000fe400078e00ff */
[----:B------:R-:W-:Y:S01]  /*1440*/  IMAD.MOV.U32 R2, RZ, RZ, c[0x0][0x1c8] ;  /* 0x00007200ff027624 */ /* 0x000fe200078e00ff */
[----:B------:R-:W-:Y:S01]  /*1450*/  ISETP.NE.U32.AND P2, PT, R18, 0x1, PT ;  /* 0x000000011200780c */ /* 0x000fe20003f45070 */
[----:B------:R-:W-:Y:S02]  /*1460*/  IMAD R3, R3, c[0x0][0x1c0], RZ ;  /* 0x0000700003037a24 */ /* 0x000fe400078e02ff */
[----:B------:R-:W-:Y:S01]  /*1470*/  IMAD.WIDE.U32 R4, R2, c[0x0][0x1c0], RZ ;  /* 0x0000700002047a25 */ /* 0x000fe200078e00ff */
[----:B------:R-:W-:-:S03]  /*1480*/  ISETP.NE.AND.EX P2, PT, RZ, RZ, PT, P2 ;  /* 0x000000ffff00720c */ /* 0x000fc60003f45320 */
[----:B------:R-:W-:Y:S01]  /*1490*/  IMAD R3, R2, c[0x0][0x1c4], R3 ;  /* 0x0000710002037a24 */ /* 0x000fe200078e0203 */
[----:B------:R-:W-:-:S03]  /*14a0*/  MOV R2, R40 ;  /* 0x0000002800027202 */ /* 0x000fc60000000f00 */
[----:B------:R-:W-:Y:S02]  /*14b0*/  IMAD.IADD R43, R5, 0x1, R3 ;  /* 0x00000001052b7824 */ /* 0x000fe400078e0203 */
[----:B------:R-:W-:Y:S01]  /*14c0*/  IMAD.MOV.U32 R3, RZ, RZ, R41 ;  /* 0x000000ffff037224 */ /* 0x000fe200078e0029 */
[----:B--2---:R1:W-:Y:S02]  /*14d0*/  STG.E.64 [R40.64], R20 ;  /* 0x0000001428007986 */ /* 0x0043e4000c101b0c */
[----:B-1----:R-:W-:-:S04]  /*14e0*/  LEA R40, P3, R4, R40, 0x3 ;  /* 0x0000002804287211 */ /* 0x002fc800078618ff */
[----:B------:R-:W-:Y:S01]  /*14f0*/  LEA.HI.X R41, R4, R41, R43, 0x3, P3 ;  /* 0x0000002904297211 */ /* 0x000fe200018f1c2b */
[----:B------:R-:W-:Y:S05]  /*1500*/  @!P2 BRA `(.L_x_710) ;  /* 0x000002b00000a947 */ /* 0x000fea0003800000 */
[----:B------:R-:W-:-:S04]  /*1510*/  IMAD.MOV.U32 R29, RZ, RZ, c[0x0][0x1b8] ;  /* 0x00006e00ff1d7624 */ /* 0x000fc800078e00ff */
[----:B------:R-:W-:-:S05]  /*1520*/  IMAD.WIDE.U32 R28, R16, R29, c[0x0][0x1b8] ;  /* 0x00006e00101c7625 */ /* 0x000fca00078e001d */
[----:B------:R-:W-:Y:S02]  /*1530*/  IADD3 R12, R35, R29, RZ ;  /* 0x0000001d230c7210 */ /* 0x000fe40007ffe0ff */
[----:B------:R-:W-:Y:S01]  /*1540*/  IADD3 R16, P2, R24, R28, RZ ;  /* 0x0000001c18107210 */ /* 0x000fe20007f5e0ff */
[----:B------:R-:W-:-:S03]  /*1550*/  CS2R R34, SRZ ;  /* 0x0000000000227805 */ /* 0x000fc6000001ff00 */
[----:B------:R-:W-:Y:S01]  /*1560*/  ISETP.GE.U32.AND P3, PT, R16, c[0x0][0x178], PT ;  /* 0x00005e0010007a0c */ /* 0x000fe20003f66070 */
[----:B------:R-:W-:-:S05]  /*1570*/  IMAD.X R21, R12, 0x1, R15, P2 ;  /* 0x000000010c157824 */ /* 0x000fca00010e060f */
[----:B------:R-:W-:-:S04]  /*1580*/  LOP3.LUT R0, R21, R31, RZ, 0xfc, !PT ;  /* 0x0000001f15007212 */ /* 0x000fc800078efcff */
[----:B------:R-:W-:-:S04]  /*1590*/  ISETP.LT.OR P2, PT, R0, RZ, P1 ;  /* 0x000000ff0000720c */ /* 0x000fc80000f41670 */
[----:B------:R-:W-:-:S13]  /*15a0*/  ISETP.GE.OR.EX P2, PT, R21, c[0x0][0x17c], P2, P3 ;  /* 0x00005f0015007a0c */ /* 0x000fda0001746730 */
[----:B------:R-:W-:-:S05]  /*15b0*/  @!P2 IADD3 R0, P3, R32, R28, RZ ;  /* 0x0000001c2000a210 */ /* 0x000fca0007f7e0ff */
[----:B------:R-:W-:Y:S01]  /*15c0*/  @!P2 IMAD.X R21, R12, 0x1, R19, P3 ;  /* 0x000000010c15a824 */ /* 0x000fe200018e0613 */
[----:B0-----:R-:W-:-:S04]  /*15d0*/  @!P2 LEA R36, P3, R0, c[0x0][0x168], 0x3 ;  /* 0x00005a000024aa11 */ /* 0x001fc800078618ff */
[----:B------:R-:W-:-:S05]  /*15e0*/  @!P2 LEA.HI.X R37, R0, c[0x0][0x16c], R21, 0x3, P3 ;  /* 0x00005b000025aa11 */ /* 0x000fca00018f1c15 */
[----:B------:R-:W2:Y:S01]  /*15f0*/  @!P2 LDG.E.64 R34, [R36.64] ;  /* 0x0000000c2422a981 */ /* 0x000ea2000c1e1b00 */
[CC--:B------:R-:W-:Y:S02]  /*1600*/  LEA R38, P2, R4.reuse, R2.reuse, 0x3 ;  /* 0x0000000204267211 */ /* 0x0c0fe400078418ff */
[C---:B------:R-:W-:Y:S02]  /*1610*/  LEA R20, P3, R4.reuse, R2, 0x4 ;  /* 0x0000000204147211 */ /* 0x040fe400078620ff */
[-CC-:B------:R-:W-:Y:S02]  /*1620*/  LEA.HI.X R39, R4, R3.reuse, R43.reuse, 0x3, P2 ;  /* 0x0000000304277211 */ /* 0x180fe400010f1c2b */
[----:B------:R-:W-:Y:S01]  /*1630*/  ISETP.NE.U32.AND P2, PT, R18, 0x2, PT ;  /* 0x000000021200780c */ /* 0x000fe20003f45070 */
[----:B------:R-:W-:Y:S01]  /*1640*/  IMAD.MOV.U32 R40, RZ, RZ, R20 ;  /* 0x000000ffff287224 */ /* 0x000fe200078e0014 */
[----:B------:R-:W-:Y:S02]  /*1650*/  LEA.HI.X R21, R4, R3, R43, 0x4, P3 ;  /* 0x0000000304157211 */ /* 0x000fe400018f242b */
[----:B------:R-:W-:-:S02]  /*1660*/  ISETP.NE.AND.EX P2, PT, RZ, RZ, PT, P2 ;  /* 0x000000ffff00720c */ /* 0x000fc40003f45320 */
[----:B------:R-:W-:Y:S01]  /*1670*/  MOV R41, R21 ;  /* 0x0000001500297202 */ /* 0x000fe20000000f00 */
[----:B--2---:R0:W-:Y:S10]  /*1680*/  STG.E.64 [R38.64], R34 ;  /* 0x0000002226007986 */ /* 0x0041f4000c101b0c */
[----:B------:R-:W-:Y:S05]  /*1690*/  @!P2 BRA `(.L_x_710) ;  /* 0x000001200000a947 */ /* 0x000fea0003800000 */
[----:B------:R-:W-:-:S04]  /*16a0*/  IADD3 R29, P2, R28, c[0x0][0x1b8], RZ ;  /* 0x00006e001c1d7a10 */ /* 0x000fc80007f5e0ff */
[----:B------:R-:W-:Y:S02]  /*16b0*/  IADD3.X R12, R12, c[0x0][0x1bc], RZ, P2, !PT ;  /* 0x00006f000c0c7a10 */ /* 0x000fe400017fe4ff */
[----:B------:R-:W-:-:S05]  /*16c0*/  IADD3 R0, P2, R29, R24, RZ ;  /* 0x000000181d007210 */ /* 0x000fca0007f5e0ff */
[----:B------:R-:W-:Y:S01]  /*16d0*/  IMAD.X R5, R12, 0x1, R15, P2 ;  /* 0x000000010c057824 */ /* 0x000fe200010e060f */
[----:B------:R-:W-:-:S04]  /*16e0*/  ISETP.GE.U32.AND P2, PT, R0, c[0x0][0x178], PT ;  /* 0x00005e0000007a0c */ /* 0x000fc80003f46070 */
[----:B------:R-:W-:-:S04]  /*16f0*/  LOP3.LUT R30, R5, R31, RZ, 0xfc, !PT ;  /* 0x0000001f051e7212 */ /* 0x000fc800078efcff */
[----:B------:R-:W-:-:S04]  /*1700*/  ISETP.LT.OR P1, PT, R30, RZ, P1 ;  /* 0x000000ff1e00720c */ /* 0x000fc80000f21670 */
[----:B------:R-:W-:-:S13]  /*1710*/  ISETP.GE.OR.EX P1, PT, R5, c[0x0][0x17c], P1, P2 ;  /* 0x00005f0005007a0c */ /* 0x000fda0000f26720 */
[----:B------:R-:W-:-:S05]  /*1720*/  @!P1 IADD3 R32, P2, R29, R32, RZ ;  /* 0x000000201d209210 */ /* 0x000fca0007f5e0ff */
[----:B------:R-:W-:Y:S01]  /*1730*/  @!P1 IMAD.X R19, R12, 0x1, R19, P2 ;  /* 0x000000010c139824 */ /* 0x000fe200010e0613 */
[----:B------:R-:W-:-:S04]  /*1740*/  @!P1 LEA R28, P2, R32, c[0x0][0x168], 0x3 ;  /* 0x00005a00201c9a11 */ /* 0x000fc800078418ff */
[----:B------:R-:W-:Y:S02]  /*1750*/  @!P1 LEA.HI.X R29, R32, c[0x0][0x16c], R19, 0x3, P2 ;  /* 0x00005b00201d9a11 */ /* 0x000fe400010f1c13 */
[----:B------:R-:W-:-:S06]  /*1760*/  CS2R R18, SRZ ;  /* 0x0000000000127805 */ /* 0x000fcc000001ff00 */
[----:B------:R-:W2:Y:S01]  /*1770*/  @!P1 LDG.E.64 R18, [R28.64] ;  /* 0x0000000c1c129981 */ /* 0x000ea2000c1e1b00 */
[----:B------:R-:W-:Y:S02]  /*1780*/  IMAD R5, R43, 0x18, RZ ;  /* 0x000000182b057824 */ /* 0x000fe400078e02ff */
[----:B------:R-:W-:-:S04]  /*1790*/  IMAD.WIDE.U32 R40, R4, 0x18, R2 ;  /* 0x0000001804287825 */ /* 0x000fc800078e0002 */
[----:B------:R-:W-:Y:S01]  /*17a0*/  IMAD.IADD R41, R41, 0x1, R5 ;  /* 0x0000000129297824 */ /* 0x000fe200078e0205 */
[----:B--2---:R1:W-:Y:S04]  /*17b0*/  STG.E.64 [R20.64], R18 ;  /* 0x0000001214007986 */ /* 0x0043e8000c101b0c */
.L_x_710:
[----:B------:R-:W-:Y:S01]  /*17c0*/  @P0 CALL.REL.NOINC `(.L_x_707) ;  /* 0x0000001000000944 */ /* 0x000fe20003c00000 */
[----:B------:R-:W-:Y:S05]  /*17d0*/  BRA `(.L_x_711) ;  /* 0xfffff0a000007947 */ /* 0x000fea000383ffff */
.L_x_707:
        /* <DEDUP_REMOVED lines=8> */
.L_x_712:
[----:B------:R-:W-:Y:S05]  /*1860*/  EXIT ;  /* 0x000000000000794d */ /* 0x000fea0003800000 */
        .weak           $__internal_14_$__cuda_sm20_div_s64
        .type           $__internal_14_$__cuda_sm20_div_s64,@function
        .size           $__internal_14_$__cuda_sm20_div_s64,(.L_x_754 - $__internal_14_$__cuda_sm20_div_s64)
$__internal_14_$__cuda_sm20_div_s64:
        /* <DEDUP_REMOVED lines=83> */
[----:B------:R-:W-:Y:S06]  /*1da0*/  RET.REL.NODEC R2 `(_ZN2at6native13im2col_kernelIdEEvlPKT_llllllllllllPS2_) ;  /* 0xffffe25002007950 */ /* 0x000fec0003c3ffff */
.L_x_714:
        /* <DEDUP_REMOVED lines=13> */
.L_x_754:


//--------------------- .text._ZN2at6native14vol2col_kernelIdEEvlPKT_iiiiiiiiiiiiiiiiiiPS2_ --------------------------
	.section	.text._ZN2at6native14vol2col_kernelIdEEvlPKT_iiiiiiiiiiiiiiiiiiPS2_,"ax",@progbits
	.sectioninfo	@"SHI_REGISTERS=51"
	.align	128
        .global         _ZN2at6native14vol2col_kernelIdEEvlPKT_iiiiiiiiiiiiiiiiiiPS2_
        .type           _ZN2at6native14vol2col_kernelIdEEvlPKT_iiiiiiiiiiiiiiiiiiPS2_,@function
        .size           _ZN2at6native14vol2col_kernelIdEEvlPKT_iiiiiiiiiiiiiiiiiiPS2_,(.L_x_755 - _ZN2at6native14vol2col_kernelIdEEvlPKT_iiiiiiiiiiiiiiiiiiPS2_)
        .other          _ZN2at6native14vol2col_kernelIdEEvlPKT_iiiiiiiiiiiiiiiiiiPS2_,@"STO_CUDA_ENTRY STV_DEFAULT"
_ZN2at6native14vol2col_kernelIdEEvlPKT_iiiiiiiiiiiiiiiiiiPS2_:
.text._ZN2at6native14vol2col_kernelIdEEvlPKT_iiiiiiiiiiiiiiiiiiPS2_:
        /* <DEDUP_REMOVED lines=11> */
[----:B------:R-:W-:Y:S01]  /*00b0*/  MOV R21, c[0x0][0x1bc] ;  /* 0x00006f0000157a02 */ /* 0x000fe20000000f00 */
[----:B------:R-:W-:Y:S01]  /*00c0*/  IMAD R16, R16, c[0x0][0x1ac], RZ ;  /* 0x00006b0010107a24 */ /* 0x000fe200078e02ff */
[----:B------:R-:W-:Y:S01]  /*00d0*/  LOP3.LUT R17, R17, 0x3, RZ, 0xc0, !PT ;  /* 0x0000000311117812 */ /* 0x000fe200078ec0ff */
[----:B------:R-:W-:Y:S01]  /*00e0*/  IMAD.MOV.U32 R3, RZ, RZ, c[0x0][0x16c] ;  /* 0x00005b00ff037624 */ /* 0x000fe200078e00ff */
[----:B------:R-:W-:Y:S01]  /*00f0*/  ULDC UR6, c[0x0][0x178] ;  /* 0x00005e0000067ab9 */ /* 0x000fe20000000800 */
[----:B------:R-:W-:Y:S01]  /*0100*/  IMAD.MOV.U32 R20, RZ, RZ, c[0x0][0x1b8] ;  /* 0x00006e00ff147624 */ /* 0x000fe200078e00ff */
[----:B------:R-:W-:Y:S01]  /*0110*/  IADD3 R0, R17, -c[0x0][0x184], RZ ;  /* 0x8000610011007a10 */ /* 0x000fe20007ffe0ff */
[----:B------:R-:W-:Y:S01]  /*0120*/  IMAD R16, R16, c[0x0][0x1b4], RZ ;  /* 0x00006d0010107a24 */ /* 0x000fe200078e02ff */
[----:B------:R-:W-:-:S02]  /*0130*/  ULDC.64 UR4, c[0x0][0x170] ;  /* 0x00005c0000047ab9 */ /* 0x000fc40000000a00 */
[----:B------:R-:W-:Y:S02]  /*0140*/  USHF.R.S32.HI UR4, URZ, 0x1f, UR4 ;  /* 0x0000001f3f047899 */ /* 0x000fe40008011404 */
[----:B------:R-:W-:Y:S02]  /*0150*/  USHF.R.S32.HI UR5, URZ, 0x1f, UR5 ;  /* 0x0000001f3f057899 */ /* 0x000fe40008011405 */
[----:B------:R-:W-:Y:S02]  /*0160*/  USHF.R.S32.HI UR6, URZ, 0x1f, UR6 ;  /* 0x0000001f3f067899 */ /* 0x000fe40008011406 */
[----:B------:R-:W-:Y:S02]  /*0170*/  ULDC.64 UR16, c[0x0][0x118] ;  /* 0x0000460000107ab9 */ /* 0x000fe40000000a00 */
.L_x_738:
[----:B------:R-:W-:Y:S01]  /*0180*/  IMAD.MOV.U32 R22, RZ, RZ, c[0x0][0x1b4] ;  /* 0x00006d00ff167624 */ /* 0x000fe200078e00ff */
[----:B------:R-:W-:Y:S04]  /*0190*/  BSSY B0, `(.L_x_715) ;  /* 0x000002a000007945 */ /* 0x000fe80003800000 */
[----:B------:R-:W-:-:S04]  /*01a0*/  SHF.R.S32.HI R22, RZ, 0x1f, R22 ;  /* 0x0000001fff167819 */ /* 0x000fc80000011416 */
[----:B------:R-:W-:-:S04]  /*01b0*/  LOP3.LUT R4, R19, R22, RZ, 0xfc, !PT ;  /* 0x0000001613047212 */ /* 0x000fc800078efcff */
[----:B------:R-:W-:-:S13]  /*01c0*/  ISETP.NE.U32.AND P0, PT, R4, RZ, PT ;  /* 0x000000ff0400720c */ /* 0x000fda0003f05070 */
[----:B------:R-:W-:Y:S05]  /*01d0*/  @!P0 BRA `(.L_x_716) ;  /* 0x000000f000008947 */ /* 0x000fea0003800000 */
[----:B------:R-:W-:Y:S01]  /*01e0*/  IMAD.MOV.U32 R28, RZ, RZ, R18 ;  /* 0x000000ffff1c7224 */ /* 0x000fe200078e0012 */
[----:B------:R-:W-:Y:S01]  /*01f0*/  MOV R10, c[0x0][0x1b4] ;  /* 0x00006d00000a7a02 */ /* 0x000fe20000000f00 */
[----:B------:R-:W-:Y:S01]  /*0200*/  IMAD.MOV.U32 R11, RZ, RZ, R19 ;  /* 0x000000ffff0b7224 */ /* 0x000fe200078e0013 */
[----:B------:R-:W-:Y:S01]  /*0210*/  MOV R8, 0x240 ;  /* 0x0000024000087802 */ /* 0x000fe20000000f00 */
[----:B------:R-:W-:Y:S02]  /*0220*/  IMAD.MOV.U32 R9, RZ, RZ, R22 ;  /* 0x000000ffff097224 */ /* 0x000fe400078e0016 */
[----:B------:R-:W-:Y:S05]  /*0230*/  CALL.REL.NOINC `($__internal_15_$__cuda_sm20_div_s64) ;  /* 0x0000175000007944 */ /* 0x000fea0003c00000 */
[-C--:B------:R-:W-:Y:S01]  /*0240*/  IADD3 R7, P0, RZ, -R24.reuse, RZ ;  /* 0x80000018ff077210 */ /* 0x080fe20007f1e0ff */
[----:B------:R-:W-:Y:S01]  /*0250*/  IMAD.MOV.U32 R15, RZ, RZ, R25 ;  /* 0x000000ffff0f7224 */ /* 0x000fe200078e0019 */
[----:B------:R-:W-:-:S03]  /*0260*/  MOV R14, R24 ;  /* 0x00000018000e7202 */ /* 0x000fc60000000f00 */
[----:B------:R-:W-:Y:S02]  /*0270*/  IMAD.X R5, RZ, RZ, ~R25, P0 ;  /* 0x000000ffff057224 */ /* 0x000fe400000e0e19 */
[----:B------:R-:W-:-:S04]  /*0280*/  IMAD.WIDE.U32 R12, R7, c[0x0][0x1b4], R18 ;  /* 0x00006d00070c7a25 */ /* 0x000fc800078e0012 */
[----:B------:R-:W-:-:S04]  /*0290*/  IMAD R5, R5, c[0x0][0x1b4], RZ ;  /* 0x00006d0005057a24 */ /* 0x000fc800078e02ff */
[----:B------:R-:W-:-:S04]  /*02a0*/  IMAD R5, R22, R7, R5 ;  /* 0x0000000716057224 */ /* 0x000fc800078e0205 */
[----:B------:R-:W-:Y:S01]  /*02b0*/  IMAD.IADD R23, R13, 0x1, R5 ;  /* 0x000000010d177824 */ /* 0x000fe200078e0205 */
[----:B------:R-:W-:Y:S05]  /*02c0*/  BRA `(.L_x_717) ;  /* 0x0000016000007947 */ /* 0x000fea0003800000 */
.L_x_716:
        /* <DEDUP_REMOVED lines=22> */
.L_x_717:
[----:B------:R-:W-:Y:S05]  /*0430*/  BSYNC B0 ;  /* 0x0000000000007941 */ /* 0x000fea0003800000 */
.L_x_715:
[----:B------:R-:W-:Y:S01]  /*0440*/  MOV R13, c[0x0][0x1b0] ;  /* 0x00006c00000d7a02 */ /* 0x000fe20000000f00 */
[----:B------:R-:W-:Y:S03]  /*0450*/  BSSY B0, `(.L_x_718) ;  /* 0x000002b000007945 */ /* 0x000fe60003800000 */
[----:B------:R-:W-:-:S04]  /*0460*/  SHF.R.S32.HI R13, RZ, 0x1f, R13 ;  /* 0x0000001fff0d7819 */ /* 0x000fc8000001140d */
[----:B------:R-:W-:-:S04]  /*0470*/  LOP3.LUT R4, R15, R13, RZ, 0xfc, !PT ;  /* 0x0000000d0f047212 */ /* 0x000fc800078efcff */
[----:B------:R-:W-:-:S13]  /*0480*/  ISETP.NE.U32.AND P0, PT, R4, RZ, PT ;  /* 0x000000ff0400720c */ /* 0x000fda0003f05070 */
[----:B------:R-:W-:Y:S05]  /*0490*/  @!P0 BRA `(.L_x_719) ;  /* 0x000000f000008947 */ /* 0x000fea0003800000 */
[----:B------:R-:W-:Y:S01]  /*04a0*/  IMAD.MOV.U32 R28, RZ, RZ, R14 ;  /* 0x000000ffff1c7224 */ /* 0x000fe200078e000e */
[----:B------:R-:W-:Y:S01]  /*04b0*/  MOV R9, R13 ;  /* 0x0000000d00097202 */ /* 0x000fe20000000f00 */
[----:B------:R-:W-:Y:S01]  /*04c0*/  IMAD.MOV.U32 R11, RZ, RZ, R15 ;  /* 0x000000ffff0b7224 */ /* 0x000fe200078e000f */
[----:B------:R-:W-:Y:S01]  /*04d0*/  MOV R8, 0x500 ;  /* 0x0000050000087802 */ /* 0x000fe20000000f00 */
[----:B------:R-:W-:Y:S02]  /*04e0*/  IMAD.MOV.U32 R10, RZ, RZ, c[0x0][0x1b0] ;  /* 0x00006c00ff0a7624 */ /* 0x000fe400078e00ff */
[----:B------:R-:W-:Y:S05]  /*04f0*/  CALL.REL.NOINC `($__internal_15_$__cuda_sm20_div_s64) ;  /* 0x0000149000007944 */ /* 0x000fea0003c00000 */
[----:B------:R-:W-:Y:S01]  /*0500*/  IADD3 R5, P0, RZ, -R24, RZ ;  /* 0x80000018ff057210 */ /* 0x000fe20007f1e0ff */
        /* <DEDUP_REMOVED lines=8> */
.L_x_719:
        /* <DEDUP_REMOVED lines=19> */
[----:B------:R-:W-:Y:S01]  /*06c0*/  IADD3 R7, -R5, RZ, RZ ;  /* 0x000000ff05077210 */ /* 0x000fe20007ffe1ff */
[----:B------:R-:W-:-:S04]  /*06d0*/  IMAD.MOV.U32 R6, RZ, RZ, R5 ;  /* 0x000000ffff067224 */ /* 0x000fc800078e0005 */
[----:B------:R-:W-:Y:S02]  /*06e0*/  IMAD R14, R7, c[0x0][0x1b0], R14 ;  /* 0x00006c00070e7a24 */ /* 0x000fe400078e020e */
[----:B------:R-:W-:Y:S02]  /*06f0*/  IMAD.MOV.U32 R7, RZ, RZ, RZ ;  /* 0x000000ffff077224 */ /* 0x000fe400078e00ff */
.L_x_720:
[----:B------:R-:W-:Y:S05]  /*0700*/  BSYNC B0 ;  /* 0x0000000000007941 */ /* 0x000fea0003800000 */
.L_x_718:
        /* <DEDUP_REMOVED lines=10> */
[----:B------:R-:W-:Y:S05]  /*07b0*/  CALL.REL.NOINC `($__internal_15_$__cuda_sm20_div_s64) ;  /* 0x000011d000007944 */ /* 0x000fea0003c00000 */
[----:B------:R-:W-:Y:S01]  /*07c0*/  IADD3 R29, P0, RZ, -R24, RZ ;  /* 0x80000018ff1d7210 */ /* 0x000fe20007f1e0ff */
[----:B------:R-:W-:Y:S02]  /*07d0*/  IMAD.MOV.U32 R4, RZ, RZ, R6 ;  /* 0x000000ffff047224 */ /* 0x000fe400078e0006 */
[----:B------:R-:W-:Y:S01]  /*07e0*/  IMAD.MOV.U32 R5, RZ, RZ, R7 ;  /* 0x000000ffff057224 */ /* 0x000fe200078e0007 */
[----:B------:R-:W-:-:S03]  /*07f0*/  IADD3.X R8, RZ, ~R25, RZ, P0, !PT ;  /* 0x80000019ff087210 */ /* 0x000fc600007fe4ff */
[----:B------:R-:W-:-:S04]  /*0800*/  IMAD.WIDE.U32 R4, R29, c[0x0][0x1ac], R4 ;  /* 0x00006b001d047a25 */ /* 0x000fc800078e0004 */
[----:B------:R-:W-:Y:S02]  /*0810*/  IMAD R8, R8, c[0x0][0x1ac], RZ ;  /* 0x00006b0008087a24 */ /* 0x000fe400078e02ff */
[----:B------:R-:W-:Y:S02]  /*0820*/  IMAD.MOV.U32 R28, RZ, RZ, R4 ;  /* 0x000000ffff1c7224 */ /* 0x000fe400078e0004 */
[----:B------:R-:W-:-:S05]  /*0830*/  IMAD R29, R9, R29, R8 ;  /* 0x0000001d091d7224 */ /* 0x000fca00078e0208 */
[----:B------:R-:W-:Y:S01]  /*0840*/  IADD3 R29, R5, R29, RZ ;  /* 0x0000001d051d7210 */ /* 0x000fe20007ffe0ff */
[----:B------:R-:W-:Y:S05]  /*0850*/  BRA `(.L_x_723) ;  /* 0x0000016000007947 */ /* 0x000fea0003800000 */
.L_x_722:
        /* <DEDUP_REMOVED lines=22> */
.L_x_723:
[----:B------:R-:W-:Y:S05]  /*09c0*/  BSYNC B0 ;  /* 0x0000000000007941 */ /* 0x000fea0003800000 */
.L_x_721:
[----:B------:R-:W-:Y:S01]  /*09d0*/  IMAD.MOV.U32 R32, RZ, RZ, c[0x0][0x180] ;  /* 0x00006000ff207624 */ /* 0x000fe200078e00ff */
[----:B------:R-:W-:Y:S01]  /*09e0*/  MOV R11, c[0x0][0x184] ;  /* 0x00006100000b7a02 */ /* 0x000fe20000000f00 */
        /* <DEDUP_REMOVED lines=14> */
[----:B------:R-:W-:Y:S01]  /*0ad0*/  IMAD.WIDE.U32 R10, R6, c[0x0][0x1ac], RZ ;  /* 0x00006b00060a7a25 */ /* 0x000fe200078e00ff */
[----:B------:R-:W-:Y:S02]  /*0ae0*/  UIADD3 UR11, UP1, URZ, -UR11, URZ ;  /* 0x8000000b3f0b7290 */ /* 0x000fe4000ff3e03f */
[----:B------:R-:W-:Y:S01]  /*0af0*/  ULDC.64 UR12, c[0x0][0x198] ;  /* 0x00006600000c7ab9 */ /* 0x000fe20000000a00 */
[----:B------:R-:W-:Y:S01]  /*0b00*/  IMAD.IADD R4, R7, 0x1, R5 ;  /* 0x0000000107047824 */ /* 0x000fe200078e0205 */
[----:B------:R-:W-:Y:S01]  /*0b10*/  UIADD3.X UR9, URZ, ~UR9, URZ, UP1, !UPT ;  /* 0x800000093f097290 */ /* 0x000fe20008ffe43f */
[----:B------:R-:W-:Y:S01]  /*0b20*/  IMAD R7, R29, c[0x0][0x194], RZ ;  /* 0x000065001d077a24 */ /* 0x000fe200078e02ff */
[----:B------:R-:W-:Y:S01]  /*0b30*/  MOV R8, UR11 ;  /* 0x0000000b00087c02 */ /* 0x000fe20008000f00 */
[----:B------:R-:W-:-:S02]  /*0b40*/  IMAD R4, R4, c[0x0][0x1ac], RZ ;  /* 0x00006b0004047a24 */ /* 0x000fc400078e02ff */
[----:B------:R-:W-:Y:S02]  /*0b50*/  IMAD.U32 R5, RZ, RZ, UR10 ;  /* 0x0000000aff057e24 */ /* 0x000fe4000f8e00ff */
[----:B------:R-:W-:Y:S02]  /*0b60*/  IMAD R33, R9, R6, R4 ;  /* 0x0000000609217224 */ /* 0x000fe400078e0204 */
[----:B------:R-:W-:Y:S01]  /*0b70*/  IMAD.U32 R4, RZ, RZ, UR8 ;  /* 0x00000008ff047e24 */ /* 0x000fe2000f8e00ff */
[----:B------:R-:W-:Y:S01]  /*0b80*/  USHF.R.S32.HI UR8, URZ, 0x1f, UR12 ;  /* 0x0000001f3f087899 */ /* 0x000fe2000801140c */
[C---:B------:R-:W-:Y:S01]  /*0b90*/  IMAD R7, R28.reuse, UR7, R7 ;  /* 0x000000071c077c24 */ /* 0x040fe2000f8e0207 */
[----:B------:R-:W-:Y:S01]  /*0ba0*/  IADD3 R11, R11, R33, RZ ;  /* 0x000000210b0b7210 */ /* 0x000fe20007ffe0ff */
[----:B------:R-:W-:Y:S01]  /*0bb0*/  IMAD.WIDE.U32 R4, R28, c[0x0][0x194], R4 ;  /* 0x000065001c047a25 */ /* 0x000fe200078e0004 */
[----:B------:R-:W-:-:S03]  /*0bc0*/  USHF.R.S32.HI UR7, URZ, 0x1f, UR14 ;  /* 0x0000001f3f077899 */ /* 0x000fc6000801140e */
[----:B------:R-:W-:Y:S02]  /*0bd0*/  IMAD R27, R15, c[0x0][0x198], RZ ;  /* 0x000066000f1b7a24 */ /* 0x000fe400078e02ff */
[----:B------:R-:W-:Y:S02]  /*0be0*/  IMAD.IADD R7, R5, 0x1, R7 ;  /* 0x0000000105077824 */ /* 0x000fe400078e0207 */
[----:B------:R-:W-:Y:S02]  /*0bf0*/  IMAD.MOV.U32 R6, RZ, RZ, R4 ;  /* 0x000000ffff067224 */ /* 0x000fe400078e0004 */
[----:B------:R-:W-:Y:S02]  /*0c00*/  IMAD.U32 R9, RZ, RZ, UR9 ;  /* 0x00000009ff097e24 */ /* 0x000fe4000f8e00ff */
[----:B------:R-:W-:Y:S02]  /*0c10*/  IMAD R35, R24, UR4, R31 ;  /* 0x0000000418237c24 */ /* 0x000fe4000f8e021f */
[----:B------:R-:W-:Y:S01]  /*0c20*/  IMAD R31, R14, UR8, R27 ;  /* 0x000000080e1f7c24 */ /* 0x000fe2000f8e021b */
[----:B------:R-:W-:Y:S01]  /*0c30*/  UIADD3 UR8, UP0, URZ, -UR14, URZ ;  /* 0x8000000e3f087290 */ /* 0x000fe2000ff1e03f */
[----:B------:R-:W-:-:S03]  /*0c40*/  IMAD.WIDE.U32 R26, R24, c[0x0][0x170], R6 ;  /* 0x00005c00181a7a25 */ /* 0x000fc600078e0006 */
[----:B------:R-:W-:Y:S01]  /*0c50*/  UIADD3.X UR9, URZ, ~UR7, URZ, UP0, !UPT ;  /* 0x800000073f097290 */ /* 0x000fe200087fe43f */
[----:B------:R-:W-:Y:S01]  /*0c60*/  IMAD R33, R11, R24, RZ ;  /* 0x000000180b217224 */ /* 0x000fe200078e02ff */
[----:B------:R-:W-:Y:S01]  /*0c70*/  USHF.R.S32.HI UR7, URZ, 0x1f, UR13 ;  /* 0x0000001f3f077899 */ /* 0x000fe2000801140d */
[----:B------:R-:W-:Y:S01]  /*0c80*/  IMAD.WIDE.U32 R8, R14, c[0x0][0x198], R8 ;  /* 0x000066000e087a25 */ /* 0x000fe200078e0008 */
[----:B------:R-:W-:-:S03]  /*0c90*/  MOV R30, UR8 ;  /* 0x00000008001e7c02 */ /* 0x000fc60008000f00 */
[----:B------:R-:W-:Y:S01]  /*0ca0*/  IMAD.IADD R27, R27, 0x1, R35 ;  /* 0x000000011b1b7824 */ /* 0x000fe200078e0223 */
[----:B------:R-:W-:Y:S01]  /*0cb0*/  IADD3 R11, R9, R31, RZ ;  /* 0x0000001f090b7210 */ /* 0x000fe20007ffe0ff */
[----:B------:R-:W-:-:S04]  /*0cc0*/  IMAD.WIDE.U32 R28, R24, R10, R28 ;  /* 0x0000000a181c7225 */ /* 0x000fc800078e001c */
[----:B------:R-:W-:Y:S02]  /*0cd0*/  IMAD R33, R25, R10, R33 ;  /* 0x0000000a19217224 */ /* 0x000fe400078e0221 */
[----:B------:R-:W-:Y:S02]  /*0ce0*/  IMAD R31, R27, c[0x0][0x174], RZ ;  /* 0x00005d001b1f7a24 */ /* 0x000fe400078e02ff */
[----:B------:R-:W-:Y:S02]  /*0cf0*/  IMAD.IADD R27, R29, 0x1, R33 ;  /* 0x000000011d1b7824 */ /* 0x000fe400078e0221 */
[----:B------:R-:W-:Y:S02]  /*0d00*/  IMAD.MOV.U32 R10, RZ, RZ, R8 ;  /* 0x000000ffff0a7224 */ /* 0x000fe400078e0008 */
[----:B------:R-:W-:Y:S02]  /*0d10*/  IMAD R33, R27, c[0x0][0x1b0], RZ ;  /* 0x00006c001b217a24 */ /* 0x000fe400078e02ff */
[----:B------:R-:W-:-:S04]  /*0d20*/  IMAD.WIDE.U32 R24, R26, c[0x0][0x174], R10 ;  /* 0x00005d001a187a25 */ /* 0x000fc800078e000a */
[----:B------:R-:W-:Y:S02]  /*0d30*/  IMAD R35, R26, UR5, R31 ;  /* 0x000000051a237c24 */ /* 0x000fe4000f8e021f */
[----:B------:R-:W-:-:S04]  /*0d40*/  IMAD.WIDE.U32 R26, R28, c[0x0][0x1b0], R14 ;  /* 0x00006c001c1a7a25 */ /* 0x000fc800078e000e */
[----:B------:R-:W-:Y:S02]  /*0d50*/  IMAD R33, R13, R28, R33 ;  /* 0x0000001c0d217224 */ /* 0x000fe400078e0221 */
[----:B------:R-:W-:Y:S02]  /*0d60*/  IMAD R29, R23, c[0x0][0x19c], RZ ;  /* 0x00006700171d7a24 */ /* 0x000fe400078e02ff */
[----:B------:R-:W-:Y:S01]  /*0d70*/  IMAD.U32 R31, RZ, RZ, UR9 ;  /* 0x00000009ff1f7e24 */ /* 0x000fe2000f8e00ff */
[----:B------:R-:W-:Y:S01]  /*0d80*/  IADD3 R27, R27, R33, RZ ;  /* 0x000000211b1b7210 */ /* 0x000fe20007ffe0ff */
[C---:B------:R-:W-:Y:S02]  /*0d90*/  IMAD R29, R12.reuse, UR7, R29 ;  /* 0x000000070c1d7c24 */ /* 0x040fe4000f8e021d */
[----:B------:R-:W-:-:S04]  /*0da0*/  IMAD.WIDE.U32 R14, R12, c[0x0][0x19c], R30 ;  /* 0x000067000c0e7a25 */ /* 0x000fc800078e001e */
[----:B------:R-:W-:Y:S02]  /*0db0*/  IMAD R27, R27, c[0x0][0x1b4], RZ ;  /* 0x00006d001b1b7a24 */ /* 0x000fe400078e02ff */
[----:B------:R-:W-:Y:S02]  /*0dc0*/  IMAD.IADD R25, R25, 0x1, R35 ;  /* 0x0000000119197824 */ /* 0x000fe400078e0223 */
[----:B------:R-:W-:Y:S02]  /*0dd0*/  IMAD R27, R22, R26, R27 ;  /* 0x0000001a161b7224 */ /* 0x000fe400078e021b */
[----:B------:R-:W-:Y:S02]  /*0de0*/  IMAD.MOV.U32 R22, RZ, RZ, c[0x0][0x17c] ;  /* 0x00005f00ff167624 */ /* 0x000fe400078e00ff */
[----:B------:R-:W-:Y:S02]  /*0df0*/  IMAD.MOV.U32 R28, RZ, RZ, R12 ;  /* 0x000000ffff1c7224 */ /* 0x000fe400078e000c */
[----:B------:R-:W-:Y:S01]  /*0e00*/  IMAD.IADD R13, R15, 0x1, R29 ;  /* 0x000000010f0d7824 */ /* 0x000fe200078e021d */
[----:B------:R-:W-:Y:S01]  /*0e10*/  ISETP.LT.OR P0, PT, R22, 0x1, !P0 ;  /* 0x000000011600780c */ /* 0x000fe20004701670 */
[----:B------:R-:W-:Y:S01]  /*0e20*/  IMAD R25, R25, c[0x0][0x178], RZ ;  /* 0x00005e0019197a24 */ /* 0x000fe200078e02ff */
[----:B------:R-:W-:Y:S01]  /*0e30*/  MOV R29, R23 ;  /* 0x00000017001d7202 */ /* 0x000fe20000000f00 */
[----:B------:R-:W-:-:S02]  /*0e40*/  IMAD.MOV.U32 R12, RZ, RZ, R14 ;  /* 0x000000ffff0c7224 */ /* 0x000fc400078e000e */
[C---:B------:R-:W-:Y:S02]  /*0e50*/  IMAD R25, R24.reuse, UR6, R25 ;  /* 0x0000000618197c24 */ /* 0x040fe4000f8e0219 */
[----:B------:R-:W-:-:S04]  /*0e60*/  IMAD.WIDE.U32 R30, R24, c[0x0][0x178], R12 ;  /* 0x00005e00181e7a25 */ /* 0x000fc800078e000c */
[----:B------:R-:W-:Y:S01]  /*0e70*/  IMAD.WIDE.U32 R28, R26, c[0x0][0x1b4], R28 ;  /* 0x00006d001a1c7a25 */ /* 0x000fe200078e001c */
[----:B------:R-:W-:Y:S02]  /*0e80*/  IADD3 R23, R31, R25, RZ ;  /* 0x000000191f177210 */ /* 0x000fe40007ffe0ff */
[----:B------:R-:W-:Y:S01]  /*0e90*/  LEA R2, P2, R30, R2, 0x3 ;  /* 0x000000021e027211 */ /* 0x000fe200078418ff */
[----:B------:R-:W-:Y:S01]  /*0ea0*/  IMAD.IADD R25, R29, 0x1, R27 ;  /* 0x000000011d197824 */ /* 0x000fe200078e021b */
[----:B------:R-:W-:Y:S02]  /*0eb0*/  LEA R20, P1, R28, R20, 0x3 ;  /* 0x000000141c147211 */ /* 0x000fe400078218ff */
[----:B------:R-:W-:Y:S02]  /*0ec0*/  LEA.HI.X R3, R30, R3, R23, 0x3, P2 ;  /* 0x000000031e037211 */ /* 0x000fe400010f1c17 */
[----:B------:R-:W-:Y:S01]  /*0ed0*/  LEA.HI.X R21, R28, R21, R25, 0x3, P1 ;  /* 0x000000151c157211 */ /* 0x000fe200008f1c19 */
[----:B------:R-:W-:Y:S05]  /*0ee0*/  @P0 BRA `(.L_x_724) ;  /* 0x00000a1000000947 */ /* 0x000fea0003800000 */
[----:B------:R-:W-:-:S03]  /*0ef0*/  IMAD.MOV.U32 R38, RZ, RZ, RZ ;  /* 0x000000ffff267224 */ /* 0x000fc600078e00ff */
.L_x_736:
[----:B------:R-:W-:Y:S01]  /*0f00*/  MOV R22, c[0x0][0x184] ;  /* 0x0000610000167a02 */ /* 0x000fe20000000f00 */
[----:B------:R-:W-:-:S03]  /*0f10*/  IMAD R23, R38, c[0x0][0x1a0], RZ ;  /* 0x0000680026177a24 */ /* 0x000fc600078e02ff */
[----:B------:R-:W-:Y:S02]  /*0f20*/  ISETP.GE.AND P0, PT, R22, 0x1, PT ;  /* 0x000000011600780c */ /* 0x000fe40003f06270 */
[----:B------:R-:W-:-:S04]  /*0f30*/  IADD3 R40, P1, R23, R4, RZ ;  /* 0x0000000417287210 */ /* 0x000fc80007f3e0ff */
[----:B------:R-:W-:-:S07]  /*0f40*/  LEA.HI.X.SX32 R30, R23, R7, 0x1, P1 ;  /* 0x00000007171e7211 */ /* 0x000fce00008f0eff */
[----:B------:R-:W-:Y:S05]  /*0f50*/  @!P0 BRA `(.L_x_725) ;  /* 0x0000097000008947 */ /* 0x000fea0003800000 */
[----:B------:R-:W-:Y:S02]  /*0f60*/  IMAD.MOV.U32 R42, RZ, RZ, RZ ;  /* 0x000000ffff2a7224 */ /* 0x000fe400078e00ff */
.L_x_735:
[----:B------:R-:W-:Y:S01]  /*0f70*/  IMAD.MOV.U32 R22, RZ, RZ, c[0x0][0x184] ;  /* 0x00006100ff167624 */ /* 0x000fe200078e00ff */
[----:B------:R-:W-:Y:S01]  /*0f80*/  HFMA2.MMA R47, -RZ, RZ, 0, 0 ;  /* 0x00000000ff2f7435 */ /* 0x000fe200000001ff */
[C---:B------:R-:W-:Y:S01]  /*0f90*/  IMAD R31, R42.reuse, c[0x0][0x1a4], RZ ;  /* 0x000069002a1f7a24 */ /* 0x040fe200078e02ff */
[----:B------:R-:W-:Y:S01]  /*0fa0*/  IADD3 R42, R42, 0x1, RZ ;  /* 0x000000012a2a7810 */ /* 0x000fe20007ffe0ff */
[----:B------:R-:W-:Y:S01]  /*0fb0*/  IMAD R36, R38, c[0x0][0x1a0], RZ ;  /* 0x0000680026247a24 */ /* 0x000fe200078e02ff */
[----:B------:R-:W-:Y:S02]  /*0fc0*/  IADD3 R22, R22, -0x1, RZ ;  /* 0xffffffff16167810 */ /* 0x000fe40007ffe0ff */
[C---:B------:R-:W-:Y:S01]  /*0fd0*/  IADD3 R44, P1, R31.reuse, R8, RZ ;  /* 0x000000081f2c7210 */ /* 0x040fe20007f3e0ff */
[----:B------:R-:W-:Y:S01]  /*0fe0*/  IMAD R36, R36, c[0x0][0x174], R31 ;  /* 0x00005d0024247a24 */ /* 0x000fe200078e021f */
[----:B------:R-:W-:Y:S02]  /*0ff0*/  ISETP.GE.U32.AND P0, PT, R22, 0x3, PT ;  /* 0x000000031600780c */ /* 0x000fe40003f06070 */
[----:B------:R-:W-:Y:S01]  /*1000*/  LEA.HI.X.SX32 R31, R31, R11, 0x1, P1 ;  /* 0x0000000b1f1f7211 */ /* 0x000fe200008f0eff */
[----:B------:R-:W-:Y:S01]  /*1010*/  IMAD R32, R36, c[0x0][0x178], RZ ;  /* 0x00005e0024207a24 */ /* 0x000fe200078e02ff */
[----:B------:R-:W-:-:S02]  /*1020*/  ISETP.NE.AND P3, PT, R17, RZ, PT ;  /* 0x000000ff1100720c */ /* 0x000fc40003f65270 */
[----:B------:R-:W-:Y:S02]  /*1030*/  ISETP.GE.AND P4, PT, R42, c[0x0][0x180], PT ;  /* 0x000060002a007a0c */ /* 0x000fe40003f86270 */
[----:B------:R-:W-:-:S05]  /*1040*/  LOP3.LUT R33, R31, R30, RZ, 0xfc, !PT ;  /* 0x0000001e1f217212 */ /* 0x000fca00078efcff */
[----:B------:R-:W-:Y:S05]  /*1050*/  @!P0 BRA `(.L_x_726) ;  /* 0x0000048000008947 */ /* 0x000fea0003800000 */
[----:B------:R-:W-:Y:S01]  /*1060*/  IMAD.MOV.U32 R41, RZ, RZ, c[0x0][0x1a8] ;  /* 0x00006a00ff297624 */ /* 0x000fe200078e00ff */
[----:B------:R-:W-:Y:S01]  /*1070*/  ISETP.GE.U32.AND P0, PT, R40, c[0x0][0x170], PT ;  /* 0x00005c0028007a0c */ /* 0x000fe20003f06070 */
[----:B------:R-:W-:Y:S01]  /*1080*/  IMAD.MOV.U32 R39, RZ, RZ, c[0x0][0x1a8] ;  /* 0x00006a00ff277624 */ /* 0x000fe200078e00ff */
[----:B------:R-:W-:Y:S01]  /*1090*/  MOV R37, RZ ;  /* 0x000000ff00257202 */ /* 0x000fe20000000f00 */
[----:B------:R-:W-:Y:S01]  /*10a0*/  IMAD.SHL.U32 R43, R41, 0x2, RZ ;  /* 0x00000002292b7824 */ /* 0x000fe200078e00ff */
[----:B------:R-:W-:Y:S01]  /*10b0*/  ISETP.GE.AND.EX P0, PT, R30, UR4, PT, P0 ;  /* 0x000000041e007c0c */ /* 0x000fe2000bf06300 */
[----:B------:R-:W-:Y:S02]  /*10c0*/  IMAD.MOV.U32 R47, RZ, RZ, RZ ;  /* 0x000000ffff2f7224 */ /* 0x000fe400078e00ff */
[C---:B------:R-:W-:Y:S02]  /*10d0*/  IMAD R41, R36.reuse, c[0x0][0x178], R41 ;  /* 0x00005e0024297a24 */ /* 0x040fe400078e0229 */
[----:B------:R-:W-:-:S02]  /*10e0*/  IMAD R45, R36, c[0x0][0x178], R43 ;  /* 0x00005e00242d7a24 */ /* 0x000fc400078e022b */
.L_x_727:
[----:B0-----:R-:W-:Y:S01]  /*10f0*/  IADD3 R24, P1, R37, R14, RZ ;  /* 0x0000000e25187210 */ /* 0x001fe20007f3e0ff */
[----:B------:R-:W-:-:S03]  /*1100*/  CS2R R26, SRZ ;  /* 0x00000000001a7805 */ /* 0x000fc6000001ff00 */
[----:B------:R-:W-:Y:S02]  /*1110*/  LEA.HI.X.SX32 R22, R37, R13, 0x1, P1 ;  /* 0x0000000d25167211 */ /* 0x000fe400008f0eff */
[----:B------:R-:W-:Y:S02]  /*1120*/  ISETP.GE.U32.AND P1, PT, R44, c[0x0][0x174], PT ;  /* 0x00005d002c007a0c */ /* 0x000fe40003f26070 */
[----:B------:R-:W-:Y:S02]  /*1130*/  LOP3.LUT R23, R33, R22, RZ, 0xfc, !PT ;  /* 0x0000001621177212 */ /* 0x000fe400078efcff */
[----:B------:R-:W-:Y:S02]  /*1140*/  ISETP.GE.U32.AND P2, PT, R24, c[0x0][0x178], PT ;  /* 0x00005e0018007a0c */ /* 0x000fe40003f46070 */
[----:B------:R-:W-:-:S04]  /*1150*/  ISETP.LT.OR P5, PT, R23, RZ, P0 ;  /* 0x000000ff1700720c */ /* 0x000fc800007a1670 */
[----:B------:R-:W-:-:S04]  /*1160*/  ISETP.GE.OR.EX P5, PT, R31, UR5, P5, P1 ;  /* 0x000000051f007c0c */ /* 0x000fc8000afa6710 */
[----:B------:R-:W-:-:S13]  /*1170*/  ISETP.GE.OR.EX P2, PT, R22, UR6, P5, P2 ;  /* 0x0000000616007c0c */ /* 0x000fda000af46720 */
[----:B------:R-:W-:-:S04]  /*1180*/  @!P2 IMAD R25, R36, c[0x0][0x178], R37 ;  /* 0x00005e002419aa24 */ /* 0x000fc800078e0225 */
[----:B------:R-:W-:-:S05]  /*1190*/  @!P2 IMAD.WIDE R24, R25, 0x8, R2 ;  /* 0x000000081918a825 */ /* 0x000fca00078e0202 */
[----:B------:R-:W2:Y:S01]  /*11a0*/  @!P2 LDG.E.64 R26, [R24.64] ;  /* 0x00000010181aa981 */ /* 0x000ea2000c1e1b00 */
[----:B------:R-:W-:-:S04]  /*11b0*/  IADD3 R23, P2, R39, R14, RZ ;  /* 0x0000000e27177210 */ /* 0x000fc80007f5e0ff */
[----:B------:R-:W-:Y:S02]  /*11c0*/  LEA.HI.X.SX32 R28, R39, R13, 0x1, P2 ;  /* 0x0000000d271c7211 */ /* 0x000fe400010f0eff */
[----:B------:R-:W-:Y:S02]  /*11d0*/  ISETP.GE.U32.AND P2, PT, R23, c[0x0][0x178], PT ;  /* 0x00005e0017007a0c */ /* 0x000fe40003f46070 */
[----:B------:R-:W-:-:S04]  /*11e0*/  LOP3.LUT R22, R33, R28, RZ, 0xfc, !PT ;  /* 0x0000001c21167212 */ /* 0x000fc800078efcff */
[----:B------:R-:W-:Y:S02]  /*11f0*/  ISETP.LT.OR P5, PT, R22, RZ, P0 ;  /* 0x000000ff1600720c */ /* 0x000fe400007a1670 */
[----:B------:R-:W-:Y:S02]  /*1200*/  CS2R R22, SRZ ;  /* 0x0000000000167805 */ /* 0x000fe4000001ff00 */
[----:B------:R-:W-:-:S04]  /*1210*/  ISETP.GE.OR.EX P5, PT, R31, UR5, P5, P1 ;  /* 0x000000051f007c0c */ /* 0x000fc8000afa6710 */
[----:B------:R-:W-:-:S13]  /*1220*/  ISETP.GE.OR.EX P2, PT, R28, UR6, P5, P2 ;  /* 0x000000061c007c0c */ /* 0x000fda000af46720 */
[----:B------:R-:W-:Y:S01]  /*1230*/  @!P2 IMAD.WIDE R34, R41, 0x8, R2 ;  /* 0x000000082922a825 */ /* 0x000fe200078e0202 */
[----:B--2---:R0:W-:Y:S04]  /*1240*/  STG.E.64 [R20.64], R26 ;  /* 0x0000001a14007986 */ /* 0x0041e8000c101b10 */
        /* <DEDUP_REMOVED lines=8> */
[----:B------:R-:W-:Y:S01]  /*12d0*/  ISETP.GE.OR.EX P2, PT, R28, UR6, P5, P2 ;  /* 0x000000061c007c0c */ /* 0x000fe2000af46720 */
[----:B------:R-:W-:-:S12]  /*12e0*/  IMAD.WIDE R28, R16, 0x8, R20 ;  /* 0x00000008101c7825 */ /* 0x000fd800078e0214 */
[----:B0-----:R-:W-:Y:S01]  /*12f0*/  @!P2 IMAD.WIDE R20, R45, 0x8, R2 ;  /* 0x000000082d14a825 */ /* 0x001fe200078e0202 */
[----:B------:R-:W-:-:S05]  /*1300*/  MOV R48, c[0x0][0x1a8] ;  /* 0x00006a0000307a02 */ /* 0x000fca0000000f00 */
[----:B------:R-:W-:Y:S01]  /*1310*/  IMAD R27, R48, 0x3, R37 ;  /* 0x00000003301b7824 */ /* 0x000fe200078e0225 */
[----:B--2---:R0:W-:Y:S04]  /*1320*/  STG.E.64 [R28.64], R22 ;  /* 0x000000161c007986 */ /* 0x0041e8000c101b10 */
[----:B------:R1:W2:Y:S01]  /*1330*/  @!P2 LDG.E.64 R24, [R20.64] ;  /* 0x000000101418a981 */ /* 0x0002a2000c1e1b00 */
[----:B------:R-:W-:-:S04]  /*1340*/  IADD3 R34, P2, R27, R14, RZ ;  /* 0x0000000e1b227210 */ /* 0x000fc80007f5e0ff */
[----:B------:R-:W-:Y:S02]  /*1350*/  LEA.HI.X.SX32 R46, R27, R13, 0x1, P2 ;  /* 0x0000000d1b2e7211 */ /* 0x000fe400010f0eff */
[----:B------:R-:W-:Y:S02]  /*1360*/  ISETP.GE.U32.AND P2, PT, R34, c[0x0][0x178], PT ;  /* 0x00005e0022007a0c */ /* 0x000fe40003f46070 */
[----:B------:R-:W-:Y:S01]  /*1370*/  LOP3.LUT R26, R33, R46, RZ, 0xfc, !PT ;  /* 0x0000002e211a7212 */ /* 0x000fe200078efcff */
[----:B0-----:R-:W-:-:S03]  /*1380*/  IMAD.WIDE R28, R16, 0x8, R28 ;  /* 0x00000008101c7825 */ /* 0x001fc600078e021c */
[----:B------:R-:W-:-:S04]  /*1390*/  ISETP.LT.OR P5, PT, R26, RZ, P0 ;  /* 0x000000ff1a00720c */ /* 0x000fc800007a1670 */
[----:B------:R-:W-:-:S04]  /*13a0*/  ISETP.GE.OR.EX P5, PT, R31, UR5, P5, P1 ;  /* 0x000000051f007c0c */ /* 0x000fc8000afa6710 */
[----:B------:R-:W-:-:S13]  /*13b0*/  ISETP.GE.OR.EX P2, PT, R46, UR6, P5, P2 ;  /* 0x000000062e007c0c */ /* 0x000fda000af46720 */
[----:B------:R-:W-:-:S04]  /*13c0*/  @!P2 IMAD R22, R48, 0x3, R32 ;  /* 0x000000033016a824 */ /* 0x000fc800078e0220 */
[----:B-1----:R-:W-:Y:S02]  /*13d0*/  @!P2 IMAD.IADD R21, R22, 0x1, R37 ;  /* 0x000000011615a824 */ /* 0x002fe400078e0225 */
[----:B------:R-:W-:Y:S02]  /*13e0*/  CS2R R22, SRZ ;  /* 0x0000000000167805 */ /* 0x000fe4000001ff00 */
[----:B------:R-:W-:Y:S01]  /*13f0*/  @!P2 IMAD.WIDE R20, R21, 0x8, R2 ;  /* 0x000000081514a825 */ /* 0x000fe200078e0202 */
[----:B--2---:R0:W-:Y:S04]  /*1400*/  STG.E.64 [R28.64], R24 ;  /* 0x000000181c007986 */ /* 0x0041e8000c101b10 */
[----:B------:R1:W2:Y:S01]  /*1410*/  @!P2 LDG.E.64 R22, [R20.64] ;  /* 0x000000101416a981 */ /* 0x0002a2000c1e1b00 */
[----:B------:R-:W-:Y:S01]  /*1420*/  IMAD.WIDE R26, R16, 0x8, R28 ;  /* 0x00000008101a7825 */ /* 0x000fe200078e021c */
[----:B------:R-:W-:-:S02]  /*1430*/  IADD3 R47, R47, 0x4, RZ ;  /* 0x000000042f2f7810 */ /* 0x000fc40007ffe0ff */
[C---:B------:R-:W-:Y:S01]  /*1440*/  LEA R39, R48.reuse, R39, 0x2 ;  /* 0x0000002730277211 */ /* 0x040fe200078e10ff */
[C---:B------:R-:W-:Y:S01]  /*1450*/  IMAD R43, R48.reuse, 0x4, R43 ;  /* 0x00000004302b7824 */ /* 0x040fe200078e022b */
[----:B------:R-:W-:Y:S01]  /*1460*/  LEA R45, R48, R45, 0x2 ;  /* 0x0000002d302d7211 */ /* 0x000fe200078e10ff */
[----:B------:R-:W-:Y:S02]  /*1470*/  IMAD.IADD R34, R0, 0x1, R47 ;  /* 0x0000000100227824 */ /* 0x000fe400078e022f */
[C---:B------:R-:W-:Y:S02]  /*1480*/  IMAD R41, R48.reuse, 0x4, R41 ;  /* 0x0000000430297824 */ /* 0x040fe400078e0229 */
[----:B------:R-:W-:Y:S01]  /*1490*/  IMAD R37, R48, 0x4, R37 ;  /* 0x0000000430257824 */ /* 0x000fe200078e0225 */
[----:B------:R-:W-:Y:S01]  /*14a0*/  ISETP.NE.AND P1, PT, R34, RZ, PT ;  /* 0x000000ff2200720c */ /* 0x000fe20003f25270 */
[----:B-1----:R-:W-:Y:S01]  /*14b0*/  IMAD.WIDE R20, R16, 0x8, R26 ;  /* 0x0000000810147825 */ /* 0x002fe200078e021a */
[----:B--2---:R0:W-:Y:S11]  /*14c0*/  STG.E.64 [R26.64], R22 ;  /* 0x000000161a007986 */ /* 0x0041f6000c101b10 */
[----:B------:R-:W-:Y:S05]  /*14d0*/  @P1 BRA `(.L_x_727) ;  /* 0xfffffc1000001947 */ /* 0x000fea000383ffff */
.L_x_726:
[----:B------:R-:W-:Y:S05]  /*14e0*/  @!P3 BRA `(.L_x_728) ;  /* 0x000003d00000b947 */ /* 0x000fea0003800000 */
[----:B------:R-:W-:Y:S01]  /*14f0*/  IMAD R47, R47, c[0x0][0x1a8], RZ ;  /* 0x00006a002f2f7a24 */ /* 0x000fe200078e02ff */
[----:B------:R-:W-:Y:S01]  /*1500*/  ISETP.GE.U32.AND P0, PT, R40, c[0x0][0x170], PT ;  /* 0x00005c0028007a0c */ /* 0x000fe20003f06070 */
[----:B------:R-:W-:Y:S03]  /*1510*/  BSSY B0, `(.L_x_729) ;  /* 0x000000f000007945 */ /* 0x000fe60003800000 */
[----:B0-----:R-:W-:-:S02]  /*1520*/  IADD3 R24, P1, R47, R14, RZ ;  /* 0x0000000e2f187210 */ /* 0x001fc40007f3e0ff */
[----:B------:R-:W-:Y:S02]  /*1530*/  ISETP.GE.AND.EX P0, PT, R30, UR4, PT, P0 ;  /* 0x000000041e007c0c */ /* 0x000fe4000bf06300 */
[----:B------:R-:W-:Y:S02]  /*1540*/  LEA.HI.X.SX32 R22, R47, R13, 0x1, P1 ;  /* 0x0000000d2f167211 */ /* 0x000fe400008f0eff */
[----:B------:R-:W-:Y:S02]  /*1550*/  ISETP.GE.U32.AND P1, PT, R44, c[0x0][0x174], PT ;  /* 0x00005d002c007a0c */ /* 0x000fe40003f26070 */
[----:B------:R-:W-:Y:S02]  /*1560*/  LOP3.LUT R23, R33, R22, RZ, 0xfc, !PT ;  /* 0x0000001621177212 */ /* 0x000fe400078efcff */
[----:B------:R-:W-:Y:S02]  /*1570*/  ISETP.GE.U32.AND P3, PT, R24, c[0x0][0x178], PT ;  /* 0x00005e0018007a0c */ /* 0x000fe40003f66070 */
[----:B------:R-:W-:Y:S01]  /*1580*/  ISETP.LT.OR P2, PT, R23, RZ, P0 ;  /* 0x000000ff1700720c */ /* 0x000fe20000741670 */
[----:B------:R-:W-:-:S03]  /*1590*/  CS2R R24, SRZ ;  /* 0x0000000000187805 */ /* 0x000fc6000001ff00 */
[----:B------:R-:W-:-:S04]  /*15a0*/  ISETP.GE.OR.EX P2, PT, R31, UR5, P2, P1 ;  /* 0x000000051f007c0c */ /* 0x000fc80009746710 */
[----:B------:R-:W-:-:S13]  /*15b0*/  ISETP.GE.OR.EX P2, PT, R22, UR6, P2, P3 ;  /* 0x0000000616007c0c */ /* 0x000fda0009746730 */
[----:B------:R-:W-:Y:S05]  /*15c0*/  @P2 BRA `(.L_x_730) ;  /* 0x0000003000002947 */ /* 0x000fea0003800000 */
[----:B------:R-:W-:-:S04]  /*15d0*/  IMAD.IADD R25, R32, 0x1, R47 ;  /* 0x0000000120197824 */ /* 0x000fc800078e022f */
[----:B------:R-:W-:-:S06]  /*15e0*/  IMAD.WIDE R24, R25, 0x8, R2 ;  /* 0x0000000819187825 */ /* 0x000fcc00078e0202 */
[----:B------:R-:W5:Y:S02]  /*15f0*/  LDG.E.64 R24, [R24.64] ;  /* 0x0000001018187981 */ /* 0x000f64000c1e1b00 */
.L_x_730:
[----:B------:R-:W-:Y:S05]  /*1600*/  BSYNC B0 ;  /* 0x0000000000007941 */ /* 0x000fea0003800000 */
.L_x_729:
[----:B------:R-:W-:Y:S01]  /*1610*/  ISETP.NE.AND P2, PT, R17, 0x1, PT ;  /* 0x000000011100780c */ /* 0x000fe20003f45270 */
[----:B-----5:R0:W-:Y:S01]  /*1620*/  STG.E.64 [R20.64], R24 ;  /* 0x0000001814007986 */ /* 0x0201e2000c101b10 */
[----:B------:R-:W-:Y:S01]  /*1630*/  MOV R22, R20 ;  /* 0x0000001400167202 */ /* 0x000fe20000000f00 */
[--C-:B------:R-:W-:Y:S02]  /*1640*/  IMAD.MOV.U32 R23, RZ, RZ, R21.reuse ;  /* 0x000000ffff177224 */ /* 0x100fe400078e0015 */
[----:B0-----:R-:W-:-:S08]  /*1650*/  IMAD.WIDE R20, R16, 0x8, R20 ;  /* 0x0000000810147825 */ /* 0x001fd000078e0214 */
[----:B------:R-:W-:Y:S05]  /*1660*/  @!P2 BRA `(.L_x_728) ;  /* 0x000002500000a947 */ /* 0x000fea0003800000 */
[----:B------:R-:W-:Y:S01]  /*1670*/  IADD3 R47, R47, c[0x0][0x1a8], RZ ;  /* 0x00006a002f2f7a10 */ /* 0x000fe20007ffe0ff */
[----:B------:R-:W-:Y:S01]  /*1680*/  BSSY B0, `(.L_x_731) ;  /* 0x000000e000007945 */ /* 0x000fe20003800000 */
[----:B------:R-:W-:Y:S02]  /*1690*/  IMAD.WIDE R26, R16, 0x8, R22 ;  /* 0x00000008101a7825 */ /* 0x000fe400078e0216 */
[----:B------:R-:W-:-:S04]  /*16a0*/  IADD3 R24, P2, R47, R14, RZ ;  /* 0x0000000e2f187210 */ /* 0x000fc80007f5e0ff */
[----:B------:R-:W-:Y:S02]  /*16b0*/  LEA.HI.X.SX32 R20, R47, R13, 0x1, P2 ;  /* 0x0000000d2f147211 */ /* 0x000fe400010f0eff */
[----:B------:R-:W-:Y:S02]  /*16c0*/  ISETP.GE.U32.AND P3, PT, R24, c[0x0][0x178], PT ;  /* 0x00005e0018007a0c */ /* 0x000fe40003f66070 */
[----:B------:R-:W-:Y:S01]  /*16d0*/  LOP3.LUT R21, R33, R20, RZ, 0xfc, !PT ;  /* 0x0000001421157212 */ /* 0x000fe200078efcff */
[----:B------:R-:W-:-:S03]  /*16e0*/  CS2R R24, SRZ ;  /* 0x0000000000187805 */ /* 0x000fc6000001ff00 */
[----:B------:R-:W-:-:S04]  /*16f0*/  ISETP.LT.OR P2, PT, R21, RZ, P0 ;  /* 0x000000ff1500720c */ /* 0x000fc80000741670 */
[----:B------:R-:W-:-:S04]  /*1700*/  ISETP.GE.OR.EX P2, PT, R31, UR5, P2, P1 ;  /* 0x000000051f007c0c */ /* 0x000fc80009746710 */
[----:B------:R-:W-:-:S13]  /*1710*/  ISETP.GE.OR.EX P2, PT, R20, UR6, P2, P3 ;  /* 0x0000000614007c0c */ /* 0x000fda0009746730 */
[----:B------:R-:W-:Y:S05]  /*1720*/  @P2 BRA `(.L_x_732) ;  /* 0x0000003000002947 */ /* 0x000fea0003800000 */
[----:B------:R-:W-:-:S04]  /*1730*/  IMAD.IADD R25, R32, 0x1, R47 ;  /* 0x0000000120197824 */ /* 0x000fc800078e022f */
[----:B------:R-:W-:-:S06]  /*1740*/  IMAD.WIDE R24, R25, 0x8, R2 ;  /* 0x0000000819187825 */ /* 0x000fcc00078e0202 */
[----:B------:R-:W5:Y:S02]  /*1750*/  LDG.E.64 R24, [R24.64] ;  /* 0x0000001018187981 */ /* 0x000f64000c1e1b00 */
.L_x_732:
[----:B------:R-:W-:Y:S05]  /*1760*/  BSYNC B0 ;  /* 0x0000000000007941 */ /* 0x000fea0003800000 */
.L_x_731:
[----:B-----5:R0:W-:Y:S01]  /*1770*/  STG.E.64 [R26.64], R24 ;  /* 0x000000181a007986 */ /* 0x0201e2000c101b10 */
[----:B------:R-:W-:Y:S01]  /*1780*/  ISETP.NE.AND P2, PT, R17, 0x2, PT ;  /* 0x000000021100780c */ /* 0x000fe20003f45270 */
[----:B------:R-:W-:-:S12]  /*1790*/  IMAD.WIDE R20, R16, 0x10, R22 ;  /* 0x0000001010147825 */ /* 0x000fd800078e0216 */
[----:B------:R-:W-:Y:S05]  /*17a0*/  @!P2 BRA `(.L_x_728) ;  /* 0x000001100000a947 */ /* 0x000fea0003800000 */
[----:B0-----:R-:W-:Y:S01]  /*17b0*/  IADD3 R47, R47, c[0x0][0x1a8], RZ ;  /* 0x00006a002f2f7a10 */ /* 0x001fe20007ffe0ff */
[----:B------:R-:W-:Y:S03]  /*17c0*/  BSSY B0, `(.L_x_733) ;  /* 0x000000d000007945 */ /* 0x000fe60003800000 */
[----:B------:R-:W-:-:S04]  /*17d0*/  IADD3 R25, P2, R47, R14, RZ ;  /* 0x0000000e2f197210 */ /* 0x000fc80007f5e0ff */
[----:B------:R-:W-:Y:S02]  /*17e0*/  LEA.HI.X.SX32 R24, R47, R13, 0x1, P2 ;  /* 0x0000000d2f187211 */ /* 0x000fe400010f0eff */
[----:B------:R-:W-:Y:S02]  /*17f0*/  ISETP.GE.U32.AND P2, PT, R25, c[0x0][0x178], PT ;  /* 0x00005e0019007a0c */ /* 0x000fe40003f46070 */
[----:B------:R-:W-:-:S04]  /*1800*/  LOP3.LUT R33, R33, R24, RZ, 0xfc, !PT ;  /* 0x0000001821217212 */ /* 0x000fc800078efcff */
[----:B------:R-:W-:-:S04]  /*1810*/  ISETP.LT.OR P0, PT, R33, RZ, P0 ;  /* 0x000000ff2100720c */ /* 0x000fc80000701670 */
[----:B------:R-:W-:-:S04]  /*1820*/  ISETP.GE.OR.EX P0, PT, R31, UR5, P0, P1 ;  /* 0x000000051f007c0c */ /* 0x000fc80008706710 */
[----:B------:R-:W-:Y:S02]  /*1830*/  ISETP.GE.OR.EX P0, PT, R24, UR6, P0, P2 ;  /* 0x0000000618007c0c */ /* 0x000fe40008706720 */
[----:B------:R-:W-:-:S11]  /*1840*/  CS2R R24, SRZ ;  /* 0x0000000000187805 */ /* 0x000fd6000001ff00 */
[----:B------:R-:W-:Y:S05]  /*1850*/  @P0 BRA `(.L_x_734) ;  /* 0x0000003000000947 */ /* 0x000fea0003800000 */
[----:B------:R-:W-:-:S05]  /*1860*/  IADD3 R25, R32, R47, RZ ;  /* 0x0000002f20197210 */ /* 0x000fca0007ffe0ff */
[----:B------:R-:W-:-:S06]  /*1870*/  IMAD.WIDE R24, R25, 0x8, R2 ;  /* 0x0000000819187825 */ /* 0x000fcc00078e0202 */
[----:B------:R-:W5:Y:S02]  /*1880*/  LDG.E.64 R24, [R24.64] ;  /* 0x0000001018187981 */ /* 0x000f64000c1e1b00 */
.L_x_734:
[----:B------:R-:W-:Y:S05]  /*1890*/  BSYNC B0 ;  /* 0x0000000000007941 */ /* 0x000fea0003800000 */
.L_x_733:
[----:B-----5:R0:W-:Y:S02]  /*18a0*/  STG.E.64 [R20.64], R24 ;  /* 0x0000001814007986 */ /* 0x0201e4000c101b10 */
[----:B0-----:R-:W-:-:S04]  /*18b0*/  IMAD.WIDE R20, R16, 0x18, R22 ;  /* 0x0000001810147825 */ /* 0x001fc800078e0216 */
.L_x_728:
[----:B0-----:R-:W-:Y:S05]  /*18c0*/  @!P4 BRA `(.L_x_735) ;  /* 0xfffff6a00000c947 */ /* 0x001fea000383ffff */
.L_x_725:
[----:B------:R-:W-:-:S04]  /*18d0*/  IADD3 R38, R38, 0x1, RZ ;  /* 0x0000000126267810 */ /* 0x000fc80007ffe0ff */
[----:B------:R-:W-:-:S13]  /*18e0*/  ISETP.GE.AND P0, PT, R38, c[0x0][0x17c], PT ;  /* 0x00005f0026007a0c */ /* 0x000fda0003f06270 */
[----:B------:R-:W-:Y:S05]  /*18f0*/  @!P0 BRA `(.L_x_736) ;  /* 0xfffff60000008947 */ /* 0x000fea000383ffff */
.L_x_724:
        /* <DEDUP_REMOVED lines=8> */
.L_x_737:
[----:B------:R-:W-:Y:S05]  /*1980*/  EXIT ;  /* 0x000000000000794d */ /* 0x000fea0003800000 */
        .weak           $__internal_15_$__cuda_sm20_div_s64
        .type           $__internal_15_$__cuda_sm20_div_s64,@function
        .size           $__internal_15_$__cuda_sm20_div_s64,(.L_x_755 - $__internal_15_$__cuda_sm20_div_s64)
$__internal_15_$__cuda_sm20_div_s64:
        /* <DEDUP_REMOVED lines=83> */
[----:B------:R-:W-:Y:S06]  /*1ec0*/  RET.REL.NODEC R4 `(_ZN2at6native14vol2col_kernelIdEEvlPKT_iiiiiiiiiiiiiiiiiiPS2_) ;  /* 0xffffe13004007950 */ /* 0x000fec0003c3ffff */
.L_x_739:
        /* <DEDUP_REMOVED lines=11> */
.L_x_755:


//--------------------- .nv.global                --------------------------
	.section	.nv.global,"aw",@nobits
.nv.global:
	.type		_ZN57_INTERNAL_fc722a4f_26_NaiveDilatedConvolution_cu_8f80f47d4cuda3std3__48in_placeE,@object
	.size		_ZN57_INTERNAL_fc722a4f_26_NaiveDilatedConvolution_cu_8f80f47d4cuda3std3__48in_placeE,(_ZN57_INTERNAL_fc722a4f_26_NaiveDilatedConvolution_cu_8f80f47d4cuda3std6ranges3__45__cpo8distanceE - _ZN57_INTERNAL_fc722a4f_26_NaiveDilatedConvolution_cu_8f80f47d4cuda3std3__48in_placeE)
_ZN57_INTERNAL_fc722a4f_26_NaiveDilatedConvolution_cu_8f80f47d4cuda3std3__48in_placeE:
	.zero		1
	.type		_ZN57_INTERNAL_fc722a4f_26_NaiveDilatedConvolution_cu_8f80f47d4cuda3std6ranges3__45__cpo8distanceE,@object
	.size		_ZN57_INTERNAL_fc722a4f_26_NaiveDilatedConvolution_cu_8f80f47d4cuda3std6ranges3__45__cpo8distanceE,(_ZN57_INTERNAL_fc722a4f_26_NaiveDilatedConvolution_cu_8f80f47d4cuda3std3__45__cpo6cbeginE - _ZN57_INTERNAL_fc722a4f_26_NaiveDilatedConvolution_cu_8f80f47d4cuda3std6ranges3__45__cpo8distanceE)
_ZN57_INTERNAL_fc722a4f_26_NaiveDilatedConvolution_cu_8f80f47d4cuda3std6ranges3__45__cpo8distanceE:
	.zero		1
	.type		_ZN57_INTERNAL_fc722a4f_26_NaiveDilatedConvolution_cu_8f80f47d4cuda3std3__45__cpo6cbeginE,@object
	.size		_ZN57_INTERNAL_fc722a4f_26_NaiveDilatedConvolution_cu_8f80f47d4cuda3std3__45__cpo6cbeginE,(_ZN57_INTERNAL_fc722a4f_26_NaiveDilatedConvolution_cu_8f80f47d4cuda3std6ranges3__45__cpo7advanceE - _ZN57_INTERNAL_fc722a4f_26_NaiveDilatedConvolution_cu_8f80f47d4cuda3std3__45__cpo6cbeginE)
_ZN57_INTERNAL_fc722a4f_26_NaiveDilatedConvolution_cu_8f80f47d4cuda3std3__45__cpo6cbeginE:
	.zero		1
	.type		_ZN57_INTERNAL_fc722a4f_26_NaiveDilatedConvolution_cu_8f80f47d4cuda3std6ranges3__45__cpo7advanceE,@object
	.size		_ZN57_INTERNAL_fc722a4f_26_NaiveDilatedConvolution_cu_8f80f47d4cuda3std6ranges3__45__cpo7advanceE,(_ZN57_INTERNAL_fc722a4f_26_NaiveDilatedConvolution_cu_8f80f47d4cuda3std3__45__cpo7crbeginE - _ZN57_INTERNAL_fc722a4f_26_NaiveDilatedConvolution_cu_8f80f47d4cuda3std6ranges3__45__cpo7advanceE)
_ZN57_INTERNAL_fc722a4f_26_NaiveDilatedConvolution_cu_8f80f47d4cuda3std6ranges3__45__cpo7advanceE:
	.zero		1
	.type		_ZN57_INTERNAL_fc722a4f_26_NaiveDilatedConvolution_cu_8f80f47d4cuda3std3__45__cpo7crbeginE,@object
	.size		_ZN57_INTERNAL_fc722a4f_26_NaiveDilatedConvolution_cu_8f80f47d4cuda3std3__45__cpo7crbeginE,(_ZN57_INTERNAL_fc722a4f_26_NaiveDilatedConvolution_cu_8f80f47d4cuda3std6ranges3__45__cpo4dataE - _ZN57_INTERNAL_fc722a4f_26_NaiveDilatedConvolution_cu_8f80f47d4cuda3std3__45__cpo7crbeginE)
_ZN57_INTERNAL_fc722a4f_26_NaiveDilatedConvolution_cu_8f80f47d4cuda3std3__45__cpo7crbeginE:
	.zero		1
	.type		_ZN57_INTERNAL_fc722a4f_26_NaiveDilatedConvolution_cu_8f80f47d4cuda3std6ranges3__45__cpo4dataE,@object
	.size		_ZN57_INTERNAL_fc722a4f_26_NaiveDilatedConvolution_cu_8f80f47d4cuda3std6ranges3__45__cpo4dataE,(_ZN57_INTERNAL_fc722a4f_26_NaiveDilatedConvolution_cu_8f80f47d4cuda3std6ranges3__45__cpo5beginE - _ZN57_INTERNAL_fc722a4f_26_NaiveDilatedConvolution_cu_8f80f47d4cuda3std6ranges3__45__cpo4dataE)
_ZN57_INTERNAL_fc722a4f_26_NaiveDilatedConvolution_cu_8f80f47d4cuda3std6ranges3__45__cpo4dataE:
	.zero		1
	.type		_ZN57_INTERNAL_fc722a4f_26_NaiveDilatedConvolution_cu_8f80f47d4cuda3std6ranges3__45__cpo5beginE,@object
	.size		_ZN57_INTERNAL_fc722a4f_26_NaiveDilatedConvolution_cu_8f80f47d4cuda3std6ranges3__45__cpo5beginE,(_ZN57_INTERNAL_fc722a4f_26_NaiveDilatedConvolution_cu_8f80f47d4cuda3std3__459_GLOBAL__N__fc722a4f_26_NaiveDilatedConvolution_cu_8f80f47d6ignoreE - _ZN57_INTERNAL_fc722a4f_26_NaiveDilatedConvolution_cu_8f80f47d4cuda3std6ranges3__45__cpo5beginE)
_ZN57_INTERNAL_fc722a4f_26_NaiveDilatedConvolution_cu_8f80f47d4cuda3std6ranges3__45__cpo5beginE:
	.zero		1
	.type		_ZN57_INTERNAL_fc722a4f_26_NaiveDilatedConvolution_cu_8f80f47d4cuda3std3__459_GLOBAL__N__fc722a4f_26_NaiveDilatedConvolution_cu_8f80f47d6ignoreE,@object
	.size		_ZN57_INTERNAL_fc722a4f_26_NaiveDilatedConvolution_cu_8f80f47d4cuda3std3__459_GLOBAL__N__fc722a4f_26_NaiveDilatedConvolution_cu_8f80f47d6ignoreE,(_ZN57_INTERNAL_fc722a4f_26_NaiveDilatedConvolution_cu_8f80f47d4cuda3std6ranges3__45__cpo4sizeE - _ZN57_INTERNAL_fc722a4f_26_NaiveDilatedConvolution_cu_8f80f47d4cuda3std3__459_GLOBAL__N__fc722a4f_26_NaiveDilatedConvolution_cu_8f80f47d6ignoreE)
_ZN57_INTERNAL_fc722a4f_26_NaiveDilatedConvolution_cu_8f80f47d4cuda3std3__459_GLOBAL__N__fc722a4f_26_NaiveDilatedConvolution_cu_8f80f47d6ignoreE:
	.zero		1
	.type		_ZN57_INTERNAL_fc722a4f_26_NaiveDilatedConvolution_cu_8f80f47d4cuda3std6ranges3__45__cpo4sizeE,@object
	.size		_ZN57_INTERNAL_fc722a4f_26_NaiveDilatedConvolution_cu_8f80f47d4cuda3std6ranges3__45__cpo4sizeE,(_ZN57_INTERNAL_fc722a4f_26_NaiveDilatedConvolution_cu_8f80f47d4cuda3std3__45__cpo5beginE - _ZN57_INTERNAL_fc722a4f_26_NaiveDilatedConvolution_cu_8f80f47d4cuda3std6ranges3__45__cpo4sizeE)
_ZN57_INTERNAL_fc722a4f_26_NaiveDilatedConvolution_cu_8f80f47d4cuda3std6ranges3__45__cpo4sizeE:
	.zero		1
	.type		_ZN57_INTERNAL_fc722a4f_26_NaiveDilatedConvolution_cu_8f80f47d4cuda3std3__45__cpo5beginE,@object
	.size		_ZN57_INTERNAL_fc722a4f_26_NaiveDilatedConvolution_cu_8f80f47d4cuda3std3__45__cpo5beginE,(_ZN57_INTERNAL_fc722a4f_26_NaiveDilatedConvolution_cu_8f80f47d4cuda3std6ranges3__45__cpo6cbeginE - _ZN57_INTERNAL_fc722a4f_26_NaiveDilatedConvolution_cu_8f80f47d4cuda3std3__45__cpo5beginE)
_ZN57_INTERNAL_fc722a4f_26_NaiveDilatedConvolution_cu_8f80f47d4cuda3std3__45__cpo5beginE:
	.zero		1
	.type		_ZN57_INTERNAL_fc722a4f_26_NaiveDilatedConvolution_cu_8f80f47d4cuda3std6ranges3__45__cpo6cbeginE,@object
	.size		_ZN57_INTERNAL_fc722a4f_26_NaiveDilatedConvolution_cu_8f80f47d4cuda3std6ranges3__45__cpo6cbeginE,(_ZN57_INTERNAL_fc722a4f_26_NaiveDilatedConvolution_cu_8f80f47d4cuda3std3__45__cpo6rbeginE - _ZN57_INTERNAL_fc722a4f_26_NaiveDilatedConvolution_cu_8f80f47d4cuda3std6ranges3__45__cpo6cbeginE)
_ZN57_INTERNAL_fc722a4f_26_NaiveDilatedConvolution_cu_8f80f47d4cuda3std6ranges3__45__cpo6cbeginE:
	.zero		1
	.type		_ZN57_INTERNAL_fc722a4f_26_NaiveDilatedConvolution_cu_8f80f47d4cuda3std3__45__cpo6rbeginE,@object
	.size		_ZN57_INTERNAL_fc722a4f_26_NaiveDilatedConvolution_cu_8f80f47d4cuda3std3__45__cpo6rbeginE,(_ZN57_INTERNAL_fc722a4f_26_NaiveDilatedConvolution_cu_8f80f47d4cuda3std6ranges3__45__cpo4nextE - _ZN57_INTERNAL_fc722a4f_26_NaiveDilatedConvolution_cu_8f80f47d4cuda3std3__45__cpo6rbeginE)
_ZN57_INTERNAL_fc722a4f_26_NaiveDilatedConvolution_cu_8f80f47d4cuda3std3__45__cpo6rbeginE:
	.zero		1
	.type		_ZN57_INTERNAL_fc722a4f_26_NaiveDilatedConvolution_cu_8f80f47d4cuda3std6ranges3__45__cpo4nextE,@object
	.size		_ZN57_INTERNAL_fc722a4f_26_NaiveDilatedConvolution_cu_8f80f47d4cuda3std6ranges3__45__cpo4nextE,(_ZN57_INTERNAL_fc722a4f_26_NaiveDilatedConvolution_cu_8f80f47d4cuda3std6ranges3__45__cpo4swapE - _ZN57_INTERNAL_fc722a4f_26_NaiveDilatedConvolution_cu_8f80f47d4cuda3std6ranges3__45__cpo4nextE)
_ZN57_INTERNAL_fc722a4f_26_NaiveDilatedConvolution_cu_8f80f47d4cuda3std6ranges3__45__cpo4nextE:
	.zero		1
	.type		_ZN57_INTERNAL_fc722a4f_26_NaiveDilatedConvolution_cu_8f80f47d4cuda3std6ranges3__45__cpo4swapE,@object
	.size		_ZN57_INTERNAL_fc722a4f_26_NaiveDilatedConvolution_cu_8f80f47d4cuda3std6ranges3__45__cpo4swapE,(_ZN57_INTERNAL_fc722a4f_26_NaiveDilatedConvolution_cu_8f80f47d4cuda3std3__420unreachable_sentinelE - _ZN57_INTERNAL_fc722a4f_26_NaiveDilatedConvolution_cu_8f80f47d4cuda3std6ranges3__45__cpo4swapE)
_ZN57_INTERNAL_fc722a4f_26_NaiveDilatedConvolution_cu_8f80f47d4cuda3std6ranges3__45__cpo4swapE:
	.zero		1
	.type		_ZN57_INTERNAL_fc722a4f_26_NaiveDilatedConvolution_cu_8f80f47d4cuda3std3__420unreachable_sentinelE,@object
	.size		_ZN57_INTERNAL_fc722a4f_26_NaiveDilatedConvolution_cu_8f80f47d4cuda3std3__420unreachable_sentinelE,(_ZN57_INTERNAL_fc722a4f_26_NaiveDilatedConvolution_cu_8f80f47d6thrust23THRUST_300001_SM_800_NS6system6detail10sequential3seqE - _ZN57_INTERNAL_fc722a4f_26_NaiveDilatedConvolution_cu_8f80f47d4cuda3std3__420unreachable_sentinelE)
_ZN57_INTERNAL_fc722a4f_26_NaiveDilatedConvolution_cu_8f80f47d4cuda3std3__420unreachable_sentinelE:
	.zero		1
	.type		_ZN57_INTERNAL_fc722a4f_26_NaiveDilatedConvolution_cu_8f80f47d6thrust23THRUST_300001_SM_800_NS6system6detail10sequential3seqE,@object
	.size		_ZN57_INTERNAL_fc722a4f_26_NaiveDilatedConvolution_cu_8f80f47d6thrust23THRUST_300001_SM_800_NS6system6detail10sequential3seqE,(_ZN57_INTERNAL_fc722a4f_26_NaiveDilatedConvolution_cu_8f80f47d4cuda3std3__45__cpo4cendE - _ZN57_INTERNAL_fc722a4f_26_NaiveDilatedConvolution_cu_8f80f47d6thrust23THRUST_300001_SM_800_NS6system6detail10sequential3seqE)
_ZN57_INTERNAL_fc722a4f_26_NaiveDilatedConvolution_cu_8f80f47d6thrust23THRUST_300001_SM_800_NS6system6detail10sequential3seqE:
	.zero		1
	.type		_ZN57_INTERNAL_fc722a4f_26_NaiveDilatedConvolution_cu_8f80f47d4cuda3std3__45__cpo4cendE,@object
	.size		_ZN57_INTERNAL_fc722a4f_26_NaiveDilatedConvolution_cu_8f80f47d4cuda3std3__45__cpo4cendE,(_ZN57_INTERNAL_fc722a4f_26_NaiveDilatedConvolution_cu_8f80f47d4cuda3std6ranges3__45__cpo9iter_swapE - _ZN57_INTERNAL_fc722a4f_26_NaiveDilatedConvolution_cu_8f80f47d4cuda3std3__45__cpo4cendE)
_ZN57_INTERNAL_fc722a4f_26_NaiveDilatedConvolution_cu_8f80f47d4cuda3std3__45__cpo4cendE:
	.zero		1
	.type		_ZN57_INTERNAL_fc722a4f_26_NaiveDilatedConvolution_cu_8f80f47d4cuda3std6ranges3__45__cpo9iter_swapE,@object
	.size		_ZN57_INTERNAL_fc722a4f_26_NaiveDilatedConvolution_cu_8f80f47d4cuda3std6ranges3__45__cpo9iter_swapE,(_ZN57_INTERNAL_fc722a4f_26_NaiveDilatedConvolution_cu_8f80f47d4cuda3std3__45__cpo5crendE - _ZN57_INTERNAL_fc722a4f_26_NaiveDilatedConvolution_cu_8f80f47d4cuda3std6ranges3__45__cpo9iter_swapE)
_ZN57_INTERNAL_fc722a4f_26_NaiveDilatedConvolution_cu_8f80f47d4cuda3std6ranges3__45__cpo9iter_swapE:
	.zero		1
	.type		_ZN57_INTERNAL_fc722a4f_26_NaiveDilatedConvolution_cu_8f80f47d4cuda3std3__45__cpo5crendE,@object
	.size		_ZN57_INTERNAL_fc722a4f_26_NaiveDilatedConvolution_cu_8f80f47d4cuda3std3__45__cpo5crendE,(_ZN57_INTERNAL_fc722a4f_26_NaiveDilatedConvolution_cu_8f80f47d4cuda3std6ranges3__45__cpo5cdataE - _ZN57_INTERNAL_fc722a4f_26_NaiveDilatedConvolution_cu_8f80f47d4cuda3std3__45__cpo5crendE)
_ZN57_INTERNAL_fc722a4f_26_NaiveDilatedConvolution_cu_8f80f47d4cuda3std3__45__cpo5crendE:
	.zero		1
	.type		_ZN57_INTERNAL_fc722a4f_26_NaiveDilatedConvolution_cu_8f80f47d4cuda3std6ranges3__45__cpo5cdataE,@object
	.size		_ZN57_INTERNAL_fc722a4f_26_NaiveDilatedConvolution_cu_8f80f47d4cuda3std6ranges3__45__cpo5cdataE,(_ZN57_INTERNAL_fc722a4f_26_NaiveDilatedConvolution_cu_8f80f47d4cuda3std6ranges3__45__cpo3endE - _ZN57_INTERNAL_fc722a4f_26_NaiveDilatedConvolution_cu_8f80f47d4cuda3std6ranges3__45__cpo5cdataE)
_ZN57_INTERNAL_fc722a4f_26_NaiveDilatedConvolution_cu_8f80f47d4cuda3std6ranges3__45__cpo5cdataE:
	.zero		1
	.type		_ZN57_INTERNAL_fc722a4f_26_NaiveDilatedConvolution_cu_8f80f47d4cuda3std6ranges3__45__cpo3endE,@object
	.size		_ZN57_INTERNAL_fc722a4f_26_NaiveDilatedConvolution_cu_8f80f47d4cuda3std6ranges3__45__cpo3endE,(_ZN57_INTERNAL_fc722a4f_26_NaiveDilatedConvolution_cu_8f80f47d4cuda3std3__419piecewise_constructE - _ZN57_INTERNAL_fc722a4f_26_NaiveDilatedConvolution_cu_8f80f47d4cuda3std6ranges3__45__cpo3endE)
_ZN57_INTERNAL_fc722a4f_26_NaiveDilatedConvolution_cu_8f80f47d4cuda3std6ranges3__45__cpo3endE:
	.zero		1
	.type		_ZN57_INTERNAL_fc722a4f_26_NaiveDilatedConvolution_cu_8f80f47d4cuda3std3__419piecewise_constructE,@object
	.size		_ZN57_INTERNAL_fc722a4f_26_NaiveDilatedConvolution_cu_8f80f47d4cuda3std3__419piecewise_constructE,(_ZN57_INTERNAL_fc722a4f_26_NaiveDilatedConvolution_cu_8f80f47d4cuda3std6ranges3__45__cpo5ssizeE - _ZN57_INTERNAL_fc722a4f_26_NaiveDilatedConvolution_cu_8f80f47d4cuda3std3__419piecewise_constructE)
_ZN57_INTERNAL_fc722a4f_26_NaiveDilatedConvolution_cu_8f80f47d4cuda3std3__419piecewise_constructE:
	.zero		1
	.type		_ZN57_INTERNAL_fc722a4f_26_NaiveDilatedConvolution_cu_8f80f47d4cuda3std6ranges3__45__cpo5ssizeE,@object
	.size		_ZN57_INTERNAL_fc722a4f_26_NaiveDilatedConvolution_cu_8f80f47d4cuda3std6ranges3__45__cpo5ssizeE,(_ZN57_INTERNAL_fc722a4f_26_NaiveDilatedConvolution_cu_8f80f47d4cuda3std3__45__cpo3endE - _ZN57_INTERNAL_fc722a4f_26_NaiveDilatedConvolution_cu_8f80f47d4cuda3std6ranges3__45__cpo5ssizeE)
_ZN57_INTERNAL_fc722a4f_26_NaiveDilatedConvolution_cu_8f80f47d4cuda3std6ranges3__45__cpo5ssizeE:
	.zero		1
	.type		_ZN57_INTERNAL_fc722a4f_26_NaiveDilatedConvolution_cu_8f80f47d4cuda3std3__45__cpo3endE,@object
	.size		_ZN57_INTERNAL_fc722a4f_26_NaiveDilatedConvolution_cu_8f80f47d4cuda3std3__45__cpo3endE,(_ZN57_INTERNAL_fc722a4f_26_NaiveDilatedConvolution_cu_8f80f47d4cuda3std6ranges3__45__cpo4cendE - _ZN57_INTERNAL_fc722a4f_26_NaiveDilatedConvolution_cu_8f80f47d4cuda3std3__45__cpo3endE)
_ZN57_INTERNAL_fc722a4f_26_NaiveDilatedConvolution_cu_8f80f47d4cuda3std3__45__cpo3endE:
	.zero		1
	.type		_ZN57_INTERNAL_fc722a4f_26_NaiveDilatedConvolution_cu_8f80f47d4cuda3std6ranges3__45__cpo4cendE,@object
	.size		_ZN57_INTERNAL_fc722a4f_26_NaiveDilatedConvolution_cu_8f80f47d4cuda3std6ranges3__45__cpo4cendE,(_ZN57_INTERNAL_fc722a4f_26_NaiveDilatedConvolution_cu_8f80f47d4cuda3std3__45__cpo4rendE - _ZN57_INTERNAL_fc722a4f_26_NaiveDilatedConvolution_cu_8f80f47d4cuda3std6ranges3__45__cpo4cendE)
_ZN57_INTERNAL_fc722a4f_26_NaiveDilatedConvolution_cu_8f80f47d4cuda3std6ranges3__45__cpo4cendE:
	.zero		1
	.type		_ZN57_INTERNAL_fc722a4f_26_NaiveDilatedConvolution_cu_8f80f47d4cuda3std3__45__cpo4rendE,@object
	.size		_ZN57_INTERNAL_fc722a4f_26_NaiveDilatedConvolution_cu_8f80f47d4cuda3std3__45__cpo4rendE,(_ZN57_INTERNAL_fc722a4f_26_NaiveDilatedConvolution_cu_8f80f47d4cuda3std6ranges3__45__cpo4prevE - _ZN57_INTERNAL_fc722a4f_26_NaiveDilatedConvolution_cu_8f80f47d4cuda3std3__45__cpo4rendE)
_ZN57_INTERNAL_fc722a4f_26_NaiveDilatedConvolution_cu_8f80f47d4cuda3std3__45__cpo4rendE:
	.zero		1
	.type		_ZN57_INTERNAL_fc722a4f_26_NaiveDilatedConvolution_cu_8f80f47d4cuda3std6ranges3__45__cpo4prevE,@object
	.size		_ZN57_INTERNAL_fc722a4f_26_NaiveDilatedConvolution_cu_8f80f47d4cuda3std6ranges3__45__cpo4prevE,(_ZN57_INTERNAL_fc722a4f_26_NaiveDilatedConvolution_cu_8f80f47d4cuda3std6ranges3__45__cpo9iter_moveE - _ZN57_INTERNAL_fc722a4f_26_NaiveDilatedConvolution_cu_8f80f47d4cuda3std6ranges3__45__cpo4prevE)
_ZN57_INTERNAL_fc722a4f_26_NaiveDilatedConvolution_cu_8f80f47d4cuda3std6ranges3__45__cpo4prevE:
	.zero		1
	.type		_ZN57_INTERNAL_fc722a4f_26_NaiveDilatedConvolution_cu_8f80f47d4cuda3std6ranges3__45__cpo9iter_moveE,@object
	.size		_ZN57_INTERNAL_fc722a4f_26_NaiveDilatedConvolution_cu_8f80f47d4cuda3std6ranges3__45__cpo9iter_moveE,(.L_13 - _ZN57_INTERNAL_fc722a4f_26_NaiveDilatedConvolution_cu_8f80f47d4cuda3std6ranges3__45__cpo9iter_moveE)
_ZN57_INTERNAL_fc722a4f_26_NaiveDilatedConvolution_cu_8f80f47d4cuda3std6ranges3__45__cpo9iter_moveE:
	.zero		1
.L_13:
